// auto-generated by cutlass_sweep.epilogue — config: {"arch": "sm_90", "cluster_m": 1, "cluster_n": 1, "dtype": "fp16", "fusion": "sigmoid", "tile_k": 64, "tile_m": 256, "tile_n": 128}
#include "cutlass/cutlass.h"
#include "cutlass/gemm/collective/collective_builder.hpp"
#include "cutlass/gemm/device/gemm_universal_adapter.h"
#include "cutlass/gemm/kernel/gemm_universal.hpp"
#include "cutlass/epilogue/collective/collective_builder.hpp"
#include "cutlass/epilogue/fusion/operations.hpp"
#include "cutlass/epilogue/thread/activation.h"

using Elem = cutlass::half_t;
using Acc  = float;
using TileShape    = cute::Shape<cute::_256, cute::_128, cute::_64>;
using ClusterShape = cute::Shape<cute::_1, cute::_1, cute::_1>;
using FusionOp     = cutlass::epilogue::fusion::LinCombEltAct<cutlass::epilogue::thread::Sigmoid, Elem, Acc>;

using CollectiveEpilogue = typename cutlass::epilogue::collective::CollectiveBuilder<
    cutlass::arch::Sm90, cutlass::arch::OpClassTensorOp,
    TileShape, ClusterShape,
    cutlass::epilogue::collective::EpilogueTileAuto,
    Acc, Acc,
    Elem, cutlass::layout::RowMajor, 128 / cutlass::sizeof_bits<Elem>::value,
    Elem, cutlass::layout::RowMajor, 128 / cutlass::sizeof_bits<Elem>::value,
    cutlass::epilogue::TmaWarpSpecializedCooperative,
    FusionOp
  >::CollectiveOp;

using CollectiveMainloop = typename cutlass::gemm::collective::CollectiveBuilder<
    cutlass::arch::Sm90, cutlass::arch::OpClassTensorOp,
    Elem, cutlass::layout::RowMajor, 128 / cutlass::sizeof_bits<Elem>::value,
    Elem, cutlass::layout::ColumnMajor, 128 / cutlass::sizeof_bits<Elem>::value,
    Acc,
    TileShape, ClusterShape,
    cutlass::gemm::collective::StageCountAutoCarveout<
        static_cast<int>(sizeof(typename CollectiveEpilogue::SharedStorage))>,
    cutlass::gemm::KernelTmaWarpSpecializedCooperative
  >::CollectiveOp;

using GemmKernel = cutlass::gemm::kernel::GemmUniversal<
    cute::Shape<int,int,int,int>, CollectiveMainloop, CollectiveEpilogue>;
using Gemm = cutlass::gemm::device::GemmUniversalAdapter<GemmKernel>;

auto* _anchor = &cutlass::device_kernel<GemmKernel>;


// ===== COMPILED SASS (sm_90a) =====

	.target	sm_90a

	.elftype	@"ET_EXEC"


//--------------------- .note.nv.tkinfo           --------------------------
	.section	.note.nv.tkinfo,"",@"SHT_NOTE"
	.sectionflags	@"SHF_NOTE_NV_TKINFO"
	.tkinfo
        /*0018*/ 	.word	0x00000002
        /*0030*/ 	.string	""
        /*0030*/ 	.string	"ptxas"
        /*0030*/ 	.string	"Cuda compilation tools, release 13.0, V13.0.88"
        /*0030*/ 	.string	"Build cuda_13.0.r13.0/compiler.36424714_0"
        /*0030*/ 	.string	"-arch sm_90a -m 64 "



//--------------------- .note.nv.cuinfo           --------------------------
	.section	.note.nv.cuinfo,"",@"SHT_NOTE"
	.sectionflags	@"SHF_NOTE_NV_CUINFO"
        /*0018*/ 	.short	0x0002
        /*001a*/ 	.short	0x005a
        /*001c*/ 	.short	0x0082
	.zero		2


//--------------------- .nv.info                  --------------------------
	.section	.nv.info,"",@"SHT_CUDA_INFO"
	.align	4


	//----- nvinfo : EIATTR_REGCOUNT
	.align		4
        /*0000*/ 	.byte	0x04, 0x2f
        /*0002*/ 	.short	(.L_18 - .L_17)
	.align		4
.L_17:
        /*0004*/ 	.word	index@(_ZN7cutlass13device_kernelINS_4gemm6kernel13GemmUniversalIN4cute5tupleIJiiiiEEENS1_10collective13CollectiveMmaINS1_34MainloopSm90TmaGmmaWarpSpecializedILi4ENS5_IJNS4_1CILi1EEESB_SB_EEENS1_35KernelTmaWarpSpecializedCooperativeEEENS5_IJNSA_ILi256EEENSA_ILi128EEENSA_ILi64EEEEEENS_6half_tENS5_IJlSB_lEEESJ_SK_NS4_8TiledMMAINS4_8MMA_AtomIJNS4_4SM904GMMA26MMA_64x128x16_F32F16F16_SSILNSO_5MajorE0ELSQ_0ELNSO_7ScaleInE1ELSR_1EEEEEENS4_6LayoutINS5_IJNSA_ILi2EEESB_SB_EEENS5_IJSB_NSA_ILi0EEESX_EEEEENS5_IJNS4_10UnderscoreES10_S10_EEEEENS4_13SM90_TMA_LOADENS4_14ComposedLayoutINS4_7SwizzleILi3ELi4ELi3EEENS4_18smem_ptr_flag_bitsILi16EEENSU_INS5_IJNSA_ILi8EEESH_EEENS5_IJSH_SB_EEEEEEEvNS4_8identityES13_S1D_vS1E_EENS_8epilogue10collective18CollectiveEpilogueINS1G_22Sm90TmaWarpSpecializedILi4ELi2ELi16ELb1ELb0EEEJSI_NS5_IJSG_NSA_ILi32EEEEEESJ_SK_SJ_SK_NS1G_6fusion15FusionCallbacksIS1K_NS1N_13LinCombEltActINS1G_6thread7SigmoidESJ_fSJ_fLNS_15FloatRoundStyleE2EEESI_S1M_JEEES13_NS14_INS15_ILi2ELi4ELi3EEES18_NSU_INS5_IJS19_S1L_EEENS5_IJS1L_SB_EEEEEEENS4_17SM75_U32x4_LDSM_NENS4_14SM90_TMA_STOREES1Z_NS4_17SM90_U32x4_STSM_NENS4_9Copy_AtomIJS22_SJ_EEEvEEEvvEEEEvNT_6ParamsE)
        /*0008*/ 	.word	0x000000a8


	//----- nvinfo : EIATTR_FRAME_SIZE
	.align		4
.L_18:
        /*000c*/ 	.byte	0x04, 0x11
        /*000e*/ 	.short	(.L_20 - .L_19)
	.align		4
.L_19:
        /*0010*/ 	.word	index@($__internal_0_$__cuda_sm20_rcp_rn_f32_slowpath)
        /*0014*/ 	.word	0x00000000


	//----- nvinfo : EIATTR_FRAME_SIZE
	.align		4
.L_20:
        /*0018*/ 	.byte	0x04, 0x11
        /*001a*/ 	.short	(.L_22 - .L_21)
	.align		4
.L_21:
        /*001c*/ 	.word	index@(_ZN7cutlass13device_kernelINS_4gemm6kernel13GemmUniversalIN4cute5tupleIJiiiiEEENS1_10collective13CollectiveMmaINS1_34MainloopSm90TmaGmmaWarpSpecializedILi4ENS5_IJNS4_1CILi1EEESB_SB_EEENS1_35KernelTmaWarpSpecializedCooperativeEEENS5_IJNSA_ILi256EEENSA_ILi128EEENSA_ILi64EEEEEENS_6half_tENS5_IJlSB_lEEESJ_SK_NS4_8TiledMMAINS4_8MMA_AtomIJNS4_4SM904GMMA26MMA_64x128x16_F32F16F16_SSILNSO_5MajorE0ELSQ_0ELNSO_7ScaleInE1ELSR_1EEEEEENS4_6LayoutINS5_IJNSA_ILi2EEESB_SB_EEENS5_IJSB_NSA_ILi0EEESX_EEEEENS5_IJNS4_10UnderscoreES10_S10_EEEEENS4_13SM90_TMA_LOADENS4_14ComposedLayoutINS4_7SwizzleILi3ELi4ELi3EEENS4_18smem_ptr_flag_bitsILi16EEENSU_INS5_IJNSA_ILi8EEESH_EEENS5_IJSH_SB_EEEEEEEvNS4_8identityES13_S1D_vS1E_EENS_8epilogue10collective18CollectiveEpilogueINS1G_22Sm90TmaWarpSpecializedILi4ELi2ELi16ELb1ELb0EEEJSI_NS5_IJSG_NSA_ILi32EEEEEESJ_SK_SJ_SK_NS1G_6fusion15FusionCallbacksIS1K_NS1N_13LinCombEltActINS1G_6thread7SigmoidESJ_fSJ_fLNS_15FloatRoundStyleE2EEESI_S1M_JEEES13_NS14_INS15_ILi2ELi4ELi3EEES18_NSU_INS5_IJS19_S1L_EEENS5_IJS1L_SB_EEEEEEENS4_17SM75_U32x4_LDSM_NENS4_14SM90_TMA_STOREES1Z_NS4_17SM90_U32x4_STSM_NENS4_9Copy_AtomIJS22_SJ_EEEvEEEvvEEEEvNT_6ParamsE)
        /*0020*/ 	.word	0x00000000


	//----- nvinfo : EIATTR_MIN_STACK_SIZE
	.align		4
.L_22:
        /*0024*/ 	.byte	0x04, 0x12
        /*0026*/ 	.short	(.L_24 - .L_23)
	.align		4
.L_23:
        /*0028*/ 	.word	index@(_ZN7cutlass13device_kernelINS_4gemm6kernel13GemmUniversalIN4cute5tupleIJiiiiEEENS1_10collective13CollectiveMmaINS1_34MainloopSm90TmaGmmaWarpSpecializedILi4ENS5_IJNS4_1CILi1EEESB_SB_EEENS1_35KernelTmaWarpSpecializedCooperativeEEENS5_IJNSA_ILi256EEENSA_ILi128EEENSA_ILi64EEEEEENS_6half_tENS5_IJlSB_lEEESJ_SK_NS4_8TiledMMAINS4_8MMA_AtomIJNS4_4SM904GMMA26MMA_64x128x16_F32F16F16_SSILNSO_5MajorE0ELSQ_0ELNSO_7ScaleInE1ELSR_1EEEEEENS4_6LayoutINS5_IJNSA_ILi2EEESB_SB_EEENS5_IJSB_NSA_ILi0EEESX_EEEEENS5_IJNS4_10UnderscoreES10_S10_EEEEENS4_13SM90_TMA_LOADENS4_14ComposedLayoutINS4_7SwizzleILi3ELi4ELi3EEENS4_18smem_ptr_flag_bitsILi16EEENSU_INS5_IJNSA_ILi8EEESH_EEENS5_IJSH_SB_EEEEEEEvNS4_8identityES13_S1D_vS1E_EENS_8epilogue10collective18CollectiveEpilogueINS1G_22Sm90TmaWarpSpecializedILi4ELi2ELi16ELb1ELb0EEEJSI_NS5_IJSG_NSA_ILi32EEEEEESJ_SK_SJ_SK_NS1G_6fusion15FusionCallbacksIS1K_NS1N_13LinCombEltActINS1G_6thread7SigmoidESJ_fSJ_fLNS_15FloatRoundStyleE2EEESI_S1M_JEEES13_NS14_INS15_ILi2ELi4ELi3EEES18_NSU_INS5_IJS19_S1L_EEENS5_IJS1L_SB_EEEEEEENS4_17SM75_U32x4_LDSM_NENS4_14SM90_TMA_STOREES1Z_NS4_17SM90_U32x4_STSM_NENS4_9Copy_AtomIJS22_SJ_EEEvEEEvvEEEEvNT_6ParamsE)
        /*002c*/ 	.word	0x00000000
.L_24:


//--------------------- .nv.compat                --------------------------
	.section	.nv.compat,"",@"SHT_CUDA_COMPAT_INFO"
	.align	4
        /*0000*/ 	.byte	0x02, 0x09, 0x01, 0x00, 0x02, 0x02, 0x04, 0x00, 0x02, 0x05, 0x05, 0x00, 0x03, 0x07, 0x01, 0x01
        /*0010*/ 	.byte	0x02, 0x03, 0x01, 0x00, 0x02, 0x06, 0x01, 0x00, 0x04, 0x0b, 0x08, 0x00, 0x00, 0x00, 0x00, 0x00
        /*0020*/ 	.byte	0x00, 0x00, 0x00, 0x00


//--------------------- .nv.info._ZN7cutlass13device_kernelINS_4gemm6kernel13GemmUniversalIN4cute5tupleIJiiiiEEENS1_10collective13CollectiveMmaINS1_34MainloopSm90TmaGmmaWarpSpecializedILi4ENS5_IJNS4_1CILi1EEESB_SB_EEENS1_35KernelTmaWarpSpecializedCooperativeEEENS5_IJNSA_ILi256EEENSA_ILi128EEENSA_ILi64EEEEEENS_6half_tENS5_IJlSB_lEEESJ_SK_NS4_8TiledMMAINS4_8MMA_AtomIJNS4_4SM904GMMA26MMA_64x128x16_F32F16F16_SSILNSO_5MajorE0ELSQ_0ELNSO_7ScaleInE1ELSR_1EEEEEENS4_6LayoutINS5_IJNSA_ILi2EEESB_SB_EEENS5_IJSB_NSA_ILi0EEESX_EEEEENS5_IJNS4_10UnderscoreES10_S10_EEEEENS4_13SM90_TMA_LOADENS4_14ComposedLayoutINS4_7SwizzleILi3ELi4ELi3EEENS4_18smem_ptr_flag_bitsILi16EEENSU_INS5_IJNSA_ILi8EEESH_EEENS5_IJSH_SB_EEEEEEEvNS4_8identityES13_S1D_vS1E_EENS_8epilogue10collective18CollectiveEpilogueINS1G_22Sm90TmaWarpSpecializedILi4ELi2ELi16ELb1ELb0EEEJSI_NS5_IJSG_NSA_ILi32EEEEEESJ_SK_SJ_SK_NS1G_6fusion15FusionCallbacksIS1K_NS1N_13LinCombEltActINS1G_6thread7SigmoidESJ_fSJ_fLNS_15FloatRoundStyleE2EEESI_S1M_JEEES13_NS14_INS15_ILi2ELi4ELi3EEES18_NSU_INS5_IJS19_S1L_EEENS5_IJS1L_SB_EEEEEEENS4_17SM75_U32x4_LDSM_NENS4_14SM90_TMA_STOREES1Z_NS4_17SM90_U32x4_STSM_NENS4_9Copy_AtomIJS22_SJ_EEEvEEEvvEEEEvNT_6ParamsE --------------------------
	.section	.nv.info._ZN7cutlass13device_kernelINS_4gemm6kernel13GemmUniversalIN4cute5tupleIJiiiiEEENS1_10collective13CollectiveMmaINS1_34MainloopSm90TmaGmmaWarpSpecializedILi4ENS5_IJNS4_1CILi1EEESB_SB_EEENS1_35KernelTmaWarpSpecializedCooperativeEEENS5_IJNSA_ILi256EEENSA_ILi128EEENSA_ILi64EEEEEENS_6half_tENS5_IJlSB_lEEESJ_SK_NS4_8TiledMMAINS4_8MMA_AtomIJNS4_4SM904GMMA26MMA_64x128x16_F32F16F16_SSILNSO_5MajorE0ELSQ_0ELNSO_7ScaleInE1ELSR_1EEEEEENS4_6LayoutINS5_IJNSA_ILi2EEESB_SB_EEENS5_IJSB_NSA_ILi0EEESX_EEEEENS5_IJNS4_10UnderscoreES10_S10_EEEEENS4_13SM90_TMA_LOADENS4_14ComposedLayoutINS4_7SwizzleILi3ELi4ELi3EEENS4_18smem_ptr_flag_bitsILi16EEENSU_INS5_IJNSA_ILi8EEESH_EEENS5_IJSH_SB_EEEEEEEvNS4_8identityES13_S1D_vS1E_EENS_8epilogue10collective18CollectiveEpilogueINS1G_22Sm90TmaWarpSpecializedILi4ELi2ELi16ELb1ELb0EEEJSI_NS5_IJSG_NSA_ILi32EEEEEESJ_SK_SJ_SK_NS1G_6fusion15FusionCallbacksIS1K_NS1N_13LinCombEltActINS1G_6thread7SigmoidESJ_fSJ_fLNS_15FloatRoundStyleE2EEESI_S1M_JEEES13_NS14_INS15_ILi2ELi4ELi3EEES18_NSU_INS5_IJS19_S1L_EEENS5_IJS1L_SB_EEEEEEENS4_17SM75_U32x4_LDSM_NENS4_14SM90_TMA_STOREES1Z_NS4_17SM90_U32x4_STSM_NENS4_9Copy_AtomIJS22_SJ_EEEvEEEvvEEEEvNT_6ParamsE,"",@"SHT_CUDA_INFO"
	.sectionflags	@""
	.align	4


	//----- nvinfo : EIATTR_CUDA_API_VERSION
	.align		4
        /*0000*/ 	.byte	0x04, 0x37
        /*0002*/ 	.short	(.L_26 - .L_25)
.L_25:
        /*0004*/ 	.word	0x00000082


	//----- nvinfo : EIATTR_KPARAM_INFO
	.align		4
.L_26:
        /*0008*/ 	.byte	0x04, 0x17
        /*000a*/ 	.short	(.L_28 - .L_27)
.L_27:
        /*000c*/ 	.word	0x00000000
        /*0010*/ 	.short	0x0000
        /*0012*/ 	.short	0x0070
        /*0014*/ 	.byte	0x00, 0xf0, 0x01, 0x1c


	//----- nvinfo : EIATTR_SPARSE_MMA_MASK
	.align		4
.L_28:
        /*0018*/ 	.byte	0x03, 0x50
        /*001a*/ 	.short	0x0000


	//----- nvinfo : EIATTR_MAXREG_COUNT
	.align		4
        /*001c*/ 	.byte	0x03, 0x1b
        /*001e*/ 	.short	0x00a8


	//----- nvinfo : EIATTR_NUM_BARRIERS
	.align		4
        /*0020*/ 	.byte	0x02, 0x4c
        /*0022*/ 	.byte	0x02
	.zero		1


	//----- nvinfo : EIATTR_EXTERNS
	.align		4
        /*0024*/ 	.byte	0x04, 0x0f
        /*0026*/ 	.short	(.L_30 - .L_29)


	//   ....[0]....
	.align		4
.L_29:
        /*0028*/ 	.word	index@(__assertfail)


	//----- nvinfo : EIATTR_MERCURY_ISA_VERSION
	.align		4
.L_30:
        /*002c*/ 	.byte	0x03, 0x5f
        /*002e*/ 	.short	0x0101


	//----- nvinfo : EIATTR_INT_WARP_WIDE_INSTR_OFFSETS
	.align		4
        /*0030*/ 	.byte	0x04, 0x31
        /*0032*/ 	.short	(.L_32 - .L_31)


	//   ....[0]....
.L_31:
        /*0034*/ 	.word	0x000008c0


	//   ....[1]....
        /*0038*/ 	.word	0x000008d0


	//   ....[2]....
        /*003c*/ 	.word	0x00000960


	//----- nvinfo : EIATTR_COOP_GROUP_MASK_REGIDS
	.align		4
.L_32:
        /*0040*/ 	.byte	0x04, 0x29
        /*0042*/ 	.short	(.L_34 - .L_33)


	//   ....[0]....
.L_33:
        /*0044*/ 	.word	0xffffffff


	//   ....[1]....
        /*0048*/ 	.word	0xffffffff


	//   ....[2]....
        /*004c*/ 	.word	0xffffffff


	//   ....[3]....
        /*0050*/ 	.word	0xffffffff


	//   ....[4]....
        /*0054*/ 	.word	0xffffffff


	//   ....[5]....
        /*0058*/ 	.word	0xffffffff


	//----- nvinfo : EIATTR_COOP_GROUP_INSTR_OFFSETS
	.align		4
.L_34:
        /*005c*/ 	.byte	0x04, 0x28
        /*005e*/ 	.short	(.L_36 - .L_35)


	//   ....[0]....
.L_35:
        /*0060*/ 	.word	0x00000070


	//   ....[1]....
        /*0064*/ 	.word	0x00000080


	//   ....[2]....
        /*0068*/ 	.word	0x00000440


	//   ....[3]....
        /*006c*/ 	.word	0x000005d0


	//   ....[4]....
        /*0070*/ 	.word	0x00000780


	//   ....[5]....
        /*0074*/ 	.word	0x000014a0


	//----- nvinfo : EIATTR_REG_RECONFIG
	.align		4
.L_36:
        /*0078*/ 	.byte	0x01, 0x54
	.zero		2


	//----- nvinfo : EIATTR_SYSCALL_OFFSETS
	.align		4
        /*007c*/ 	.byte	0x04, 0x46
        /*007e*/ 	.short	(.L_38 - .L_37)


	//   ....[0]....
.L_37:
        /*0080*/ 	.word	0x00001660


	//   ....[1]....
        /*0084*/ 	.word	0x00002300


	//   ....[2]....
        /*0088*/ 	.word	0x000023f0


	//----- nvinfo : EIATTR_MBARRIER_INSTR_OFFSETS
	.align		4
.L_38:
        /*008c*/ 	.byte	0x04, 0x39
        /*008e*/ 	.short	(.L_40 - .L_39)


	//   ....[0]....
.L_39:
        /*0090*/ 	.word	0x00000540
        /*0094*/ 	.word	0x000000ff
        /*0098*/ 	.word	0x00000000
        /*009c*/ 	.short	0x0100
        /*009e*/ 	.byte	0x08
	.zero		1


	//   ....[1]....
        /*00a0*/ 	.word	0x00000550
        /*00a4*/ 	.word	0x000000ff
        /*00a8*/ 	.word	0x00000020
        /*00ac*/ 	.short	0x0100
        /*00ae*/ 	.byte	0x08
	.zero		1


	//   ....[2]....
        /*00b0*/ 	.word	0x00000560
        /*00b4*/ 	.word	0x000000ff
        /*00b8*/ 	.word	0x00000008
        /*00bc*/ 	.short	0x0100
        /*00be*/ 	.byte	0x08
	.zero		1


	//   ....[3]....
        /*00c0*/ 	.word	0x00000570
        /*00c4*/ 	.word	0x000000ff
        /*00c8*/ 	.word	0x00000028
        /*00cc*/ 	.short	0x0100
        /*00ce*/ 	.byte	0x08
	.zero		1


	//   ....[4]....
        /*00d0*/ 	.word	0x00000580
        /*00d4*/ 	.word	0x000000ff
        /*00d8*/ 	.word	0x00000010
        /*00dc*/ 	.short	0x0100
        /*00de*/ 	.byte	0x08
	.zero		1


	//   ....[5]....
        /*00e0*/ 	.word	0x00000590
        /*00e4*/ 	.word	0x000000ff
        /*00e8*/ 	.word	0x00000030
        /*00ec*/ 	.short	0x0100
        /*00ee*/ 	.byte	0x08
	.zero		1


	//   ....[6]....
        /*00f0*/ 	.word	0x000005a0
        /*00f4*/ 	.word	0x000000ff
        /*00f8*/ 	.word	0x00000018
        /*00fc*/ 	.short	0x0100
        /*00fe*/ 	.byte	0x08
	.zero		1


	//   ....[7]....
        /*0100*/ 	.word	0x000005b0
        /*0104*/ 	.word	0x000000ff
        /*0108*/ 	.word	0x00000038
        /*010c*/ 	.short	0x0100
        /*010e*/ 	.byte	0x08
	.zero		1


	//   ....[8]....
        /*0110*/ 	.word	0x000006f0
        /*0114*/ 	.word	0x000000ff
        /*0118*/ 	.word	0x00000040
        /*011c*/ 	.short	0x0100
        /*011e*/ 	.byte	0x08
	.zero		1


	//   ....[9]....
        /*0120*/ 	.word	0x00000700
        /*0124*/ 	.word	0x000000ff
        /*0128*/ 	.word	0x00000060
        /*012c*/ 	.short	0x0100
        /*012e*/ 	.byte	0x08
	.zero		1


	//   ....[10]....
        /*0130*/ 	.word	0x00000710
        /*0134*/ 	.word	0x000000ff
        /*0138*/ 	.word	0x00000048
        /*013c*/ 	.short	0x0100
        /*013e*/ 	.byte	0x08
	.zero		1


	//   ....[11]....
        /*0140*/ 	.word	0x00000720
        /*0144*/ 	.word	0x000000ff
        /*0148*/ 	.word	0x00000068
        /*014c*/ 	.short	0x0100
        /*014e*/ 	.byte	0x08
	.zero		1


	//   ....[12]....
        /*0150*/ 	.word	0x00000730
        /*0154*/ 	.word	0x000000ff
        /*0158*/ 	.word	0x00000050
        /*015c*/ 	.short	0x0100
        /*015e*/ 	.byte	0x08
	.zero		1


	//   ....[13]....
        /*0160*/ 	.word	0x00000740
        /*0164*/ 	.word	0x000000ff
        /*0168*/ 	.word	0x00000070
        /*016c*/ 	.short	0x0100
        /*016e*/ 	.byte	0x08
	.zero		1


	//   ....[14]....
        /*0170*/ 	.word	0x00000750
        /*0174*/ 	.word	0x000000ff
        /*0178*/ 	.word	0x00000058
        /*017c*/ 	.short	0x0100
        /*017e*/ 	.byte	0x08
	.zero		1


	//   ....[15]....
        /*0180*/ 	.word	0x00000760
        /*0184*/ 	.word	0x000000ff
        /*0188*/ 	.word	0x00000078
        /*018c*/ 	.short	0x0100
        /*018e*/ 	.byte	0x08
	.zero		1


	//   ....[16]....
        /*0190*/ 	.word	0x000009f0
        /*0194*/ 	.word	0x000000ff
        /*0198*/ 	.word	0x00000080
        /*019c*/ 	.short	0x0100
        /*019e*/ 	.byte	0x08
	.zero		1


	//   ....[17]....
        /*01a0*/ 	.word	0x00000a60
        /*01a4*/ 	.word	0x000000ff
        /*01a8*/ 	.word	0x00000088
        /*01ac*/ 	.short	0x0100
        /*01ae*/ 	.byte	0x08
	.zero		1


	//   ....[18]....
        /*01b0*/ 	.word	0x000016e0
        /*01b4*/ 	.word	0x00000003
        /*01b8*/ 	.word	0x00000000
        /*01bc*/ 	.short	0x010a
        /*01be*/ 	.byte	0x3f
	.zero		1


	//   ....[19]....
        /*01c0*/ 	.word	0x00001720
        /*01c4*/ 	.word	0x00000003
        /*01c8*/ 	.word	0x00000000
        /*01cc*/ 	.short	0x010a
        /*01ce*/ 	.byte	0x3f
	.zero		1


	//   ....[20]....
        /*01d0*/ 	.word	0x00001bd0
        /*01d4*/ 	.word	0x000000ff
        /*01d8*/ 	.word	0x00000000
        /*01dc*/ 	.short	0x010a
        /*01de*/ 	.byte	0x08
	.zero		1


	//   ....[21]....
        /*01e0*/ 	.word	0x00001c10
        /*01e4*/ 	.word	0x000000ff
        /*01e8*/ 	.word	0x00000000
        /*01ec*/ 	.short	0x010a
        /*01ee*/ 	.byte	0x08
	.zero		1


	//   ....[22]....
        /*01f0*/ 	.word	0x00001fb0
        /*01f4*/ 	.word	0x000000ff
        /*01f8*/ 	.word	0x00000000
        /*01fc*/ 	.short	0x0101
        /*01fe*/ 	.byte	0x08
	.zero		1


	//   ....[23]....
        /*0200*/ 	.word	0x00002160
        /*0204*/ 	.word	0x000000ff
        /*0208*/ 	.word	0x00000000
        /*020c*/ 	.short	0x0101
        /*020e*/ 	.byte	0x04
	.zero		1


	//   ....[24]....
        /*0210*/ 	.word	0x00002880
        /*0214*/ 	.word	0x000000ff
        /*0218*/ 	.word	0x00000040
        /*021c*/ 	.short	0x010a
        /*021e*/ 	.byte	0x34
	.zero		1


	//   ....[25]....
        /*0220*/ 	.word	0x000047a0
        /*0224*/ 	.word	0x000000ff
        /*0228*/ 	.word	0x00000000
        /*022c*/ 	.short	0x0101
        /*022e*/ 	.byte	0x04
	.zero		1


	//   ....[26]....
        /*0230*/ 	.word	0x00004880
        /*0234*/ 	.word	0x0000000c
        /*0238*/ 	.word	0x00000040
        /*023c*/ 	.short	0x010a
        /*023e*/ 	.byte	0x3f
	.zero		1


	//   ....[27]....
        /*0240*/ 	.word	0x000065a0
        /*0244*/ 	.word	0x000000ff
        /*0248*/ 	.word	0x00000000
        /*024c*/ 	.short	0x0101
        /*024e*/ 	.byte	0x04
	.zero		1


	//   ....[28]....
        /*0250*/ 	.word	0x00006690
        /*0254*/ 	.word	0x00000000
        /*0258*/ 	.word	0x00000040
        /*025c*/ 	.short	0x010a
        /*025e*/ 	.byte	0x3f
	.zero		1


	//   ....[29]....
        /*0260*/ 	.word	0x000083e0
        /*0264*/ 	.word	0x000000ff
        /*0268*/ 	.word	0x00000000
        /*026c*/ 	.short	0x0101
        /*026e*/ 	.byte	0x04
	.zero		1


	//   ....[30]....
        /*0270*/ 	.word	0x000084c0
        /*0274*/ 	.word	0x00000003
        /*0278*/ 	.word	0x00000040
        /*027c*/ 	.short	0x010a
        /*027e*/ 	.byte	0x3f
	.zero		1


	//   ....[31]....
        /*0280*/ 	.word	0x0000a220
        /*0284*/ 	.word	0x000000ff
        /*0288*/ 	.word	0x00000000
        /*028c*/ 	.short	0x0101
        /*028e*/ 	.byte	0x04
	.zero		1


	//   ....[32]....
        /*0290*/ 	.word	0x0000a300
        /*0294*/ 	.word	0x00000000
        /*0298*/ 	.word	0x00000040
        /*029c*/ 	.short	0x010a
        /*029e*/ 	.byte	0x3f
	.zero		1


	//   ....[33]....
        /*02a0*/ 	.word	0x0000c030
        /*02a4*/ 	.word	0x000000ff
        /*02a8*/ 	.word	0x00000000
        /*02ac*/ 	.short	0x0101
        /*02ae*/ 	.byte	0x04
	.zero		1


	//   ....[34]....
        /*02b0*/ 	.word	0x0000c110
        /*02b4*/ 	.word	0x00000000
        /*02b8*/ 	.word	0x00000040
        /*02bc*/ 	.short	0x010a
        /*02be*/ 	.byte	0x3f
	.zero		1


	//   ....[35]....
        /*02c0*/ 	.word	0x0000de40
        /*02c4*/ 	.word	0x000000ff
        /*02c8*/ 	.word	0x00000000
        /*02cc*/ 	.short	0x0101
        /*02ce*/ 	.byte	0x04
	.zero		1


	//   ....[36]....
        /*02d0*/ 	.word	0x0000df20
        /*02d4*/ 	.word	0x00000000
        /*02d8*/ 	.word	0x00000040
        /*02dc*/ 	.short	0x010a
        /*02de*/ 	.byte	0x3f
	.zero		1


	//   ....[37]....
        /*02e0*/ 	.word	0x0000fc50
        /*02e4*/ 	.word	0x000000ff
        /*02e8*/ 	.word	0x00000000
        /*02ec*/ 	.short	0x0101
        /*02ee*/ 	.byte	0x04
	.zero		1


	//   ....[38]....
        /*02f0*/ 	.word	0x0000fd30
        /*02f4*/ 	.word	0x00000003
        /*02f8*/ 	.word	0x00000040
        /*02fc*/ 	.short	0x010a
        /*02fe*/ 	.byte	0x3f
	.zero		1


	//   ....[39]....
        /*0300*/ 	.word	0x00011a10
        /*0304*/ 	.word	0x000000ff
        /*0308*/ 	.word	0x00000000
        /*030c*/ 	.short	0x0101
        /*030e*/ 	.byte	0x04
	.zero		1


	//   ....[40]....
        /*0310*/ 	.word	0x00012400
        /*0314*/ 	.word	0x000000ff
        /*0318*/ 	.word	0x00000000
        /*031c*/ 	.short	0x0101
        /*031e*/ 	.byte	0x04
	.zero		1


	//   ....[41]....
        /*0320*/ 	.word	0x00012af0
        /*0324*/ 	.word	0x000000ff
        /*0328*/ 	.word	0x00000088
        /*032c*/ 	.short	0x010a
        /*032e*/ 	.byte	0x04
	.zero		1


	//   ....[42]....
        /*0330*/ 	.word	0x00012ef0
        /*0334*/ 	.word	0x000000ff
        /*0338*/ 	.word	0x00000060
        /*033c*/ 	.short	0x010a
        /*033e*/ 	.byte	0x0d
	.zero		1


	//   ....[43]....
        /*0340*/ 	.word	0x00012fe0
        /*0344*/ 	.word	0x000000ff
        /*0348*/ 	.word	0x00000040
        /*034c*/ 	.short	0x010b
        /*034e*/ 	.byte	0x0d
	.zero		1


	//   ....[44]....
        /*0350*/ 	.word	0x00013040
        /*0354*/ 	.word	0x000000ff
        /*0358*/ 	.word	0x00000000
        /*035c*/ 	.short	0x0101
        /*035e*/ 	.byte	0x10
	.zero		1


	//   ....[45]....
        /*0360*/ 	.word	0x00013070
        /*0364*/ 	.word	0x000000ff
        /*0368*/ 	.word	0x00000068
        /*036c*/ 	.short	0x010a
        /*036e*/ 	.byte	0x0d
	.zero		1


	//   ....[46]....
        /*0370*/ 	.word	0x00013180
        /*0374*/ 	.word	0x000000ff
        /*0378*/ 	.word	0x00000048
        /*037c*/ 	.short	0x010b
        /*037e*/ 	.byte	0x0d
	.zero		1


	//   ....[47]....
        /*0380*/ 	.word	0x000131f0
        /*0384*/ 	.word	0x000000ff
        /*0388*/ 	.word	0x00000000
        /*038c*/ 	.short	0x0101
        /*038e*/ 	.byte	0x14
	.zero		1


	//   ....[48]....
        /*0390*/ 	.word	0x00013220
        /*0394*/ 	.word	0x000000ff
        /*0398*/ 	.word	0x00000070
        /*039c*/ 	.short	0x010a
        /*039e*/ 	.byte	0x0d
	.zero		1


	//   ....[49]....
        /*03a0*/ 	.word	0x00013320
        /*03a4*/ 	.word	0x000000ff
        /*03a8*/ 	.word	0x00000050
        /*03ac*/ 	.short	0x010b
        /*03ae*/ 	.byte	0x0d
	.zero		1


	//   ....[50]....
        /*03b0*/ 	.word	0x00013380
        /*03b4*/ 	.word	0x000000ff
        /*03b8*/ 	.word	0x00000000
        /*03bc*/ 	.short	0x0101
        /*03be*/ 	.byte	0x15
	.zero		1


	//   ....[51]....
        /*03c0*/ 	.word	0x000133b0
        /*03c4*/ 	.word	0x000000ff
        /*03c8*/ 	.word	0x00000078
        /*03cc*/ 	.short	0x010a
        /*03ce*/ 	.byte	0x0d
	.zero		1


	//   ....[52]....
        /*03d0*/ 	.word	0x000134b0
        /*03d4*/ 	.word	0x000000ff
        /*03d8*/ 	.word	0x00000058
        /*03dc*/ 	.short	0x010b
        /*03de*/ 	.byte	0x0d
	.zero		1


	//   ....[53]....
        /*03e0*/ 	.word	0x00013520
        /*03e4*/ 	.word	0x000000ff
        /*03e8*/ 	.word	0x00000000
        /*03ec*/ 	.short	0x0101
        /*03ee*/ 	.byte	0x1d
	.zero		1


	//   ....[54]....
        /*03f0*/ 	.word	0x00013560
        /*03f4*/ 	.word	0x000000ff
        /*03f8*/ 	.word	0x00000060
        /*03fc*/ 	.short	0x010a
        /*03fe*/ 	.byte	0x0d
	.zero		1


	//   ....[55]....
        /*0400*/ 	.word	0x00013650
        /*0404*/ 	.word	0x000000ff
        /*0408*/ 	.word	0x00000040
        /*040c*/ 	.short	0x010b
        /*040e*/ 	.byte	0x0d
	.zero		1


	//   ....[56]....
        /*0410*/ 	.word	0x00013690
        /*0414*/ 	.word	0x000000ff
        /*0418*/ 	.word	0x00000000
        /*041c*/ 	.short	0x0101
        /*041e*/ 	.byte	0x10
	.zero		1


	//   ....[57]....
        /*0420*/ 	.word	0x000136c0
        /*0424*/ 	.word	0x000000ff
        /*0428*/ 	.word	0x00000068
        /*042c*/ 	.short	0x010a
        /*042e*/ 	.byte	0x0d
	.zero		1


	//   ....[58]....
        /*0430*/ 	.word	0x000137c0
        /*0434*/ 	.word	0x000000ff
        /*0438*/ 	.word	0x00000048
        /*043c*/ 	.short	0x010b
        /*043e*/ 	.byte	0x0d
	.zero		1


	//   ....[59]....
        /*0440*/ 	.word	0x00013800
        /*0444*/ 	.word	0x000000ff
        /*0448*/ 	.word	0x00000000
        /*044c*/ 	.short	0x0101
        /*044e*/ 	.byte	0x14
	.zero		1


	//   ....[60]....
        /*0450*/ 	.word	0x00013840
        /*0454*/ 	.word	0x000000ff
        /*0458*/ 	.word	0x00000070
        /*045c*/ 	.short	0x010a
        /*045e*/ 	.byte	0x0d
	.zero		1


	//   ....[61]....
        /*0460*/ 	.word	0x00013920
        /*0464*/ 	.word	0x000000ff
        /*0468*/ 	.word	0x00000050
        /*046c*/ 	.short	0x010b
        /*046e*/ 	.byte	0x0d
	.zero		1


	//   ....[62]....
        /*0470*/ 	.word	0x00013960
        /*0474*/ 	.word	0x000000ff
        /*0478*/ 	.word	0x00000000
        /*047c*/ 	.short	0x0101
        /*047e*/ 	.byte	0x15
	.zero		1


	//   ....[63]....
        /*0480*/ 	.word	0x00013990
        /*0484*/ 	.word	0x000000ff
        /*0488*/ 	.word	0x00000078
        /*048c*/ 	.short	0x010a
        /*048e*/ 	.byte	0x0d
	.zero		1


	//   ....[64]....
        /*0490*/ 	.word	0x00013a90
        /*0494*/ 	.word	0x000000ff
        /*0498*/ 	.word	0x00000058
        /*049c*/ 	.short	0x010b
        /*049e*/ 	.byte	0x0d
	.zero		1


	//   ....[65]....
        /*04a0*/ 	.word	0x00013ae0
        /*04a4*/ 	.word	0x000000ff
        /*04a8*/ 	.word	0x00000000
        /*04ac*/ 	.short	0x0101
        /*04ae*/ 	.byte	0x1d
	.zero		1


	//   ....[66]....
        /*04b0*/ 	.word	0x000141b0
        /*04b4*/ 	.word	0x00000000
        /*04b8*/ 	.word	0x00000060
        /*04bc*/ 	.short	0x010a
        /*04be*/ 	.byte	0x3f
	.zero		1


	//   ....[67]....
        /*04c0*/ 	.word	0x000141f0
        /*04c4*/ 	.word	0x00000000
        /*04c8*/ 	.word	0x00000068
        /*04cc*/ 	.short	0x010a
        /*04ce*/ 	.byte	0x3f
	.zero		1


	//   ....[68]....
        /*04d0*/ 	.word	0x00014230
        /*04d4*/ 	.word	0x00000000
        /*04d8*/ 	.word	0x00000070
        /*04dc*/ 	.short	0x010a
        /*04de*/ 	.byte	0x3f
	.zero		1


	//   ....[69]....
        /*04e0*/ 	.word	0x00014290
        /*04e4*/ 	.word	0x00000000
        /*04e8*/ 	.word	0x00000078
        /*04ec*/ 	.short	0x010a
        /*04ee*/ 	.byte	0x3f
	.zero		1


	//   ....[70]....
        /*04f0*/ 	.word	0x000145c0
        /*04f4*/ 	.word	0x00000014
        /*04f8*/ 	.word	0x00000020
        /*04fc*/ 	.short	0x010a
        /*04fe*/ 	.byte	0x3f
	.zero		1


	//   ....[71]....
        /*0500*/ 	.word	0x00014970
        /*0504*/ 	.word	0x00000004
        /*0508*/ 	.word	0x00000088
        /*050c*/ 	.short	0x0101
        /*050e*/ 	.byte	0x3f
	.zero		1


	//   ....[72]....
        /*0510*/ 	.word	0x00015090
        /*0514*/ 	.word	0x00000007
        /*0518*/ 	.word	0x00000000
        /*051c*/ 	.short	0x010a
        /*051e*/ 	.byte	0x3f
	.zero		1


	//   ....[73]....
        /*0520*/ 	.word	0x00015110
        /*0524*/ 	.word	0x00000009
        /*0528*/ 	.word	0x00000000
        /*052c*/ 	.short	0x010a
        /*052e*/ 	.byte	0x3f
	.zero		1


	//   ....[74]....
        /*0530*/ 	.word	0x000151a0
        /*0534*/ 	.word	0x00000006
        /*0538*/ 	.word	0x00000000
        /*053c*/ 	.short	0x010a
        /*053e*/ 	.byte	0x3f
	.zero		1


	//   ....[75]....
        /*0540*/ 	.word	0x00015230
        /*0544*/ 	.word	0x00000003
        /*0548*/ 	.word	0x00000000
        /*054c*/ 	.short	0x010a
        /*054e*/ 	.byte	0x3f
	.zero		1


	//   ....[76]....
        /*0550*/ 	.word	0x00015290
        /*0554*/ 	.word	0x00000003
        /*0558*/ 	.word	0x00000000
        /*055c*/ 	.short	0x010a
        /*055e*/ 	.byte	0x3f
	.zero		1


	//   ....[77]....
        /*0560*/ 	.word	0x000152f0
        /*0564*/ 	.word	0x00000004
        /*0568*/ 	.word	0x00000000
        /*056c*/ 	.short	0x010a
        /*056e*/ 	.byte	0x3f
	.zero		1


	//   ....[78]....
        /*0570*/ 	.word	0x00015350
        /*0574*/ 	.word	0x00000003
        /*0578*/ 	.word	0x00000040
        /*057c*/ 	.short	0x010a
        /*057e*/ 	.byte	0x3f
	.zero		1


	//   ....[79]....
        /*0580*/ 	.word	0x000153a0
        /*0584*/ 	.word	0x0000000c
        /*0588*/ 	.word	0x00000040
        /*058c*/ 	.short	0x010a
        /*058e*/ 	.byte	0x3f
	.zero		1


	//   ....[80]....
        /*0590*/ 	.word	0x000153f0
        /*0594*/ 	.word	0x00000000
        /*0598*/ 	.word	0x00000040
        /*059c*/ 	.short	0x010a
        /*059e*/ 	.byte	0x3f
	.zero		1


	//   ....[81]....
        /*05a0*/ 	.word	0x00015440
        /*05a4*/ 	.word	0x00000003
        /*05a8*/ 	.word	0x00000040
        /*05ac*/ 	.short	0x010a
        /*05ae*/ 	.byte	0x3f
	.zero		1


	//   ....[82]....
        /*05b0*/ 	.word	0x00015490
        /*05b4*/ 	.word	0x00000000
        /*05b8*/ 	.word	0x00000040
        /*05bc*/ 	.short	0x010a
        /*05be*/ 	.byte	0x3f
	.zero		1


	//   ....[83]....
        /*05c0*/ 	.word	0x000154e0
        /*05c4*/ 	.word	0x00000000
        /*05c8*/ 	.word	0x00000040
        /*05cc*/ 	.short	0x010a
        /*05ce*/ 	.byte	0x3f
	.zero		1


	//   ....[84]....
        /*05d0*/ 	.word	0x00015530
        /*05d4*/ 	.word	0x00000000
        /*05d8*/ 	.word	0x00000040
        /*05dc*/ 	.short	0x010a
        /*05de*/ 	.byte	0x3f
	.zero		1


	//   ....[85]....
        /*05e0*/ 	.word	0x00015580
        /*05e4*/ 	.word	0x00000003
        /*05e8*/ 	.word	0x00000040
        /*05ec*/ 	.short	0x010a
        /*05ee*/ 	.byte	0x3f
	.zero		1


	//   ....[86]....
        /*05f0*/ 	.word	0x000155e0
        /*05f4*/ 	.word	0x00000009
        /*05f8*/ 	.word	0x00000088
        /*05fc*/ 	.short	0x010a
        /*05fe*/ 	.byte	0x3f
	.zero		1


	//   ....[87]....
        /*0600*/ 	.word	0x00015640
        /*0604*/ 	.word	0x00000005
        /*0608*/ 	.word	0x00000060
        /*060c*/ 	.short	0x010a
        /*060e*/ 	.byte	0x3f
	.zero		1


	//   ....[88]....
        /*0610*/ 	.word	0x000156a0
        /*0614*/ 	.word	0x00000005
        /*0618*/ 	.word	0x00000068
        /*061c*/ 	.short	0x010a
        /*061e*/ 	.byte	0x3f
	.zero		1


	//   ....[89]....
        /*0620*/ 	.word	0x00015700
        /*0624*/ 	.word	0x00000005
        /*0628*/ 	.word	0x00000070
        /*062c*/ 	.short	0x010a
        /*062e*/ 	.byte	0x3f
	.zero		1


	//   ....[90]....
        /*0630*/ 	.word	0x00015760
        /*0634*/ 	.word	0x00000005
        /*0638*/ 	.word	0x00000078
        /*063c*/ 	.short	0x010a
        /*063e*/ 	.byte	0x3f
	.zero		1


	//   ....[91]....
        /*0640*/ 	.word	0x000157c0
        /*0644*/ 	.word	0x00000005
        /*0648*/ 	.word	0x00000060
        /*064c*/ 	.short	0x010a
        /*064e*/ 	.byte	0x3f
	.zero		1


	//   ....[92]....
        /*0650*/ 	.word	0x00015820
        /*0654*/ 	.word	0x00000005
        /*0658*/ 	.word	0x00000068
        /*065c*/ 	.short	0x010a
        /*065e*/ 	.byte	0x3f
	.zero		1


	//   ....[93]....
        /*0660*/ 	.word	0x00015880
        /*0664*/ 	.word	0x00000005
        /*0668*/ 	.word	0x00000070
        /*066c*/ 	.short	0x010a
        /*066e*/ 	.byte	0x3f
	.zero		1


	//   ....[94]....
        /*0670*/ 	.word	0x000158e0
        /*0674*/ 	.word	0x00000005
        /*0678*/ 	.word	0x00000078
        /*067c*/ 	.short	0x010a
        /*067e*/ 	.byte	0x3f
	.zero		1


	//   ....[95]....
        /*0680*/ 	.word	0x00015930
        /*0684*/ 	.word	0x00000000
        /*0688*/ 	.word	0x00000060
        /*068c*/ 	.short	0x010a
        /*068e*/ 	.byte	0x3f
	.zero		1


	//   ....[96]....
        /*0690*/ 	.word	0x00015980
        /*0694*/ 	.word	0x00000000
        /*0698*/ 	.word	0x00000068
        /*069c*/ 	.short	0x010a
        /*069e*/ 	.byte	0x3f
	.zero		1


	//   ....[97]....
        /*06a0*/ 	.word	0x000159d0
        /*06a4*/ 	.word	0x00000000
        /*06a8*/ 	.word	0x00000070
        /*06ac*/ 	.short	0x010a
        /*06ae*/ 	.byte	0x3f
	.zero		1


	//   ....[98]....
        /*06b0*/ 	.word	0x00015aa0
        /*06b4*/ 	.word	0x00000014
        /*06b8*/ 	.word	0x00000020
        /*06bc*/ 	.short	0x010a
        /*06be*/ 	.byte	0x3f
	.zero		1


	//   ....[99]....
        /*06c0*/ 	.word	0x00015b70
        /*06c4*/ 	.word	0x00000007
        /*06c8*/ 	.word	0x00000000
        /*06cc*/ 	.short	0x010a
        /*06ce*/ 	.byte	0x3f
	.zero		1


	//   ....[100]....
        /*06d0*/ 	.word	0x00015bc0
        /*06d4*/ 	.word	0x00000009
        /*06d8*/ 	.word	0x00000000
        /*06dc*/ 	.short	0x010a
        /*06de*/ 	.byte	0x3f
	.zero		1


	//   ....[101]....
        /*06e0*/ 	.word	0x00015c10
        /*06e4*/ 	.word	0x00000006
        /*06e8*/ 	.word	0x00000000
        /*06ec*/ 	.short	0x010a
        /*06ee*/ 	.byte	0x3f
	.zero		1


	//----- nvinfo : EIATTR_NUM_MBARRIERS
	.align		4
.L_40:
        /*06f0*/ 	.byte	0x03, 0x38
        /*06f2*/ 	.short	0x0012


	//----- nvinfo : EIATTR_EXIT_INSTR_OFFSETS
	.align		4
        /*06f4*/ 	.byte	0x04, 0x1c
        /*06f6*/ 	.short	(.L_42 - .L_41)


	//   ....[0]....
.L_41:
        /*06f8*/ 	.word	0x00015280


	//----- nvinfo : EIATTR_MAX_THREADS
	.align		4
.L_42:
        /*06fc*/ 	.byte	0x04, 0x05
        /*06fe*/ 	.short	(.L_44 - .L_43)
.L_43:
        /*0700*/ 	.word	0x00000180
        /*0704*/ 	.word	0x00000001
        /*0708*/ 	.word	0x00000001


	//----- nvinfo : EIATTR_CRS_STACK_SIZE
	.align		4
.L_44:
        /*070c*/ 	.byte	0x04, 0x1e
        /*070e*/ 	.short	(.L_46 - .L_45)
.L_45:
        /*0710*/ 	.word	0x00000000


	//----- nvinfo : EIATTR_CBANK_PARAM_SIZE
	.align		4
.L_46:
        /*0714*/ 	.byte	0x03, 0x19
        /*0716*/ 	.short	0x0770


	//----- nvinfo : EIATTR_PARAM_CBANK
	.align		4
        /*0718*/ 	.byte	0x04, 0x0a
        /*071a*/ 	.short	(.L_48 - .L_47)
	.align		4
.L_47:
        /*071c*/ 	.word	index@(.nv.constant0._ZN7cutlass13device_kernelINS_4gemm6kernel13GemmUniversalIN4cute5tupleIJiiiiEEENS1_10collective13CollectiveMmaINS1_34MainloopSm90TmaGmmaWarpSpecializedILi4ENS5_IJNS4_1CILi1EEESB_SB_EEENS1_35KernelTmaWarpSpecializedCooperativeEEENS5_IJNSA_ILi256EEENSA_ILi128EEENSA_ILi64EEEEEENS_6half_tENS5_IJlSB_lEEESJ_SK_NS4_8TiledMMAINS4_8MMA_AtomIJNS4_4SM904GMMA26MMA_64x128x16_F32F16F16_SSILNSO_5MajorE0ELSQ_0ELNSO_7ScaleInE1ELSR_1EEEEEENS4_6LayoutINS5_IJNSA_ILi2EEESB_SB_EEENS5_IJSB_NSA_ILi0EEESX_EEEEENS5_IJNS4_10UnderscoreES10_S10_EEEEENS4_13SM90_TMA_LOADENS4_14ComposedLayoutINS4_7SwizzleILi3ELi4ELi3EEENS4_18smem_ptr_flag_bitsILi16EEENSU_INS5_IJNSA_ILi8EEESH_EEENS5_IJSH_SB_EEEEEEEvNS4_8identityES13_S1D_vS1E_EENS_8epilogue10collective18CollectiveEpilogueINS1G_22Sm90TmaWarpSpecializedILi4ELi2ELi16ELb1ELb0EEEJSI_NS5_IJSG_NSA_ILi32EEEEEESJ_SK_SJ_SK_NS1G_6fusion15FusionCallbacksIS1K_NS1N_13LinCombEltActINS1G_6thread7SigmoidESJ_fSJ_fLNS_15FloatRoundStyleE2EEESI_S1M_JEEES13_NS14_INS15_ILi2ELi4ELi3EEES18_NSU_INS5_IJS19_S1L_EEENS5_IJS1L_SB_EEEEEEENS4_17SM75_U32x4_LDSM_NENS4_14SM90_TMA_STOREES1Z_NS4_17SM90_U32x4_STSM_NENS4_9Copy_AtomIJS22_SJ_EEEvEEEvvEEEEvNT_6ParamsE)
        /*0720*/ 	.short	0x0210
        /*0722*/ 	.short	0x0770


	//----- nvinfo : EIATTR_SW_WAR
	.align		4
.L_48:
        /*0724*/ 	.byte	0x04, 0x36
        /*0726*/ 	.short	(.L_50 - .L_49)
.L_49:
        /*0728*/ 	.word	0x00000008
.L_50:


//--------------------- .nv.callgraph             --------------------------
	.section	.nv.callgraph,"",@"SHT_CUDA_CALLGRAPH"
	.align	4
	.sectionentsize	8
	.align		4
        /*0000*/ 	.word	0x00000000
	.align		4
        /*0004*/ 	.word	0xffffffff
	.align		4
        /*0008*/ 	.word	index@(_ZN7cutlass13device_kernelINS_4gemm6kernel13GemmUniversalIN4cute5tupleIJiiiiEEENS1_10collective13CollectiveMmaINS1_34MainloopSm90TmaGmmaWarpSpecializedILi4ENS5_IJNS4_1CILi1EEESB_SB_EEENS1_35KernelTmaWarpSpecializedCooperativeEEENS5_IJNSA_ILi256EEENSA_ILi128EEENSA_ILi64EEEEEENS_6half_tENS5_IJlSB_lEEESJ_SK_NS4_8TiledMMAINS4_8MMA_AtomIJNS4_4SM904GMMA26MMA_64x128x16_F32F16F16_SSILNSO_5MajorE0ELSQ_0ELNSO_7ScaleInE1ELSR_1EEEEEENS4_6LayoutINS5_IJNSA_ILi2EEESB_SB_EEENS5_IJSB_NSA_ILi0EEESX_EEEEENS5_IJNS4_10UnderscoreES10_S10_EEEEENS4_13SM90_TMA_LOADENS4_14ComposedLayoutINS4_7SwizzleILi3ELi4ELi3EEENS4_18smem_ptr_flag_bitsILi16EEENSU_INS5_IJNSA_ILi8EEESH_EEENS5_IJSH_SB_EEEEEEEvNS4_8identityES13_S1D_vS1E_EENS_8epilogue10collective18CollectiveEpilogueINS1G_22Sm90TmaWarpSpecializedILi4ELi2ELi16ELb1ELb0EEEJSI_NS5_IJSG_NSA_ILi32EEEEEESJ_SK_SJ_SK_NS1G_6fusion15FusionCallbacksIS1K_NS1N_13LinCombEltActINS1G_6thread7SigmoidESJ_fSJ_fLNS_15FloatRoundStyleE2EEESI_S1M_JEEES13_NS14_INS15_ILi2ELi4ELi3EEES18_NSU_INS5_IJS19_S1L_EEENS5_IJS1L_SB_EEEEEEENS4_17SM75_U32x4_LDSM_NENS4_14SM90_TMA_STOREES1Z_NS4_17SM90_U32x4_STSM_NENS4_9Copy_AtomIJS22_SJ_EEEvEEEvvEEEEvNT_6ParamsE)
	.align		4
        /*000c*/ 	.word	index@(__assertfail)
	.align		4
        /*0010*/ 	.word	0x00000000
	.align		4
        /*0014*/ 	.word	0xfffffffe
	.align		4
        /*0018*/ 	.word	0x00000000
	.align		4
        /*001c*/ 	.word	0xfffffffd
	.align		4
        /*0020*/ 	.word	0x00000000
	.align		4
        /*0024*/ 	.word	0xfffffffc


//--------------------- .nv.constant4             --------------------------
	.section	.nv.constant4,"a",@progbits
	.align	8
	.align		8
.nv.constant4:
        /*0000*/ 	.dword	__assertfail
	.align		8
        /*0008*/ 	.dword	__unnamed_1
	.align		8
        /*0010*/ 	.dword	__unnamed_2
	.align		8
        /*0018*/ 	.dword	_ZN39_INTERNAL_7562dff2_4_k_cu_a94217cb_26194cuda3std3__45__cpo5beginE
	.align		8
        /*0020*/ 	.dword	_ZN39_INTERNAL_7562dff2_4_k_cu_a94217cb_26194cuda3std3__45__cpo3endE
	.align		8
        /*0028*/ 	.dword	_ZN39_INTERNAL_7562dff2_4_k_cu_a94217cb_26194cuda3std3__45__cpo6cbeginE
	.align		8
        /*0030*/ 	.dword	_ZN39_INTERNAL_7562dff2_4_k_cu_a94217cb_26194cuda3std3__45__cpo4cendE
	.align		8
        /*0038*/ 	.dword	_ZN39_INTERNAL_7562dff2_4_k_cu_a94217cb_26194cuda3std3__441_GLOBAL__N__7562dff2_4_k_cu_a94217cb_26196ignoreE
	.align		8
        /*0040*/ 	.dword	_ZN39_INTERNAL_7562dff2_4_k_cu_a94217cb_26194cuda3std3__419piecewise_constructE
	.align		8
        /*0048*/ 	.dword	_ZN39_INTERNAL_7562dff2_4_k_cu_a94217cb_26194cuda3std3__48in_placeE
	.align		8
        /*0050*/ 	.dword	_ZN39_INTERNAL_7562dff2_4_k_cu_a94217cb_26194cuda3std6ranges3__45__cpo4swapE
	.align		8
        /*0058*/ 	.dword	_ZN39_INTERNAL_7562dff2_4_k_cu_a94217cb_26194cuda3std6ranges3__45__cpo9iter_moveE
	.align		8
        /*0060*/ 	.dword	_ZN39_INTERNAL_7562dff2_4_k_cu_a94217cb_26194cute7productE
	.align		8
        /*0068*/ 	.dword	_ZN39_INTERNAL_7562dff2_4_k_cu_a94217cb_26194cute1_E
	.align		8
        /*0070*/ 	.dword	$str$22
	.align		8
        /*0078*/ 	.dword	$str$23
	.align		8
        /*0080*/ 	.dword	$str$26
	.align		8
        /*0088*/ 	.dword	$str$27


//--------------------- .text._ZN7cutlass13device_kernelINS_4gemm6kernel13GemmUniversalIN4cute5tupleIJiiiiEEENS1_10collective13CollectiveMmaINS1_34MainloopSm90TmaGmmaWarpSpecializedILi4ENS5_IJNS4_1CILi1EEESB_SB_EEENS1_35KernelTmaWarpSpecializedCooperativeEEENS5_IJNSA_ILi256EEENSA_ILi128EEENSA_ILi64EEEEEENS_6half_tENS5_IJlSB_lEEESJ_SK_NS4_8TiledMMAINS4_8MMA_AtomIJNS4_4SM904GMMA26MMA_64x128x16_F32F16F16_SSILNSO_5MajorE0ELSQ_0ELNSO_7ScaleInE1ELSR_1EEEEEENS4_6LayoutINS5_IJNSA_ILi2EEESB_SB_EEENS5_IJSB_NSA_ILi0EEESX_EEEEENS5_IJNS4_10UnderscoreES10_S10_EEEEENS4_13SM90_TMA_LOADENS4_14ComposedLayoutINS4_7SwizzleILi3ELi4ELi3EEENS4_18smem_ptr_flag_bitsILi16EEENSU_INS5_IJNSA_ILi8EEESH_EEENS5_IJSH_SB_EEEEEEEvNS4_8identityES13_S1D_vS1E_EENS_8epilogue10collective18CollectiveEpilogueINS1G_22Sm90TmaWarpSpecializedILi4ELi2ELi16ELb1ELb0EEEJSI_NS5_IJSG_NSA_ILi32EEEEEESJ_SK_SJ_SK_NS1G_6fusion15FusionCallbacksIS1K_NS1N_13LinCombEltActINS1G_6thread7SigmoidESJ_fSJ_fLNS_15FloatRoundStyleE2EEESI_S1M_JEEES13_NS14_INS15_ILi2ELi4ELi3EEES18_NSU_INS5_IJS19_S1L_EEENS5_IJS1L_SB_EEEEEEENS4_17SM75_U32x4_LDSM_NENS4_14SM90_TMA_STOREES1Z_NS4_17SM90_U32x4_STSM_NENS4_9Copy_AtomIJS22_SJ_EEEvEEEvvEEEEvNT_6ParamsE --------------------------
	.section	.text._ZN7cutlass13device_kernelINS_4gemm6kernel13GemmUniversalIN4cute5tupleIJiiiiEEENS1_10collective13CollectiveMmaINS1_34MainloopSm90TmaGmmaWarpSpecializedILi4ENS5_IJNS4_1CILi1EEESB_SB_EEENS1_35KernelTmaWarpSpecializedCooperativeEEENS5_IJNSA_ILi256EEENSA_ILi128EEENSA_ILi64EEEEEENS_6half_tENS5_IJlSB_lEEESJ_SK_NS4_8TiledMMAINS4_8MMA_AtomIJNS4_4SM904GMMA26MMA_64x128x16_F32F16F16_SSILNSO_5MajorE0ELSQ_0ELNSO_7ScaleInE1ELSR_1EEEEEENS4_6LayoutINS5_IJNSA_ILi2EEESB_SB_EEENS5_IJSB_NSA_ILi0EEESX_EEEEENS5_IJNS4_10UnderscoreES10_S10_EEEEENS4_13SM90_TMA_LOADENS4_14ComposedLayoutINS4_7SwizzleILi3ELi4ELi3EEENS4_18smem_ptr_flag_bitsILi16EEENSU_INS5_IJNSA_ILi8EEESH_EEENS5_IJSH_SB_EEEEEEEvNS4_8identityES13_S1D_vS1E_EENS_8epilogue10collective18CollectiveEpilogueINS1G_22Sm90TmaWarpSpecializedILi4ELi2ELi16ELb1ELb0EEEJSI_NS5_IJSG_NSA_ILi32EEEEEESJ_SK_SJ_SK_NS1G_6fusion15FusionCallbacksIS1K_NS1N_13LinCombEltActINS1G_6thread7SigmoidESJ_fSJ_fLNS_15FloatRoundStyleE2EEESI_S1M_JEEES13_NS14_INS15_ILi2ELi4ELi3EEES18_NSU_INS5_IJS19_S1L_EEENS5_IJS1L_SB_EEEEEEENS4_17SM75_U32x4_LDSM_NENS4_14SM90_TMA_STOREES1Z_NS4_17SM90_U32x4_STSM_NENS4_9Copy_AtomIJS22_SJ_EEEvEEEvvEEEEvNT_6ParamsE,"ax",@progbits
	.align	128
.text._ZN7cutlass13device_kernelINS_4gemm6kernel13GemmUniversalIN4cute5tupleIJiiiiEEENS1_10collective13CollectiveMmaINS1_34MainloopSm90TmaGmmaWarpSpecializedILi4ENS5_IJNS4_1CILi1EEESB_SB_EEENS1_35KernelTmaWarpSpecializedCooperativeEEENS5_IJNSA_ILi256EEENSA_ILi128EEENSA_ILi64EEEEEENS_6half_tENS5_IJlSB_lEEESJ_SK_NS4_8TiledMMAINS4_8MMA_AtomIJNS4_4SM904GMMA26MMA_64x128x16_F32F16F16_SSILNSO_5MajorE0ELSQ_0ELNSO_7ScaleInE1ELSR_1EEEEEENS4_6LayoutINS5_IJNSA_ILi2EEESB_SB_EEENS5_IJSB_NSA_ILi0EEESX_EEEEENS5_IJNS4_10UnderscoreES10_S10_EEEEENS4_13SM90_TMA_LOADENS4_14ComposedLayoutINS4_7SwizzleILi3ELi4ELi3EEENS4_18smem_ptr_flag_bitsILi16EEENSU_INS5_IJNSA_ILi8EEESH_EEENS5_IJSH_SB_EEEEEEEvNS4_8identityES13_S1D_vS1E_EENS_8epilogue10collective18CollectiveEpilogueINS1G_22Sm90TmaWarpSpecializedILi4ELi2ELi16ELb1ELb0EEEJSI_NS5_IJSG_NSA_ILi32EEEEEESJ_SK_SJ_SK_NS1G_6fusion15FusionCallbacksIS1K_NS1N_13LinCombEltActINS1G_6thread7SigmoidESJ_fSJ_fLNS_15FloatRoundStyleE2EEESI_S1M_JEEES13_NS14_INS15_ILi2ELi4ELi3EEES18_NSU_INS5_IJS19_S1L_EEENS5_IJS1L_SB_EEEEEEENS4_17SM75_U32x4_LDSM_NENS4_14SM90_TMA_STOREES1Z_NS4_17SM90_U32x4_STSM_NENS4_9Copy_AtomIJS22_SJ_EEEvEEEvvEEEEvNT_6ParamsE:
        .type           _ZN7cutlass13device_kernelINS_4gemm6kernel13GemmUniversalIN4cute5tupleIJiiiiEEENS1_10collective13CollectiveMmaINS1_34MainloopSm90TmaGmmaWarpSpecializedILi4ENS5_IJNS4_1CILi1EEESB_SB_EEENS1_35KernelTmaWarpSpecializedCooperativeEEENS5_IJNSA_ILi256EEENSA_ILi128EEENSA_ILi64EEEEEENS_6half_tENS5_IJlSB_lEEESJ_SK_NS4_8TiledMMAINS4_8MMA_AtomIJNS4_4SM904GMMA26MMA_64x128x16_F32F16F16_SSILNSO_5MajorE0ELSQ_0ELNSO_7ScaleInE1ELSR_1EEEEEENS4_6LayoutINS5_IJNSA_ILi2EEESB_SB_EEENS5_IJSB_NSA_ILi0EEESX_EEEEENS5_IJNS4_10UnderscoreES10_S10_EEEEENS4_13SM90_TMA_LOADENS4_14ComposedLayoutINS4_7SwizzleILi3ELi4ELi3EEENS4_18smem_ptr_flag_bitsILi16EEENSU_INS5_IJNSA_ILi8EEESH_EEENS5_IJSH_SB_EEEEEEEvNS4_8identityES13_S1D_vS1E_EENS_8epilogue10collective18CollectiveEpilogueINS1G_22Sm90TmaWarpSpecializedILi4ELi2ELi16ELb1ELb0EEEJSI_NS5_IJSG_NSA_ILi32EEEEEESJ_SK_SJ_SK_NS1G_6fusion15FusionCallbacksIS1K_NS1N_13LinCombEltActINS1G_6thread7SigmoidESJ_fSJ_fLNS_15FloatRoundStyleE2EEESI_S1M_JEEES13_NS14_INS15_ILi2ELi4ELi3EEES18_NSU_INS5_IJS19_S1L_EEENS5_IJS1L_SB_EEEEEEENS4_17SM75_U32x4_LDSM_NENS4_14SM90_TMA_STOREES1Z_NS4_17SM90_U32x4_STSM_NENS4_9Copy_AtomIJS22_SJ_EEEvEEEvvEEEEvNT_6ParamsE,@function
        .size           _ZN7cutlass13device_kernelINS_4gemm6kernel13GemmUniversalIN4cute5tupleIJiiiiEEENS1_10collective13CollectiveMmaINS1_34MainloopSm90TmaGmmaWarpSpecializedILi4ENS5_IJNS4_1CILi1EEESB_SB_EEENS1_35KernelTmaWarpSpecializedCooperativeEEENS5_IJNSA_ILi256EEENSA_ILi128EEENSA_ILi64EEEEEENS_6half_tENS5_IJlSB_lEEESJ_SK_NS4_8TiledMMAINS4_8MMA_AtomIJNS4_4SM904GMMA26MMA_64x128x16_F32F16F16_SSILNSO_5MajorE0ELSQ_0ELNSO_7ScaleInE1ELSR_1EEEEEENS4_6LayoutINS5_IJNSA_ILi2EEESB_SB_EEENS5_IJSB_NSA_ILi0EEESX_EEEEENS5_IJNS4_10UnderscoreES10_S10_EEEEENS4_13SM90_TMA_LOADENS4_14ComposedLayoutINS4_7SwizzleILi3ELi4ELi3EEENS4_18smem_ptr_flag_bitsILi16EEENSU_INS5_IJNSA_ILi8EEESH_EEENS5_IJSH_SB_EEEEEEEvNS4_8identityES13_S1D_vS1E_EENS_8epilogue10collective18CollectiveEpilogueINS1G_22Sm90TmaWarpSpecializedILi4ELi2ELi16ELb1ELb0EEEJSI_NS5_IJSG_NSA_ILi32EEEEEESJ_SK_SJ_SK_NS1G_6fusion15FusionCallbacksIS1K_NS1N_13LinCombEltActINS1G_6thread7SigmoidESJ_fSJ_fLNS_15FloatRoundStyleE2EEESI_S1M_JEEES13_NS14_INS15_ILi2ELi4ELi3EEES18_NSU_INS5_IJS19_S1L_EEENS5_IJS1L_SB_EEEEEEENS4_17SM75_U32x4_LDSM_NENS4_14SM90_TMA_STOREES1Z_NS4_17SM90_U32x4_STSM_NENS4_9Copy_AtomIJS22_SJ_EEEvEEEvvEEEEvNT_6ParamsE,(.L_x_638 - _ZN7cutlass13device_kernelINS_4gemm6kernel13GemmUniversalIN4cute5tupleIJiiiiEEENS1_10collective13CollectiveMmaINS1_34MainloopSm90TmaGmmaWarpSpecializedILi4ENS5_IJNS4_1CILi1EEESB_SB_EEENS1_35KernelTmaWarpSpecializedCooperativeEEENS5_IJNSA_ILi256EEENSA_ILi128EEENSA_ILi64EEEEEENS_6half_tENS5_IJlSB_lEEESJ_SK_NS4_8TiledMMAINS4_8MMA_AtomIJNS4_4SM904GMMA26MMA_64x128x16_F32F16F16_SSILNSO_5MajorE0ELSQ_0ELNSO_7ScaleInE1ELSR_1EEEEEENS4_6LayoutINS5_IJNSA_ILi2EEESB_SB_EEENS5_IJSB_NSA_ILi0EEESX_EEEEENS5_IJNS4_10UnderscoreES10_S10_EEEEENS4_13SM90_TMA_LOADENS4_14ComposedLayoutINS4_7SwizzleILi3ELi4ELi3EEENS4_18smem_ptr_flag_bitsILi16EEENSU_INS5_IJNSA_ILi8EEESH_EEENS5_IJSH_SB_EEEEEEEvNS4_8identityES13_S1D_vS1E_EENS_8epilogue10collective18CollectiveEpilogueINS1G_22Sm90TmaWarpSpecializedILi4ELi2ELi16ELb1ELb0EEEJSI_NS5_IJSG_NSA_ILi32EEEEEESJ_SK_SJ_SK_NS1G_6fusion15FusionCallbacksIS1K_NS1N_13LinCombEltActINS1G_6thread7SigmoidESJ_fSJ_fLNS_15FloatRoundStyleE2EEESI_S1M_JEEES13_NS14_INS15_ILi2ELi4ELi3EEES18_NSU_INS5_IJS19_S1L_EEENS5_IJS1L_SB_EEEEEEENS4_17SM75_U32x4_LDSM_NENS4_14SM90_TMA_STOREES1Z_NS4_17SM90_U32x4_STSM_NENS4_9Copy_AtomIJS22_SJ_EEEvEEEvvEEEEvNT_6ParamsE)
        .other          _ZN7cutlass13device_kernelINS_4gemm6kernel13GemmUniversalIN4cute5tupleIJiiiiEEENS1_10collective13CollectiveMmaINS1_34MainloopSm90TmaGmmaWarpSpecializedILi4ENS5_IJNS4_1CILi1EEESB_SB_EEENS1_35KernelTmaWarpSpecializedCooperativeEEENS5_IJNSA_ILi256EEENSA_ILi128EEENSA_ILi64EEEEEENS_6half_tENS5_IJlSB_lEEESJ_SK_NS4_8TiledMMAINS4_8MMA_AtomIJNS4_4SM904GMMA26MMA_64x128x16_F32F16F16_SSILNSO_5MajorE0ELSQ_0ELNSO_7ScaleInE1ELSR_1EEEEEENS4_6LayoutINS5_IJNSA_ILi2EEESB_SB_EEENS5_IJSB_NSA_ILi0EEESX_EEEEENS5_IJNS4_10UnderscoreES10_S10_EEEEENS4_13SM90_TMA_LOADENS4_14ComposedLayoutINS4_7SwizzleILi3ELi4ELi3EEENS4_18smem_ptr_flag_bitsILi16EEENSU_INS5_IJNSA_ILi8EEESH_EEENS5_IJSH_SB_EEEEEEEvNS4_8identityES13_S1D_vS1E_EENS_8epilogue10collective18CollectiveEpilogueINS1G_22Sm90TmaWarpSpecializedILi4ELi2ELi16ELb1ELb0EEEJSI_NS5_IJSG_NSA_ILi32EEEEEESJ_SK_SJ_SK_NS1G_6fusion15FusionCallbacksIS1K_NS1N_13LinCombEltActINS1G_6thread7SigmoidESJ_fSJ_fLNS_15FloatRoundStyleE2EEESI_S1M_JEEES13_NS14_INS15_ILi2ELi4ELi3EEES18_NSU_INS5_IJS19_S1L_EEENS5_IJS1L_SB_EEEEEEENS4_17SM75_U32x4_LDSM_NENS4_14SM90_TMA_STOREES1Z_NS4_17SM90_U32x4_STSM_NENS4_9Copy_AtomIJS22_SJ_EEEvEEEvvEEEEvNT_6ParamsE,@"STO_CUDA_ENTRY STV_DEFAULT"
_ZN7cutlass13device_kernelINS_4gemm6kernel13GemmUniversalIN4cute5tupleIJiiiiEEENS1_10collective13CollectiveMmaINS1_34MainloopSm90TmaGmmaWarpSpecializedILi4ENS5_IJNS4_1CILi1EEESB_SB_EEENS1_35KernelTmaWarpSpecializedCooperativeEEENS5_IJNSA_ILi256EEENSA_ILi128EEENSA_ILi64EEEEEENS_6half_tENS5_IJlSB_lEEESJ_SK_NS4_8TiledMMAINS4_8MMA_AtomIJNS4_4SM904GMMA26MMA_64x128x16_F32F16F16_SSILNSO_5MajorE0ELSQ_0ELNSO_7ScaleInE1ELSR_1EEEEEENS4_6LayoutINS5_IJNSA_ILi2EEESB_SB_EEENS5_IJSB_NSA_ILi0EEESX_EEEEENS5_IJNS4_10UnderscoreES10_S10_EEEEENS4_13SM90_TMA_LOADENS4_14ComposedLayoutINS4_7SwizzleILi3ELi4ELi3EEENS4_18smem_ptr_flag_bitsILi16EEENSU_INS5_IJNSA_ILi8EEESH_EEENS5_IJSH_SB_EEEEEEEvNS4_8identityES13_S1D_vS1E_EENS_8epilogue10collective18CollectiveEpilogueINS1G_22Sm90TmaWarpSpecializedILi4ELi2ELi16ELb1ELb0EEEJSI_NS5_IJSG_NSA_ILi32EEEEEESJ_SK_SJ_SK_NS1G_6fusion15FusionCallbacksIS1K_NS1N_13LinCombEltActINS1G_6thread7SigmoidESJ_fSJ_fLNS_15FloatRoundStyleE2EEESI_S1M_JEEES13_NS14_INS15_ILi2ELi4ELi3EEES18_NSU_INS5_IJS19_S1L_EEENS5_IJS1L_SB_EEEEEEENS4_17SM75_U32x4_LDSM_NENS4_14SM90_TMA_STOREES1Z_NS4_17SM90_U32x4_STSM_NENS4_9Copy_AtomIJS22_SJ_EEEvEEEvvEEEEvNT_6ParamsE:
[----:B------:R-:W1:Y:S01]  /*0000*/  LDC R1, c[0x0][0x28] ;  /* 0x00000a00ff017b82 */ /* 0x000e620000000800 */
[----:B------:R-:W2:Y:S07]  /*0010*/  S2R R18, SR_TID.X ;  /* 0x0000000000127919 */ /* 0x000eae0000002100 */
[----:B------:R-:W3:Y:S01]  /*0020*/  LDC.64 R4, c[0x0][0x588] ;  /* 0x00016200ff047b82 */ /* 0x000ee20000000a00 */
[----:B------:R-:W-:Y:S01]  /*0030*/  ELECT P0, URZ, PT ;  /* 0x00000000003f782f */ /* 0x000fe20003800000 */
[----:B------:R-:W-:Y:S01]  /*0040*/  BSSY B0, `(.L_x_0) ;  /* 0x0000016000007945 */ /* 0x000fe20003800000 */
[----:B--2---:R-:W-:-:S02]  /*0050*/  SHF.R.U32.HI R6, RZ, 0x5, R18 ;  /* 0x00000005ff067819 */ /* 0x004fc40000011612 */
[----:B------:R-:W-:-:S03]  /*0060*/  SHF.R.U32.HI R2, RZ, 0x7, R18 ;  /* 0x00000007ff027819 */ /* 0x000fc60000011612 */
[----:B------:R-:W2:Y:S04]  /*0070*/  SHFL.IDX PT, R0, R6, RZ, 0x1f ;  /* 0x00001fff06007589 */ /* 0x000ea800000e0000 */
[----:B------:R4:W1:Y:S01]  /*0080*/  SHFL.IDX PT, R12, R2, RZ, 0x1f ;  /* 0x00001fff020c7589 */ /* 0x00086200000e0000 */
[----:B--2---:R-:W-:Y:S02]  /*0090*/  ISETP.NE.OR P0, PT, R0, RZ, !P0 ;  /* 0x000000ff0000720c */ /* 0x004fe40004705670 */
[----:B------:R-:W-:-:S11]  /*00a0*/  SHF.R.S32.HI R3, RZ, 0x1f, R0 ;  /* 0x0000001fff037819 */ /* 0x000fd60000011400 */
[----:B-1-34-:R-:W-:Y:S05]  /*00b0*/  @P0 BRA `(.L_x_1) ;  /* 0x0000000000380947 */ /* 0x01afea0003800000 */
[----:B------:R-:W-:Y:S02]  /*00c0*/  ULDC.64 UR4, c[0x0][0x198] ;  /* 0x0000660000047ab9 */ /* 0x000fe40000000a00 */
[----:B------:R-:W-:Y:S02]  /*00d0*/  UIADD3 UR6, UP0, UR4, 0xf0, URZ ;  /* 0x000000f004067890 */ /* 0x000fe4000ff1e03f */
[----:B------:R-:W-:Y:S02]  /*00e0*/  UIADD3 UR8, UP1, UR4, 0x1f0, URZ ;  /* 0x000001f004087890 */ /* 0x000fe4000ff3e03f */
[----:B------:R-:W-:Y:S02]  /*00f0*/  UIADD3 UR10, UP2, UR4, 0x3f0, URZ ;  /* 0x000003f0040a7890 */ /* 0x000fe4000ff5e03f */
[----:B------:R-:W-:Y:S02]  /*0100*/  UIADD3 UR4, UP3, UR4, 0x4f0, URZ ;  /* 0x000004f004047890 */ /* 0x000fe4000ff7e03f */
[----:B------:R-:W-:-:S02]  /*0110*/  UIADD3.X UR7, URZ, UR5, URZ, UP0, !UPT ;  /* 0x000000053f077290 */ /* 0x000fc400087fe43f */
[----:B------:R-:W-:Y:S02]  /*0120*/  UIADD3.X UR9, URZ, UR5, URZ, UP1, !UPT ;  /* 0x000000053f097290 */ /* 0x000fe40008ffe43f */
[----:B------:R-:W-:Y:S02]  /*0130*/  UIADD3.X UR11, URZ, UR5, URZ, UP2, !UPT ;  /* 0x000000053f0b7290 */ /* 0x000fe400097fe43f */
[----:B------:R-:W-:-:S03]  /*0140*/  UIADD3.X UR5, URZ, UR5, URZ, UP3, !UPT ;  /* 0x000000053f057290 */ /* 0x000fc60009ffe43f */
[----:B------:R1:W-:Y:S02]  /*0150*/  UTMACCTL.PF [UR6] ;  /* 0x00000000060079b9 */ /* 0x0003e40008040000 */
[----:B------:R1:W-:Y:S02]  /*0160*/  UTMACCTL.PF [UR8] ;  /* 0x00000000080079b9 */ /* 0x0003e40008040000 */
[----:B------:R1:W-:Y:S02]  /*0170*/  UTMACCTL.PF [UR10] ;  /* 0x000000000a0079b9 */ /* 0x0003e40008040000 */
[----:B------:R1:W-:Y:S02]  /*0180*/  UTMACCTL.PF [UR4] ;  /* 0x00000000040079b9 */ /* 0x0003e40008040000 */
[----:B-1----:R-:W-:Y:S01]  /*0190*/  NOP ;  /* 0x0000000000007918 */ /* 0x002fe20000000000 */
.L_x_1:
[----:B------:R-:W-:Y:S05]  /*01a0*/  BSYNC B0 ;  /* 0x0000000000007941 */ /* 0x000fea0003800000 */
.L_x_0:
[----:B------:R-:W-:Y:S01]  /*01b0*/  ULDC.64 UR4, c[0x0][0x590] ;  /* 0x0001640000047ab9 */ /* 0x000fe20000000a00 */
[----:B------:R-:W-:Y:S01]  /*01c0*/  LEA.HI R3, R3, R0, RZ, 0x2 ;  /* 0x0000000003037211 */ /* 0x000fe200078f10ff */
[----:B------:R-:W-:Y:S01]  /*01d0*/  ULDC.64 UR42, c[0x0][0x208] ;  /* 0x00008200002a7ab9 */ /* 0x000fe20000000a00 */
[----:B------:R-:W-:Y:S02]  /*01e0*/  ISETP.NE.U32.AND P2, PT, RZ, UR4, PT ;  /* 0x00000004ff007c0c */ /* 0x000fe4000bf45070 */
[----:B------:R-:W-:Y:S02]  /*01f0*/  LOP3.LUT R3, R3, 0xfffffffc, RZ, 0xc0, !PT ;  /* 0xfffffffc03037812 */ /* 0x000fe400078ec0ff */
[----:B------:R-:W-:Y:S02]  /*0200*/  ISETP.NE.AND.EX P3, PT, RZ, UR5, PT, P2 ;  /* 0x00000005ff007c0c */ /* 0x000fe4000bf65320 */
[----:B------:R-:W-:Y:S02]  /*0210*/  IADD3 R0, R0, -R3, RZ ;  /* 0x8000000300007210 */ /* 0x000fe40007ffe0ff */
[----:B------:R-:W-:-:S02]  /*0220*/  PRMT R7, RZ, 0x7610, R7 ;  /* 0x00007610ff077816 */ /* 0x000fc40000000007 */
[----:B------:R-:W-:Y:S02]  /*0230*/  MOV R2, R4 ;  /* 0x0000000400027202 */ /* 0x000fe40000000f00 */
[----:B------:R-:W-:-:S05]  /*0240*/  MOV R3, R5 ;  /* 0x0000000500037202 */ /* 0x000fca0000000f00 */
[----:B------:R-:W-:Y:S05]  /*0250*/  @P3 BRA `(.L_x_2) ;  /* 0x0000000000303947 */ /* 0x000fea0003800000 */
[----:B------:R-:W-:Y:S02]  /*0260*/  ULDC.64 UR6, c[0x0][0x588] ;  /* 0x0001620000067ab9 */ /* 0x000fe40000000a00 */
[----:B------:R-:W-:-:S04]  /*0270*/  ISETP.NE.U32.AND P0, PT, RZ, UR6, PT ;  /* 0x00000006ff007c0c */ /* 0x000fc8000bf05070 */
[----:B------:R-:W-:-:S13]  /*0280*/  ISETP.NE.AND.EX P0, PT, RZ, UR7, PT, P0 ;  /* 0x00000007ff007c0c */ /* 0x000fda000bf05300 */
[----:B------:R-:W-:Y:S05]  /*0290*/  @!P0 BRA `(.L_x_3) ;  /* 0x0000000000108947 */ /* 0x000fea0003800000 */
[----:B------:R-:W2:Y:S02]  /*02a0*/  LDG.E R7, desc[UR42][R2.64] ;  /* 0x0000002a02077981 */ /* 0x000ea4000c1e1900 */
[----:B--2---:R-:W-:Y:S02]  /*02b0*/  FSETP.NEU.AND P1, PT, R7, RZ, PT ;  /* 0x000000ff0700720b */ /* 0x004fe40003f2d000 */
[----:B------:R-:W-:Y:S01]  /*02c0*/  MOV R7, 0x1 ;  /* 0x0000000100077802 */ /* 0x000fe20000000f00 */
[----:B------:R-:W-:Y:S10]  /*02d0*/  BRA `(.L_x_2) ;  /* 0x0000000000107947 */ /* 0x000ff40003800000 */
.L_x_3:
[----:B------:R-:W-:Y:S01]  /*02e0*/  ULDC UR6, c[0x0][0x580] ;  /* 0x0001600000067ab9 */ /* 0x000fe20000000800 */
[----:B------:R-:W-:Y:S02]  /*02f0*/  MOV R7, 0x1 ;  /* 0x0000000100077802 */ /* 0x000fe40000000f00 */
[----:B------:R-:W-:Y:S02]  /*0300*/  CS2R R2, SRZ ;  /* 0x0000000000027805 */ /* 0x000fe4000001ff00 */
[----:B------:R-:W-:-:S13]  /*0310*/  FSETP.NEU.AND P1, PT, RZ, UR6, PT ;  /* 0x00000006ff007c0b */ /* 0x000fda000bf2d000 */
.L_x_2:
[----:B------:R-:W-:Y:S02]  /*0320*/  ISETP.NE.U32.AND P4, PT, R2, RZ, PT ;  /* 0x000000ff0200720c */ /* 0x000fe40003f85070 */
[----:B------:R-:W-:Y:S02]  /*0330*/  ISETP.NE.AND.EX P5, PT, RZ, UR5, PT, P2 ;  /* 0x00000005ff007c0c */ /* 0x000fe4000bfa5320 */
[----:B------:R-:W-:Y:S02]  /*0340*/  ISETP.NE.AND.EX P2, PT, R3, RZ, PT, P4 ;  /* 0x000000ff0300720c */ /* 0x000fe40003f45340 */
[----:B------:R-:W-:-:S11]  /*0350*/  PLOP3.LUT P0, PT, PT, PT, PT, 0x8, 0x0 ;  /* 0x000000000000781c */ /* 0x000fd60003f0e170 */
[----:B------:R-:W-:Y:S05]  /*0360*/  @P2 BRA P5, `(.L_x_4) ;  /* 0x0000000000342947 */ /* 0x000fea0002800000 */
[----:B------:R-:W-:-:S04]  /*0370*/  ISETP.NE.U32.AND P0, PT, RZ, UR4, PT ;  /* 0x00000004ff007c0c */ /* 0x000fc8000bf05070 */
[----:B------:R-:W-:-:S13]  /*0380*/  ISETP.NE.AND.EX P0, PT, RZ, UR5, PT, P0 ;  /* 0x00000005ff007c0c */ /* 0x000fda000bf05300 */
[----:B------:R-:W-:Y:S05]  /*0390*/  @!P0 BRA `(.L_x_5) ;  /* 0x0000000000248947 */ /* 0x000fea0003800000 */
[----:B------:R-:W-:Y:S02]  /*03a0*/  PRMT R7, R7, 0x9910, RZ ;  /* 0x0000991007077816 */ /* 0x000fe400000000ff */
[----:B------:R-:W-:Y:S02]  /*03b0*/  ISETP.NE.U32.AND P0, PT, R2, RZ, PT ;  /* 0x000000ff0200720c */ /* 0x000fe40003f05070 */
[----:B------:R-:W-:Y:S02]  /*03c0*/  ISETP.NE.AND P2, PT, R7, RZ, PT ;  /* 0x000000ff0700720c */ /* 0x000fe40003f45270 */
[----:B------:R-:W-:Y:S02]  /*03d0*/  ISETP.NE.AND.EX P0, PT, R3, RZ, PT, P0 ;  /* 0x000000ff0300720c */ /* 0x000fe40003f05300 */
[----:B------:R-:W-:-:S09]  /*03e0*/  SEL R2, RZ, 0xffffffff, P1 ;  /* 0xffffffffff027807 */ /* 0x000fd20000800000 */
[----:B------:R-:W-:-:S04]  /*03f0*/  @!P2 SEL R2, RZ, 0xffffffff, P0 ;  /* 0xffffffffff02a807 */ /* 0x000fc80000000000 */
[----:B------:R-:W-:-:S04]  /*0400*/  LOP3.LUT R2, R2, 0x1, RZ, 0xc0, !PT ;  /* 0x0000000102027812 */ /* 0x000fc800078ec0ff */
[----:B------:R-:W-:Y:S01]  /*0410*/  ISETP.EQ.U32.AND P0, PT, R2, 0x1, PT ;  /* 0x000000010200780c */ /* 0x000fe20003f02070 */
[----:B------:R-:W-:-:S12]  /*0420*/  BRA `(.L_x_4) ;  /* 0x0000000000047947 */ /* 0x000fd80003800000 */
.L_x_5:
[----:B------:R-:W-:-:S13]  /*0430*/  PLOP3.LUT P0, PT, P1, PT, PT, 0x8, 0x0 ;  /* 0x000000000000781c */ /* 0x000fda0000f0e170 */
.L_x_4:
[----:B------:R-:W1:Y:S02]  /*0440*/  SHFL.IDX PT, R2, R6, RZ, 0x1f ;  /* 0x00001fff06027589 */ /* 0x000e6400000e0000 */
[----:B-1----:R-:W-:-:S13]  /*0450*/  ISETP.NE.AND P1, PT, R2, RZ, PT ;  /* 0x000000ff0200720c */ /* 0x002fda0003f25270 */
[----:B------:R-:W-:Y:S05]  /*0460*/  @P1 BRA `(.L_x_6) ;  /* 0x0000000000581947 */ /* 0x000fea0003800000 */
[----:B------:R-:W1:Y:S01]  /*0470*/  S2UR UR8, SR_CgaCtaId ;  /* 0x00000000000879c3 */ /* 0x000e620000008800 */
[----:B------:R-:W-:Y:S01]  /*0480*/  UMOV UR4, 0x400 ;  /* 0x0000040000047882 */ /* 0x000fe20000000000 */
[----:B------:R-:W-:Y:S01]  /*0490*/  UMOV UR5, 0x1 ;  /* 0x0000000100057882 */ /* 0x000fe20000000000 */
[----:B------:R-:W-:Y:S01]  /*04a0*/  UMOV UR6, 0x100 ;  /* 0x0000010000067882 */ /* 0x000fe20000000000 */
[----:B------:R-:W-:Y:S01]  /*04b0*/  ELECT P1, URZ, PT ;  /* 0x00000000003f782f */ /* 0x000fe20003820000 */
[----:B------:R-:W-:-:S04]  /*04c0*/  UIADD3 UR6, -UR6, 0x100000, URZ ;  /* 0x0010000006067890 */ /* 0x000fc8000fffe13f */
[----:B------:R-:W-:Y:S02]  /*04d0*/  USHF.L.U32 UR7, UR6, 0xb, URZ ;  /* 0x0000000b06077899 */ /* 0x000fe4000800063f */
[----:B------:R-:W-:Y:S02]  /*04e0*/  USHF.L.U32 UR6, UR6, 0x1, URZ ;  /* 0x0000000106067899 */ /* 0x000fe4000800063f */
[----:B-1----:R-:W-:Y:S02]  /*04f0*/  ULEA UR8, UR8, UR4, 0x18 ;  /* 0x0000000408087291 */ /* 0x002fe4000f8ec03f */
[----:B------:R-:W-:-:S04]  /*0500*/  UIADD3 UR4, -UR5, 0x100000, URZ ;  /* 0x0010000005047890 */ /* 0x000fc8000fffe13f */
[----:B------:R-:W-:Y:S02]  /*0510*/  USHF.L.U32 UR5, UR4, 0xb, URZ ;  /* 0x0000000b04057899 */ /* 0x000fe4000800063f */
[----:B------:R-:W-:Y:S01]  /*0520*/  USHF.L.U32 UR4, UR4, 0x1, URZ ;  /* 0x0000000104047899 */ /* 0x000fe2000800063f */
[----:B------:R-:W1:Y:S11]  /*0530*/  FENCE.VIEW.ASYNC.S ;  /* 0x00000000000073c6 */ /* 0x000e760000000000 */
[----:B-1----:R1:W2:Y:S01]  /*0540*/  SYNCS.EXCH.64 URZ, [UR8], UR4 ;  /* 0x00000004083f75b2 */ /* 0x0022a20008000100 */
[----:B------:R1:W3:Y:S01]  /*0550*/  SYNCS.EXCH.64 URZ, [UR8+0x20], UR6 ;  /* 0x00002006083f75b2 */ /* 0x0002e20008000100 */
[----:B------:R1:W4:Y:S01]  /*0560*/  SYNCS.EXCH.64 URZ, [UR8+0x8], UR4 ;  /* 0x00000804083f75b2 */ /* 0x0003220008000100 */
[----:B------:R1:W1:Y:S01]  /*0570*/  SYNCS.EXCH.64 URZ, [UR8+0x28], UR6 ;  /* 0x00002806083f75b2 */ /* 0x0002620008000100 */
[----:B------:R1:W1:Y:S01]  /*0580*/  SYNCS.EXCH.64 URZ, [UR8+0x10], UR4 ;  /* 0x00001004083f75b2 */ /* 0x0002620008000100 */
[----:B------:R1:W1:Y:S01]  /*0590*/  SYNCS.EXCH.64 URZ, [UR8+0x30], UR6 ;  /* 0x00003006083f75b2 */ /* 0x0002620008000100 */
[----:B------:R1:W1:Y:S01]  /*05a0*/  SYNCS.EXCH.64 URZ, [UR8+0x18], UR4 ;  /* 0x00001804083f75b2 */ /* 0x0002620008000100 */
[----:B------:R1:W1:Y:S01]  /*05b0*/  SYNCS.EXCH.64 URZ, [UR8+0x38], UR6 ;  /* 0x00003806083f75b2 */ /* 0x0002620008000100 */
[----:B------:R-:W-:Y:S01]  /*05c0*/  NOP ;  /* 0x0000000000007918 */ /* 0x000fe20000000000 */
.L_x_6:
[----:B------:R-:W5:Y:S01]  /*05d0*/  SHFL.IDX PT, R2, R6, RZ, 0x1f ;  /* 0x00001fff06027589 */ /* 0x000f6200000e0000 */
[----:B------:R-:W1:Y:S01]  /*05e0*/  LDC R22, c[0x0][0x904] ;  /* 0x00024100ff167b82 */ /* 0x000e620000000800 */
[----:B------:R-:W-:Y:S01]  /*05f0*/  NOP ;  /* 0x0000000000007918 */ /* 0x000fe20000000000 */
[----:B-----5:R-:W-:-:S13]  /*0600*/  ISETP.NE.AND P1, PT, R2, RZ, PT ;  /* 0x000000ff0200720c */ /* 0x020fda0003f25270 */
[----:B------:R-:W-:Y:S05]  /*0610*/  @P1 BRA `(.L_x_7) ;  /* 0x0000000000581947 */ /* 0x000fea0003800000 */
[----:B-1----:R-:W1:Y:S01]  /*0620*/  S2UR UR5, SR_CgaCtaId ;  /* 0x00000000000579c3 */ /* 0x002e620000008800 */
[----:B------:R-:W-:Y:S01]  /*0630*/  UMOV UR4, 0x400 ;  /* 0x0000040000047882 */ /* 0x000fe20000000000 */
[----:B------:R-:W-:Y:S01]  /*0640*/  UMOV UR6, 0x20 ;  /* 0x0000002000067882 */ /* 0x000fe20000000000 */
[----:B------:R-:W-:Y:S01]  /*0650*/  UMOV UR7, 0x100 ;  /* 0x0000010000077882 */ /* 0x000fe20000000000 */
[----:B------:R-:W-:Y:S01]  /*0660*/  ELECT P1, URZ, PT ;  /* 0x00000000003f782f */ /* 0x000fe20003820000 */
[----:B-1----:R-:W-:Y:S02]  /*0670*/  ULEA UR8, UR5, UR4, 0x18 ;  /* 0x0000000405087291 */ /* 0x002fe4000f8ec03f */
[----:B------:R-:W-:-:S04]  /*0680*/  UIADD3 UR4, -UR6, 0x100000, URZ ;  /* 0x0010000006047890 */ /* 0x000fc8000fffe13f */
[----:B------:R-:W-:Y:S02]  /*0690*/  USHF.L.U32 UR5, UR4, 0xb, URZ ;  /* 0x0000000b04057899 */ /* 0x000fe4000800063f */
[----:B------:R-:W-:Y:S02]  /*06a0*/  USHF.L.U32 UR4, UR4, 0x1, URZ ;  /* 0x0000000104047899 */ /* 0x000fe4000800063f */
[----:B------:R-:W-:-:S04]  /*06b0*/  UIADD3 UR6, -UR7, 0x100000, URZ ;  /* 0x0010000007067890 */ /* 0x000fc8000fffe13f */
[----:B------:R-:W-:Y:S02]  /*06c0*/  USHF.L.U32 UR7, UR6, 0xb, URZ ;  /* 0x0000000b06077899 */ /* 0x000fe4000800063f */
[----:B------:R-:W-:Y:S01]  /*06d0*/  USHF.L.U32 UR6, UR6, 0x1, URZ ;  /* 0x0000000106067899 */ /* 0x000fe2000800063f */
[----:B------:R-:W1:Y:S03]  /*06e0*/  FENCE.VIEW.ASYNC.S ;  /* 0x00000000000073c6 */ /* 0x000e660000000000 */
[----:B-1----:R1:W1:Y:S08]  /*06f0*/  SYNCS.EXCH.64 URZ, [UR8+0x40], UR4 ;  /* 0x00004004083f75b2 */ /* 0x0022700008000100 */
[----:B------:R1:W1:Y:S01]  /*0700*/  SYNCS.EXCH.64 URZ, [UR8+0x60], UR6 ;  /* 0x00006006083f75b2 */ /* 0x0002620008000100 */
[----:B------:R1:W1:Y:S01]  /*0710*/  SYNCS.EXCH.64 URZ, [UR8+0x48], UR4 ;  /* 0x00004804083f75b2 */ /* 0x0002620008000100 */
[----:B------:R1:W1:Y:S01]  /*0720*/  SYNCS.EXCH.64 URZ, [UR8+0x68], UR6 ;  /* 0x00006806083f75b2 */ /* 0x0002620008000100 */
[----:B------:R1:W1:Y:S01]  /*0730*/  SYNCS.EXCH.64 URZ, [UR8+0x50], UR4 ;  /* 0x00005004083f75b2 */ /* 0x0002620008000100 */
[----:B------:R1:W1:Y:S01]  /*0740*/  SYNCS.EXCH.64 URZ, [UR8+0x70], UR6 ;  /* 0x00007006083f75b2 */ /* 0x0002620008000100 */
[----:B------:R1:W1:Y:S01]  /*0750*/  SYNCS.EXCH.64 URZ, [UR8+0x58], UR4 ;  /* 0x00005804083f75b2 */ /* 0x0002620008000100 */
[----:B------:R1:W1:Y:S01]  /*0760*/  SYNCS.EXCH.64 URZ, [UR8+0x78], UR6 ;  /* 0x00007806083f75b2 */ /* 0x0002620008000100 */
[----:B------:R-:W-:Y:S01]  /*0770*/  NOP ;  /* 0x0000000000007918 */ /* 0x000fe20000000000 */
.L_x_7:
[----:B------:R-:W5:Y:S01]  /*0780*/  SHFL.IDX PT, R6, R6, RZ, 0x1f ;  /* 0x00001fff06067589 */ /* 0x000f6200000e0000 */
[----:B-1----:R-:W-:Y:S02]  /*0790*/  ISETP.NE.AND P6, PT, R22, 0x1, PT ;  /* 0x000000011600780c */ /* 0x002fe40003fc5270 */
[----:B------:R-:W-:Y:S01]  /*07a0*/  ELECT P1, URZ, PT ;  /* 0x00000000003f782f */ /* 0x000fe20003820000 */
[----:B------:R-:W1:Y:S01]  /*07b0*/  S2UR UR37, SR_CgaCtaId ;  /* 0x00000000002579c3 */ /* 0x000e620000008800 */
[----:B------:R-:W2:Y:S01]  /*07c0*/  S2R R13, SR_CTAID.Y ;  /* 0x00000000000d7919 */ /* 0x000ea20000002600 */
[----:B------:R-:W-:Y:S01]  /*07d0*/  UMOV UR4, 0x20 ;  /* 0x0000002000047882 */ /* 0x000fe20000000000 */
[----:B------:R-:W-:Y:S01]  /*07e0*/  P2R R2, PR, RZ, 0x40 ;  /* 0x00000040ff027803 */ /* 0x000fe20000000000 */
[----:B------:R-:W-:Y:S01]  /*07f0*/  NOP ;  /* 0x0000000000007918 */ /* 0x000fe20000000000 */
[----:B------:R-:W3:Y:S01]  /*0800*/  S2R R8, SR_CTAID.X ;  /* 0x0000000000087919 */ /* 0x000ee20000002500 */
[----:B------:R-:W-:Y:S01]  /*0810*/  ISETP.NE.AND P4, PT, R0, RZ, PT ;  /* 0x000000ff0000720c */ /* 0x000fe20003f85270 */
[----:B------:R-:W-:Y:S03]  /*0820*/  BSSY B6, `(.L_x_8) ;  /* 0x00014a5000067945 */ /* 0x000fe60003800000 */
[----:B------:R-:W3:Y:S01]  /*0830*/  @P6 LDC R3, c[0x0][0x10] ;  /* 0x00000400ff036b82 */ /* 0x000ee20000000800 */
[----:B------:R-:W-:-:S02]  /*0840*/  @P6 MOV R11, RZ ;  /* 0x000000ff000b6202 */ /* 0x000fc40000000f00 */
[----:B------:R-:W-:-:S05]  /*0850*/  @P6 MOV R9, RZ ;  /* 0x000000ff00096202 */ /* 0x000fca0000000f00 */
[----:B------:R-:W4:Y:S01]  /*0860*/  @!P6 LDC R7, c[0x0][0xc] ;  /* 0x00000300ff07eb82 */ /* 0x000f220000000800 */
[----:B-----5:R-:W-:Y:S02]  /*0870*/  ISETP.NE.OR P2, PT, R6, RZ, !P1 ;  /* 0x000000ff0600720c */ /* 0x020fe40004f45670 */
[----:B------:R-:W-:-:S04]  /*0880*/  ISETP.EQ.OR P1, PT, R0, 0x3, !P4 ;  /* 0x000000030000780c */ /* 0x000fc80006722670 */
[----:B------:R-:W-:-:S04]  /*0890*/  ISETP.EQ.AND P1, PT, R12, RZ, P1 ;  /* 0x000000ff0c00720c */ /* 0x000fc80000f22270 */
[----:B------:R-:W-:Y:S02]  /*08a0*/  SEL R17, RZ, 0x1, !P1 ;  /* 0x00000001ff117807 */ /* 0x000fe40004800000 */
[----:B--2---:R-:W-:Y:S01]  /*08b0*/  @P6 MOV R10, R13 ;  /* 0x0000000d000a6202 */ /* 0x004fe20000000f00 */
[----:B------:R-:W-:Y:S01]  /*08c0*/  VOTEU.ALL UP0, P2 ;  /* 0x00000000003f7886 */ /* 0x000fe20001000000 */
[----:B------:R-:W-:-:S03]  /*08d0*/  VOTEU.ALL UP1, P2 ;  /* 0x00000000003f7886 */ /* 0x000fc60001020000 */
[----:B---3--:R-:W-:Y:S01]  /*08e0*/  @P6 IMAD.WIDE.U32 R2, R8, R3, R10 ;  /* 0x0000000308026225 */ /* 0x008fe200078e000a */
[----:B------:R-:W-:Y:S01]  /*08f0*/  @!UP0 UMOV UR6, 0x400 ;  /* 0x0000040000068882 */ /* 0x000fe20000000000 */
[----:B------:R-:W-:-:S04]  /*0900*/  @!UP0 UIADD3 UR4, -UR4, 0x100000, URZ ;  /* 0x0010000004048890 */ /* 0x000fc8000fffe13f */
[----:B------:R-:W-:Y:S02]  /*0910*/  @!UP0 USHF.L.U32 UR5, UR4, 0xb, URZ ;  /* 0x0000000b04058899 */ /* 0x000fe4000800063f */
[----:B------:R-:W-:Y:S01]  /*0920*/  @!UP0 USHF.L.U32 UR4, UR4, 0x1, URZ ;  /* 0x0000000104048899 */ /* 0x000fe2000800063f */
[----:B------:R-:W-:Y:S01]  /*0930*/  @!P6 MOV R10, R13 ;  /* 0x0000000d000ae202 */ /* 0x000fe20000000f00 */
[----:B-1----:R-:W-:Y:S01]  /*0940*/  @!UP0 ULEA UR8, UR37, UR6, 0x18 ;  /* 0x0000000625088291 */ /* 0x002fe2000f8ec03f */
[----:B------:R-:W-:Y:S01]  /*0950*/  @P6 IADD3 R16, R3, R9, RZ ;  /* 0x0000000903106210 */ /* 0x000fe20007ffe0ff */
[----:B------:R-:W-:Y:S01]  /*0960*/  VOTEU.ALL UP0, P2 ;  /* 0x00000000003f7886 */ /* 0x000fe20001000000 */
[----:B------:R-:W-:Y:S01]  /*0970*/  ISETP.NE.AND P2, PT, R12, RZ, PT ;  /* 0x000000ff0c00720c */ /* 0x000fe20003f45270 */
[----:B------:R-:W-:Y:S01]  /*0980*/  ULDC UR6, c[0x0][0xc] ;  /* 0x0000030000067ab9 */ /* 0x000fe20000000800 */
[----:B------:R-:W-:Y:S01]  /*0990*/  ULDC UR7, c[0x0][0x10] ;  /* 0x0000040000077ab9 */ /* 0x000fe20000000800 */
[----:B------:R-:W-:-:S02]  /*09a0*/  MOV R9, RZ ;  /* 0x000000ff00097202 */ /* 0x000fc40000000f00 */
[----:B------:R-:W-:Y:S02]  /*09b0*/  IADD3 R12, R12, -0x1, RZ ;  /* 0xffffffff0c0c7810 */ /* 0x000fe40007ffe0ff */
[----:B------:R-:W-:Y:S01]  /*09c0*/  ISETP.EQ.AND P5, PT, R0, 0x2, !P2 ;  /* 0x000000020000780c */ /* 0x000fe200057a2270 */
[----:B----4-:R-:W-:Y:S01]  /*09d0*/  @!P6 IMAD.WIDE.U32 R6, R7, R10, R8 ;  /* 0x0000000a0706e225 */ /* 0x010fe200078e0008 */
[----:B------:R-:W1:Y:S02]  /*09e0*/  FENCE.VIEW.ASYNC.S ;  /* 0x00000000000073c6 */ /* 0x000e640000000000 */
[----:B-1----:R-:W1:Y:S01]  /*09f0*/  @!UP0 SYNCS.EXCH.64 URZ, [UR8+0x80], UR4 ;  /* 0x00008004083f85b2 */ /* 0x002e620008000100 */
[----:B------:R-:W-:Y:S02]  /*0a00*/  ISETP.GE.U32.AND P1, PT, R12, 0x2, PT ;  /* 0x000000020c00780c */ /* 0x000fe40003f26070 */
[----:B------:R-:W-:Y:S02]  /*0a10*/  SEL R19, RZ, 0x1, !P5 ;  /* 0x00000001ff137807 */ /* 0x000fe40006800000 */
[----:B------:R-:W-:-:S02]  /*0a20*/  @!P6 MOV R2, R6 ;  /* 0x000000060002e202 */ /* 0x000fc40000000f00 */
[----:B------:R-:W-:Y:S02]  /*0a30*/  @!P6 MOV R16, R7 ;  /* 0x000000070010e202 */ /* 0x000fe40000000f00 */
[----:B------:R-:W-:Y:S02]  /*0a40*/  SEL R19, R19, 0x2, P1 ;  /* 0x0000000213137807 */ /* 0x000fe40000800000 */
[----:B------:R-:W-:Y:S01]  /*0a50*/  SEL R17, R17, 0x2, P1 ;  /* 0x0000000211117807 */ /* 0x000fe20000800000 */
[----:B------:R2:W1:Y:S01]  /*0a60*/  @!UP1 SYNCS.EXCH.64 URZ, [UR8+0x88], UR4 ;  /* 0x00008804083f95b2 */ /* 0x0004620008000100 */
[----:B------:R-:W-:Y:S01]  /*0a70*/  NOP ;  /* 0x0000000000007918 */ /* 0x000fe20000000000 */
[----:B--2---:R-:W-:-:S03]  /*0a80*/  UIMAD.WIDE.U32 UR4, UR6, UR7, URZ ;  /* 0x00000007060472a5 */ /* 0x004fc6000f8e003f */
[----:B------:R-:W-:Y:S02]  /*0a90*/  ULDC UR6, c[0x0][0x14] ;  /* 0x0000050000067ab9 */ /* 0x000fe40000000800 */
[----:B------:R-:W-:Y:S02]  /*0aa0*/  UIMAD.WIDE.U32 UR40, UR4, UR6, URZ ;  /* 0x00000006042872a5 */ /* 0x000fe4000f8e003f */
[----:B------:R-:W-:-:S04]  /*0ab0*/  UIMAD UR38, UR5, UR6, URZ ;  /* 0x00000006052672a4 */ /* 0x000fc8000f8e023f */
[----:B------:R-:W-:Y:S01]  /*0ac0*/  UIADD3 UR38, UR41, UR38, URZ ;  /* 0x0000002629267290 */ /* 0x000fe2000fffe03f */
[----:B-1----:R-:W-:Y:S06]  /*0ad0*/  BAR.SYNC.DEFER_BLOCKING 0x0 ;  /* 0x0000000000007b1d */ /* 0x002fec0000010000 */
[----:B------:R-:W-:Y:S05]  /*0ae0*/  @!P2 BRA `(.L_x_9) ;  /* 0x00000118004ca947 */ /* 0x000fea0003800000 */
[----:B------:R-:W-:-:S13]  /*0af0*/  ISETP.GT.U32.AND P0, PT, R12, 0x1, PT ;  /* 0x000000010c00780c */ /* 0x000fda0003f04070 */
[----:B------:R-:W-:Y:S05]  /*0b00*/  @P0 BRA `(.L_x_10) ;  /* 0x0000014400d80947 */ /* 0x000fea0003800000 */
[----:B------:R-:W-:Y:S01]  /*0b10*/  ULDC.64 UR4, c[0x0][0x8f8] ;  /* 0x00023e0000047ab9 */ /* 0x000fe20000000a00 */
[----:B------:R-:W-:Y:S01]  /*0b20*/  UMOV UR47, 0xffffffff ;  /* 0xffffffff002f7882 */ /* 0x000fe20000000000 */
[----:B------:R-:W-:Y:S02]  /*0b30*/  ISETP.GE.U32.AND P0, PT, R2, UR4, PT ;  /* 0x0000000402007c0c */ /* 0x000fe4000bf06070 */
[----:B------:R-:W-:Y:S02]  /*0b40*/  PRMT R152, RZ, 0x7610, R152 ;  /* 0x00007610ff987816 */ /* 0x000fe40000000098 */
[----:B------:R-:W-:Y:S02]  /*0b50*/  ISETP.GE.U32.AND.EX P0, PT, R16, UR5, PT, P0 ;  /* 0x0000000510007c0c */ /* 0x000fe4000bf06100 */
[----:B------:R-:W-:Y:S02]  /*0b60*/  MOV R23, 0xffffffff ;  /* 0xffffffff00177802 */ /* 0x000fe40000000f00 */
[----:B------:R-:W-:-:S02]  /*0b70*/  MOV R158, 0xffffffff ;  /* 0xffffffff009e7802 */ /* 0x000fc40000000f00 */
[----:B------:R-:W-:-:S07]  /*0b80*/  PRMT R0, RZ, 0x7610, R0 ;  /* 0x00007610ff007816 */ /* 0x000fce0000000000 */
[----:B------:R-:W-:Y:S05]  /*0b90*/  @P0 BRA `(.L_x_11) ;  /* 0x0000000400640947 */ /* 0x000fea0003800000 */
[----:B------:R-:W1:Y:S01]  /*0ba0*/  LDC.64 R14, c[0x0][0x8d0] ;  /* 0x00023400ff0e7b82 */ /* 0x000e620000000a00 */
[----:B------:R-:W-:Y:S01]  /*0bb0*/  MOV R4, R2 ;  /* 0x0000000200047202 */ /* 0x000fe20000000f00 */
[----:B------:R-:W-:-:S06]  /*0bc0*/  IMAD.MOV.U32 R5, RZ, RZ, R16 ;  /* 0x000000ffff057224 */ /* 0x000fcc00078e0010 */
[----:B------:R-:W2:Y:S08]  /*0bd0*/  LDC R0, c[0x0][0x8d8] ;  /* 0x00023600ff007b82 */ /* 0x000eb00000000800 */
[----:B------:R-:W3:Y:S01]  /*0be0*/  LDC.64 R20, c[0x0][0x8c8] ;  /* 0x00023200ff147b82 */ /* 0x000ee20000000a00 */
[----:B-1----:R-:W-:-:S04]  /*0bf0*/  ISETP.NE.U32.AND P0, PT, R14, RZ, PT ;  /* 0x000000ff0e00720c */ /* 0x002fc80003f05070 */
[----:B------:R-:W-:-:S13]  /*0c00*/  ISETP.NE.AND.EX P0, PT, R15, RZ, PT, P0 ;  /* 0x000000ff0f00720c */ /* 0x000fda0003f05300 */
[----:B--23--:R-:W-:Y:S05]  /*0c10*/  @!P0 BRA `(.L_x_12) ;  /* 0x0000000000288947 */ /* 0x00cfea0003800000 */
[----:B------:R-:W1:Y:S02]  /*0c20*/  LDC R3, c[0x0][0x8dc] ;  /* 0x00023700ff037b82 */ /* 0x000e640000000800 */
[----:B-1----:R-:W-:-:S04]  /*0c30*/  IADD3 R3, P0, R2, R3, RZ ;  /* 0x0000000302037210 */ /* 0x002fc80007f1e0ff */
[----:B------:R-:W-:-:S05]  /*0c40*/  IADD3.X R11, RZ, R16, RZ, P0, !PT ;  /* 0x00000010ff0b7210 */ /* 0x000fca00007fe4ff */
[----:B------:R-:W-:-:S04]  /*0c50*/  IMAD.WIDE.U32 R4, R11, R14, RZ ;  /* 0x0000000e0b047225 */ /* 0x000fc800078e00ff */
[----:B------:R-:W-:-:S04]  /*0c60*/  IMAD.WIDE.U32 R6, P0, R3, R15, R4 ;  /* 0x0000000f03067225 */ /* 0x000fc80007800004 */
[----:B------:R-:W-:Y:S01]  /*0c70*/  IMAD.WIDE.U32 R4, R3, R14, RZ ;  /* 0x0000000e03047225 */ /* 0x000fe200078e00ff */
[----:B------:R-:W-:Y:S02]  /*0c80*/  IADD3.X R13, RZ, RZ, RZ, P0, !PT ;  /* 0x000000ffff0d7210 */ /* 0x000fe400007fe4ff */
[----:B------:R-:W-:Y:S02]  /*0c90*/  MOV R12, R7 ;  /* 0x00000007000c7202 */ /* 0x000fe40000000f00 */
[----:B------:R-:W-:-:S05]  /*0ca0*/  IADD3 RZ, P0, R5, R6, RZ ;  /* 0x0000000605ff7210 */ /* 0x000fca0007f1e0ff */
[----:B------:R-:W-:-:S08]  /*0cb0*/  IMAD.WIDE.U32.X R4, R11, R15, R12, P0 ;  /* 0x0000000f0b047225 */ /* 0x000fd000000e040c */
.L_x_12:
[-CC-:B------:R-:W-:Y:S01]  /*0cc0*/  SHF.R.U64 R29, R4, R0.reuse, R5.reuse ;  /* 0x00000000041d7219 */ /* 0x180fe20000001205 */
[----:B------:R-:W1:Y:S01]  /*0cd0*/  LDC.64 R24, c[0x0][0x8e8] ;  /* 0x00023a00ff187b82 */ /* 0x000e620000000a00 */
[----:B------:R-:W-:Y:S01]  /*0ce0*/  SHF.R.U32.HI R3, RZ, R0, R5 ;  /* 0x00000000ff037219 */ /* 0x000fe20000011605 */
[----:B------:R-:W-:Y:S01]  /*0cf0*/  ULDC UR4, c[0x0][0x150] ;  /* 0x0000540000047ab9 */ /* 0x000fe20000000800 */
[----:B------:R-:W-:Y:S02]  /*0d00*/  IADD3 R9, P0, RZ, -R29, RZ ;  /* 0x8000001dff097210 */ /* 0x000fe40007f1e0ff */
[----:B------:R-:W-:Y:S02]  /*0d10*/  I2FP.F32.U32 R0, R8 ;  /* 0x0000000800007245 */ /* 0x000fe40000201000 */
[----:B------:R-:W-:Y:S01]  /*0d20*/  IADD3.X R11, RZ, ~R3, RZ, P0, !PT ;  /* 0x80000003ff0b7210 */ /* 0x000fe200007fe4ff */
[----:B------:R-:W2:Y:S01]  /*0d30*/  LDC R12, c[0x0][0x8c0] ;  /* 0x00023000ff0c7b82 */ /* 0x000ea20000000800 */
[----:B------:R-:W-:Y:S01]  /*0d40*/  MOV R3, R16 ;  /* 0x0000001000037202 */ /* 0x000fe20000000f00 */
[----:B------:R-:W-:Y:S01]  /*0d50*/  FMUL R0, R0, UR4 ;  /* 0x0000000400007c20 */ /* 0x000fe20008400000 */
[----:B------:R-:W-:Y:S01]  /*0d60*/  ULDC UR4, c[0x0][0x154] ;  /* 0x0000550000047ab9 */ /* 0x000fe20000000800 */
[----:B------:R-:W-:-:S02]  /*0d70*/  IMAD R6, R11, R20, RZ ;  /* 0x000000140b067224 */ /* 0x000fc400078e02ff */
[C---:B------:R-:W-:Y:S02]  /*0d80*/  IMAD.WIDE.U32 R4, R9.reuse, R20, R2 ;  /* 0x0000001409047225 */ /* 0x040fe400078e0002 */
[----:B------:R-:W3:Y:S01]  /*0d90*/  LDC R7, c[0x0][0x144] ;  /* 0x00005100ff077b82 */ /* 0x000ee20000000800 */
[----:B------:R-:W4:Y:S01]  /*0da0*/  F2I.U32.TRUNC.NTZ R0, R0 ;  /* 0x0000000000007305 */ /* 0x000f22000020f000 */
[----:B------:R-:W-:Y:S01]  /*0db0*/  IMAD R3, R9, R21, R6 ;  /* 0x0000001509037224 */ /* 0x000fe200078e0206 */
[----:B------:R-:W-:-:S04]  /*0dc0*/  MOV R9, 0x1 ;  /* 0x0000000100097802 */ /* 0x000fc80000000f00 */
[----:B------:R-:W-:Y:S01]  /*0dd0*/  IADD3 R5, R5, R3, RZ ;  /* 0x0000000305057210 */ /* 0x000fe20007ffe0ff */
[----:B------:R-:W5:Y:S01]  /*0de0*/  LDC R11, c[0x0][0x8b0] ;  /* 0x00022c00ff0b7b82 */ /* 0x000f620000000800 */
[----:B-1----:R-:W-:Y:S02]  /*0df0*/  ISETP.NE.U32.AND P0, PT, R24, RZ, PT ;  /* 0x000000ff1800720c */ /* 0x002fe40003f05070 */
[----:B------:R-:W-:Y:S02]  /*0e00*/  I2FP.F32.U32 R3, R10 ;  /* 0x0000000a00037245 */ /* 0x000fe40000201000 */
[----:B------:R-:W-:-:S03]  /*0e10*/  ISETP.NE.AND.EX P0, PT, R25, RZ, PT, P0 ;  /* 0x000000ff1900720c */ /* 0x000fc60003f05300 */
[----:B------:R-:W1:Y:S01]  /*0e20*/  LDC R20, c[0x0][0x900] ;  /* 0x00024000ff147b82 */ /* 0x000e620000000800 */
[----:B----4-:R-:W-:Y:S02]  /*0e30*/  IADD3 R6, -R0, RZ, RZ ;  /* 0x000000ff00067210 */ /* 0x010fe40007ffe1ff */
[-CC-:B--2---:R-:W-:Y:S02]  /*0e40*/  SHF.R.U64 R21, R4, R12.reuse, R5.reuse ;  /* 0x0000000c04157219 */ /* 0x184fe40000001205 */
[----:B------:R-:W-:Y:S01]  /*0e50*/  SHF.R.U32.HI R4, RZ, R12, R5 ;  /* 0x0000000cff047219 */ /* 0x000fe20000011605 */
[----:B------:R-:W-:Y:S02]  /*0e60*/  FMUL R5, R3, UR4 ;  /* 0x0000000403057c20 */ /* 0x000fe40008400000 */
[----:B------:R-:W2:Y:S01]  /*0e70*/  LDC R13, c[0x0][0x148] ;  /* 0x00005200ff0d7b82 */ /* 0x000ea20000000800 */
[----:B---3--:R-:W-:Y:S01]  /*0e80*/  IMAD R0, R7, R6, R8 ;  /* 0x0000000607007224 */ /* 0x008fe200078e0208 */
[----:B------:R-:W-:Y:S01]  /*0e90*/  MOV R7, 0xffffffff ;  /* 0xffffffff00077802 */ /* 0x000fe20000000f00 */
[----:B------:R3:W4:Y:S05]  /*0ea0*/  F2I.U32.TRUNC.NTZ R12, R5 ;  /* 0x00000005000c7305 */ /* 0x00072a000020f000 */
[----:B------:R-:W2:Y:S01]  /*0eb0*/  LDC R14, c[0x0][0x8a8] ;  /* 0x00022a00ff0e7b82 */ /* 0x000ea20000000800 */
[----:B-----5:R-:W-:-:S02]  /*0ec0*/  SHF.R.U64 R28, R21, R11, R4 ;  /* 0x0000000b151c7219 */ /* 0x020fc40000001204 */
[----:B------:R-:W-:-:S05]  /*0ed0*/  SHF.R.U32.HI R3, RZ, R11, R4 ;  /* 0x0000000bff037219 */ /* 0x000fca0000011604 */
[----:B------:R-:W2:Y:S01]  /*0ee0*/  LDC R23, c[0x0][0x8f0] ;  /* 0x00023c00ff177b82 */ /* 0x000ea20000000800 */
[-C--:B-1----:R-:W-:Y:S02]  /*0ef0*/  SHF.L.U32 R4, R7, R20.reuse, RZ ;  /* 0x0000001407047219 */ /* 0x082fe400000006ff */
[-CC-:B------:R-:W-:Y:S02]  /*0f00*/  SHF.R.U64 R30, R28, R20.reuse, R3.reuse ;  /* 0x000000141c1e7219 */ /* 0x180fe40000001203 */
[----:B------:R-:W-:Y:S02]  /*0f10*/  SHF.R.U32.HI R15, RZ, R20, R3 ;  /* 0x00000014ff0f7219 */ /* 0x000fe40000011603 */
[----:B------:R-:W-:Y:S01]  /*0f20*/  LOP3.LUT R11, RZ, R4, RZ, 0x33, !PT ;  /* 0x00000004ff0b7212 */ /* 0x000fe200078e33ff */
[----:B------:R-:W1:Y:S01]  /*0f30*/  LDC R26, c[0x0][0x8e0] ;  /* 0x00023800ff1a7b82 */ /* 0x000e620000000800 */
[----:B------:R-:W-:Y:S02]  /*0f40*/  SHF.L.U32 R3, R9, R20, RZ ;  /* 0x0000001409037219 */ /* 0x000fe400000006ff */
[----:B------:R-:W-:-:S02]  /*0f50*/  MOV R4, R30 ;  /* 0x0000001e00047202 */ /* 0x000fc40000000f00 */
[----:B---3--:R-:W-:-:S03]  /*0f60*/  MOV R5, R15 ;  /* 0x0000000f00057202 */ /* 0x008fc60000000f00 */
[----:B------:R-:W3:Y:S01]  /*0f70*/  LDC R27, c[0x0][0x8b8] ;  /* 0x00022e00ff1b7b82 */ /* 0x000ee20000000800 */
[----:B----4-:R-:W-:Y:S05]  /*0f80*/  @!P0 BRA `(.L_x_13) ;  /* 0x0000000000288947 */ /* 0x010fea0003800000 */
[----:B------:R-:W4:Y:S02]  /*0f90*/  LDC R9, c[0x0][0x8f4] ;  /* 0x00023d00ff097b82 */ /* 0x000f240000000800 */
[----:B----4-:R-:W-:-:S04]  /*0fa0*/  IADD3 R9, P0, R30, R9, RZ ;  /* 0x000000091e097210 */ /* 0x010fc80007f1e0ff */
        /* <DEDUP_REMOVED lines=8> */
.L_x_13:
[----:B--2---:R-:W-:Y:S02]  /*1030*/  SHF.R.U64 R5, R4, R23, R5 ;  /* 0x0000001704057219 */ /* 0x004fe40000001205 */
[----:B------:R-:W-:Y:S02]  /*1040*/  LOP3.LUT R4, R28, R11, RZ, 0xc0, !PT ;  /* 0x0000000b1c047212 */ /* 0x000fe400078ec0ff */
[----:B------:R-:W-:Y:S02]  /*1050*/  IADD3 R12, -R12, RZ, RZ ;  /* 0x000000ff0c0c7210 */ /* 0x000fe40007ffe1ff */
[----:B------:R-:W-:Y:S02]  /*1060*/  IADD3 R6, R14, -0x1, RZ ;  /* 0xffffffff0e067810 */ /* 0x000fe40007ffe0ff */
[----:B------:R-:W-:Y:S01]  /*1070*/  IADD3 R7, -R5, RZ, RZ ;  /* 0x000000ff05077210 */ /* 0x000fe20007ffe1ff */
[----:B------:R-:W-:Y:S01]  /*1080*/  IMAD R5, R3, R5, R4 ;  /* 0x0000000503057224 */ /* 0x000fe200078e0204 */
[----:B------:R-:W-:Y:S01]  /*1090*/  LOP3.LUT R6, R21, R6, RZ, 0xc0, !PT ;  /* 0x0000000615067212 */ /* 0x000fe200078ec0ff */
[----:B------:R-:W-:Y:S01]  /*10a0*/  @P6 IMAD R0, R13, R12, R10 ;  /* 0x0000000c0d006224 */ /* 0x000fe200078e020a */
[----:B------:R-:W-:Y:S01]  /*10b0*/  R2UR UR47, R29 ;  /* 0x000000001d2f72ca */ /* 0x000fe200000e0000 */
[----:B-1----:R-:W-:-:S02]  /*10c0*/  IMAD R3, R7, R26, R30 ;  /* 0x0000001a07037224 */ /* 0x002fc400078e021e */
[----:B---3--:R-:W-:Y:S02]  /*10d0*/  IMAD R0, R5, R27, R0 ;  /* 0x0000001b05007224 */ /* 0x008fe400078e0200 */
[----:B------:R-:W-:Y:S02]  /*10e0*/  IMAD R3, R3, R14, R6 ;  /* 0x0000000e03037224 */ /* 0x000fe400078e0206 */
[----:B------:R-:W-:-:S03]  /*10f0*/  IMAD.MOV.U32 R4, RZ, RZ, 0x1 ;  /* 0x00000001ff047424 */ /* 0x000fc600078e00ff */
[----:B------:R-:W-:Y:S02]  /*1100*/  SEL R158, R3, R0, !P6 ;  /* 0x00000000039e7207 */ /* 0x000fe40007000000 */
[----:B------:R-:W-:Y:S02]  /*1110*/  SEL R23, R0, R3, !P6 ;  /* 0x0000000300177207 */ /* 0x000fe40007000000 */
[----:B------:R-:W-:-:S07]  /*1120*/  PRMT R0, R4, 0x7610, R0 ;  /* 0x0000761004007816 */ /* 0x000fce0000000000 */
.L_x_11:
[----:B------:R-:W-:-:S08]  /*1130*/  NOP ;  /* 0x0000000000007918 */ /* 0x000fd00000000000 */
[----:B------:R-:W1:Y:S02]  /*1140*/  USETMAXREG.TRY_ALLOC.CTAPOOL UP0, 0xe8 ;  /* 0x000000e8000079c8 */ /* 0x000e640008000600 */
[----:B-1----:R-:W-:-:S13]  /*1150*/  PLOP3.LUT P0, PT, PT, PT, UP0, 0x80, 0x0 ;  /* 0x000000000000781c */ /* 0x002fda0003f0f008 */
[----:B------:R-:W-:Y:S05]  /*1160*/  @!P0 BRA `(.L_x_11) ;  /* 0xfffffffc00f08947 */ /* 0x000fea000383ffff */
[----:B------:R-:W-:Y:S02]  /*1170*/  ULDC.64 UR4, c[0x0][0x590] ;  /* 0x0001640000047ab9 */ /* 0x000fe40000000a00 */
[----:B------:R-:W-:-:S04]  /*1180*/  ISETP.NE.U32.AND P0, PT, RZ, UR4, PT ;  /* 0x00000004ff007c0c */ /* 0x000fc8000bf05070 */
[----:B------:R-:W-:-:S13]  /*1190*/  ISETP.NE.AND.EX P0, PT, RZ, UR5, PT, P0 ;  /* 0x00000005ff007c0c */ /* 0x000fda000bf05300 */
[----:B------:R-:W-:Y:S05]  /*11a0*/  @P0 BRA `(.L_x_14) ;  /* 0x00000000002c0947 */ /* 0x000fea0003800000 */
[----:B------:R-:W-:Y:S02]  /*11b0*/  ULDC.64 UR4, c[0x0][0x588] ;  /* 0x0001620000047ab9 */ /* 0x000fe40000000a00 */
[----:B------:R-:W-:-:S04]  /*11c0*/  ISETP.NE.U32.AND P0, PT, RZ, UR4, PT ;  /* 0x00000004ff007c0c */ /* 0x000fc8000bf05070 */
[----:B------:R-:W-:-:S13]  /*11d0*/  ISETP.NE.AND.EX P0, PT, RZ, UR5, PT, P0 ;  /* 0x00000005ff007c0c */ /* 0x000fda000bf05300 */
[----:B------:R-:W-:Y:S05]  /*11e0*/  @!P0 BRA `(.L_x_15) ;  /* 0x0000000000108947 */ /* 0x000fea0003800000 */
[----:B------:R-:W1:Y:S02]  /*11f0*/  LDC.64 R4, c[0x0][0x588] ;  /* 0x00016200ff047b82 */ /* 0x000e640000000a00 */
[----:B-1----:R1:W5:Y:S01]  /*1200*/  LDG.E R155, desc[UR42][R4.64] ;  /* 0x0000002a049b7981 */ /* 0x002362000c1e1900 */
[----:B------:R-:W-:Y:S01]  /*1210*/  MOV R152, 0x1 ;  /* 0x0000000100987802 */ /* 0x000fe20000000f00 */
[----:B------:R-:W-:Y:S06]  /*1220*/  BRA `(.L_x_14) ;  /* 0x00000000000c7947 */ /* 0x000fec0003800000 */
.L_x_15:
[----:B------:R-:W-:Y:S01]  /*1230*/  ULDC UR4, c[0x0][0x580] ;  /* 0x0001600000047ab9 */ /* 0x000fe20000000800 */
[----:B------:R-:W-:Y:S02]  /*1240*/  MOV R152, 0x1 ;  /* 0x0000000100987802 */ /* 0x000fe40000000f00 */
[----:B------:R-:W-:-:S07]  /*1250*/  MOV R155, UR4 ;  /* 0x00000004009b7c02 */ /* 0x000fce0008000f00 */
.L_x_14:
        /* <DEDUP_REMOVED lines=8> */
[----:B-1----:R-:W1:Y:S02]  /*12e0*/  LDC.64 R4, c[0x0][0x5a8] ;  /* 0x00016a00ff047b82 */ /* 0x002e640000000a00 */
[----:B-1----:R2:W5:Y:S01]  /*12f0*/  LDG.E R154, desc[UR42][R4.64] ;  /* 0x0000002a049a7981 */ /* 0x002562000c1e1900 */
[----:B------:R-:W-:Y:S05]  /*1300*/  BRA `(.L_x_16) ;  /* 0x0000000000087947 */ /* 0x000fea0003800000 */
.L_x_17:
[----:B------:R-:W-:Y:S02]  /*1310*/  ULDC UR4, c[0x0][0x5a0] ;  /* 0x0001680000047ab9 */ /* 0x000fe40000000800 */
[----:B------:R-:W-:-:S07]  /*1320*/  MOV R154, UR4 ;  /* 0x00000004009a7c02 */ /* 0x000fce0008000f00 */
.L_x_16:
[----:B------:R-:W-:Y:S01]  /*1330*/  LOP3.LUT P1, RZ, R0, 0xff, RZ, 0xc0, !PT ;  /* 0x000000ff00ff7812 */ /* 0x000fe2000782c0ff */
[----:B------:R-:W-:Y:S01]  /*1340*/  UMOV UR36, URZ ;  /* 0x0000003f00247c82 */ /* 0x000fe20008000000 */
[----:B------:R-:W-:-:S11]  /*1350*/  PLOP3.LUT P0, PT, PT, PT, PT, 0x80, 0x0 ;  /* 0x000000000000781c */ /* 0x000fd60003f0f070 */
[----:B------:R-:W-:Y:S05]  /*1360*/  @!P1 BRA `(.L_x_18) ;  /* 0x0000010c008c9947 */ /* 0x000fea0003800000 */
[----:B------:R-:W-:Y:S01]  /*1370*/  ULDC UR4, c[0x0][0x28c] ;  /* 0x0000a30000047ab9 */ /* 0x000fe20000000800 */
[----:B------:R-:W-:Y:S01]  /*1380*/  LOP3.LUT P0, RZ, R18, 0x4, RZ, 0xc0, !PT ;  /* 0x0000000412ff7812 */ /* 0x000fe2000780c0ff */
[----:B------:R-:W-:Y:S01]  /*1390*/  UIADD3 UR4, UR4, 0x3f, URZ ;  /* 0x0000003f04047890 */ /* 0x000fe2000fffe03f */
[----:B------:R-:W-:Y:S01]  /*13a0*/  MOV R153, 0x10 ;  /* 0x0000001000997802 */ /* 0x000fe20000000f00 */
[----:B------:R-:W-:Y:S01]  /*13b0*/  ULDC.64 UR54, c[0x0][0x198] ;  /* 0x0000660000367ab9 */ /* 0x000fe20000000a00 */
[----:B------:R-:W-:Y:S01]  /*13c0*/  LOP3.LUT R157, R17, 0x1, RZ, 0xfc, !PT ;  /* 0x00000001119d7812 */ /* 0x000fe200078efcff */
[----:B------:R-:W-:Y:S01]  /*13d0*/  USHF.R.S32.HI UR5, URZ, 0x1f, UR4 ;  /* 0x0000001f3f057899 */ /* 0x000fe20008011404 */
[----:B------:R-:W-:Y:S01]  /*13e0*/  LOP3.LUT R156, R19, 0x1, RZ, 0xfc, !PT ;  /* 0x00000001139c7812 */ /* 0x000fe200078efcff */
[----:B------:R-:W-:Y:S01]  /*13f0*/  UMOV UR39, URZ ;  /* 0x0000003f00277c82 */ /* 0x000fe20008000000 */
[----:B------:R-:W-:Y:S01]  /*1400*/  SEL R153, R153, 0xfffffff0, !P0 ;  /* 0xfffffff099997807 */ /* 0x000fe20004000000 */
[----:B------:R-:W-:Y:S01]  /*1410*/  ULEA.HI UR5, UR5, UR4, URZ, 0x6 ;  /* 0x0000000405057291 */ /* 0x000fe2000f8f303f */
[----:B------:R-:W-:Y:S01]  /*1420*/  UMOV UR48, URZ ;  /* 0x0000003f00307c82 */ /* 0x000fe20008000000 */
[----:B------:R-:W-:-:S02]  /*1430*/  UMOV UR49, URZ ;  /* 0x0000003f00317c82 */ /* 0x000fc40008000000 */
[----:B------:R-:W-:Y:S01]  /*1440*/  USHF.R.S32.HI UR50, URZ, 0x6, UR5 ;  /* 0x000000063f327899 */ /* 0x000fe20008011405 */
[----:B------:R-:W-:-:S11]  /*1450*/  UMOV UR36, URZ ;  /* 0x0000003f00247c82 */ /* 0x000fd60008000000 */
.L_x_506:
[----:B------:R-:W-:Y:S01]  /*1460*/  LOP3.LUT R0, R18, 0x80, RZ, 0xc0, !PT ;  /* 0x0000008012007812 */ /* 0x000fe200078ec0ff */
[----:B------:R-:W3:Y:S01]  /*1470*/  S2UR UR51, SR_CgaCtaId ;  /* 0x00000000003379c3 */ /* 0x000ee20000008800 */
[----:B------:R-:W-:Y:S02]  /*1480*/  UMOV UR52, 0x400 ;  /* 0x0000040000347882 */ /* 0x000fe40000000000 */
[----:B------:R-:W-:-:S06]  /*1490*/  SHF.R.U32.HI R0, RZ, 0x7, R0 ;  /* 0x00000007ff007819 */ /* 0x000fcc0000011600 */
[----:B------:R-:W4:Y:S01]  /*14a0*/  SHFL.IDX PT, R0, R0, RZ, 0x1f ;  /* 0x00001fff00007589 */ /* 0x000f2200000e0000 */
[----:B---3--:R-:W-:Y:S01]  /*14b0*/  ULEA UR52, UR51, UR52, 0x18 ;  /* 0x0000003433347291 */ /* 0x008fe2000f8ec03f */
[----:B----4-:R-:W-:-:S13]  /*14c0*/  R2UR UR4, R0 ;  /* 0x00000000000472ca */ /* 0x010fda00000e0000 */
[----:B------:R-:W-:-:S04]  /*14d0*/  ULEA.HI UR5, UR4, UR4, URZ, 0x1 ;  /* 0x0000000404057291 */ /* 0x000fc8000f8f083f */
[----:B------:R-:W-:-:S04]  /*14e0*/  ULOP3.LUT UR5, UR5, 0x7fffe, URZ, 0xc0, !UPT ;  /* 0x0007fffe05057892 */ /* 0x000fc8000f8ec03f */
[----:B------:R-:W-:-:S03]  /*14f0*/  UIADD3 UR5, UR4, -UR5, URZ ;  /* 0x8000000504057290 */ /* 0x000fc6000fffe03f */
[----:B------:R-:W-:Y:S01]  /*1500*/  ULDC UR4, c[0x0][0x28c] ;  /* 0x0000a30000047ab9 */ /* 0x000fe20000000800 */
[----:B------:R-:W-:Y:S01]  /*1510*/  ULEA UR5, UR5, UR52, 0xd ;  /* 0x0000003405057291 */ /* 0x000fe2000f8e683f */
[----:B------:R-:W-:-:S03]  /*1520*/  ISETP.LT.AND P0, PT, RZ, UR4, PT ;  /* 0x00000004ff007c0c */ /* 0x000fc6000bf01270 */
[----:B------:R-:W-:-:S04]  /*1530*/  UIADD3 UR5, UR5, 0x8400, URZ ;  /* 0x0000840005057890 */ /* 0x000fc8000fffe03f */
[----:B------:R-:W-:-:S04]  /*1540*/  USHF.R.U32.HI UR5, URZ, 0x4, UR5 ;  /* 0x000000043f057899 */ /* 0x000fc80008011605 */
[----:B------:R-:W-:Y:S02]  /*1550*/  ULOP3.LUT UR44, UR5, 0x3fff, URZ, 0xc0, !UPT ;  /* 0x00003fff052c7892 */ /* 0x000fe4000f8ec03f */
[----:B-1----:R-:W-:Y:S10]  /*1560*/  @P0 BRA `(.L_x_19) ;  /* 0x0000000000400947 */ /* 0x002ff40003800000 */
[----:B------:R-:W-:Y:S01]  /*1570*/  MOV R0, 0x0 ;  /* 0x0000000000007802 */ /* 0x000fe20000000f00 */
[----:B------:R-:W-:Y:S01]  /*1580*/  ULDC.64 UR4, c[0x4][0x70] ;  /* 0x01001c0000047ab9 */ /* 0x000fe20000000a00 */
[----:B------:R-:W-:Y:S01]  /*1590*/  ULDC.64 UR6, c[0x4][0x8] ;  /* 0x0100020000067ab9 */ /* 0x000fe20000000a00 */
[----:B-12---:R-:W-:Y:S01]  /*15a0*/  MOV R4, UR4 ;  /* 0x0000000400047c02 */ /* 0x006fe20008000f00 */
[----:B------:R1:W2:Y:S01]  /*15b0*/  LDC.64 R14, c[0x4][R0] ;  /* 0x01000000000e7b82 */ /* 0x0002a20000000a00 */
[----:B------:R-:W-:Y:S01]  /*15c0*/  MOV R5, UR5 ;  /* 0x0000000500057c02 */ /* 0x000fe20008000f00 */
[----:B------:R-:W-:Y:S01]  /*15d0*/  ULDC.64 UR4, c[0x4][0x78] ;  /* 0x01001e0000047ab9 */ /* 0x000fe20000000a00 */
[----:B------:R-:W-:Y:S02]  /*15e0*/  MOV R10, UR6 ;  /* 0x00000006000a7c02 */ /* 0x000fe40008000f00 */
[----:B------:R-:W-:Y:S02]  /*15f0*/  MOV R6, UR4 ;  /* 0x0000000400067c02 */ /* 0x000fe40008000f00 */
[----:B------:R-:W-:-:S02]  /*1600*/  MOV R7, UR5 ;  /* 0x0000000500077c02 */ /* 0x000fc40008000f00 */
[----:B------:R-:W-:Y:S02]  /*1610*/  MOV R11, UR7 ;  /* 0x00000007000b7c02 */ /* 0x000fe40008000f00 */
[----:B------:R-:W-:Y:S02]  /*1620*/  MOV R8, 0x1e1 ;  /* 0x000001e100087802 */ /* 0x000fe40000000f00 */
[----:B------:R-:W-:Y:S02]  /*1630*/  MOV R12, 0x1 ;  /* 0x00000001000c7802 */ /* 0x000fe40000000f00 */
[----:B-1----:R-:W-:-:S07]  /*1640*/  MOV R13, RZ ;  /* 0x000000ff000d7202 */ /* 0x002fce0000000f00 */
[----:B------:R-:W-:-:S07]  /*1650*/  LEPC R20, `(.L_x_19) ;  /* 0x000000001014794e */ /* 0x000fce0000000000 */
[----:B--2--5:R-:W-:Y:S05]  /*1660*/  CALL.ABS.NOINC R14 ;  /* 0x000000000e007343 */ /* 0x024fea0003c00000 */
.L_x_19:
[----:B------:R-:W-:-:S13]  /*1670*/  ISETP.NE.AND P0, PT, R157, 0x3, PT ;  /* 0x000000039d00780c */ /* 0x000fda0003f05270 */
[----:B------:R-:W-:Y:S05]  /*1680*/  @!P0 BRA `(.L_x_20) ;  /* 0x0000000000048947 */ /* 0x000fea0003800000 */
[----:B------:R-:W-:Y:S01]  /*1690*/  BPT.TRAP 0x1 ;  /* 0x000000040000795c */ /* 0x000fe20000300000 */
.L_x_20:
[----:B------:R-:W-:Y:S02]  /*16a0*/  MOV R3, UR49 ;  /* 0x0000003100037c02 */ /* 0x000fe40008000f00 */
[----:B------:R-:W-:Y:S02]  /*16b0*/  MOV R0, UR48 ;  /* 0x0000003000007c02 */ /* 0x000fe40008000f00 */
[----:B------:R-:W-:Y:S02]  /*16c0*/  LEA R3, R3, UR52, 0x3 ;  /* 0x0000003403037c11 */ /* 0x000fe4000f8e18ff */
[----:B------:R-:W-:-:S04]  /*16d0*/  SHF.L.U32 R0, R0, 0x1f, RZ ;  /* 0x0000001f00007819 */ /* 0x000fc800000006ff */
[----:B------:R3:W4:Y:S01]  /*16e0*/  SYNCS.PHASECHK.TRANS64.TRYWAIT P1, [R3+URZ], R0 ;  /* 0x00000000030075a7 */ /* 0x000722000802017f */
[----:B------:R-:W-:Y:S05]  /*16f0*/  @!P0 BRA `(.L_x_21) ;  /* 0x0000000000048947 */ /* 0x000fea0003800000 */
[----:B------:R-:W-:Y:S01]  /*1700*/  BPT.TRAP 0x1 ;  /* 0x000000040000795c */ /* 0x000fe20000300000 */
.L_x_21:
[----:B----4-:R-:W-:Y:S05]  /*1710*/  @P1 BRA `(.L_x_22) ;  /* 0x0000000000081947 */ /* 0x010fea0003800000 */
[----:B------:R-:W4:Y:S02]  /*1720*/  SYNCS.PHASECHK.TRANS64.TRYWAIT P1, [R3+URZ], R0 ;  /* 0x00000000030075a7 */ /* 0x000f24000802017f */
[----:B----4-:R-:W-:Y:S05]  /*1730*/  @!P1 BRA `(.L_x_23) ;  /* 0x0000013800d49947 */ /* 0x010fea0003800000 */
.L_x_22:
[----:B------:R-:W-:-:S04]  /*1740*/  UISETP.LT.AND UP0, UPT, UR50, 0x1, UPT ;  /* 0x000000013200788c */ /* 0x000fc8000bf01270 */
[----:B------:R-:W-:-:S06]  /*1750*/  USEL UR4, UR50, 0x1, UP0 ;  /* 0x0000000132047887 */ /* 0x000fcc0008000000 */
[----:B---34-:R-:W-:Y:S01]  /*1760*/  MOV R0, UR4 ;  /* 0x0000000400007c02 */ /* 0x018fe20008000f00 */
[----:B------:R-:W-:Y:S05]  /*1770*/  WARPSYNC.ALL ;  /* 0x0000000000007948 */ /* 0x000fea0003800000 */
[----:B------:R-:W-:-:S04]  /*1780*/  IADD3 R0, -R0, UR50, RZ ;  /* 0x0000003200007c10 */ /* 0x000fc8000fffe1ff */
[----:B------:R-:W-:Y:S01]  /*1790*/  ISETP.GE.AND P1, PT, R0, 0x1, PT ;  /* 0x000000010000780c */ /* 0x000fe20003f26270 */
[----:B------:R-:W-:Y:S01]  /*17a0*/  UIADD3 UR4, UR52, 0x28400, URZ ;  /* 0x0002840034047890 */ /* 0x000fe2000fffe03f */
[----:B------:R-:W-:Y:S01]  /*17b0*/  WARPGROUP.ARRIVE ;  /* 0x00000000000079c5 */ /* 0x000fe20000000000 */
[----:B------:R-:W-:Y:S01]  /*17c0*/  UMOV UR9, 0x40000040 ;  /* 0x4000004000097882 */ /* 0x000fe20000000000 */
[----:B------:R-:W-:Y:S01]  /*17d0*/  UMOV UR11, 0x40000040 ;  /* 0x40000040000b7882 */ /* 0x000fe20000000000 */
[----:B------:R-:W-:-:S04]  /*17e0*/  USHF.R.U32.HI UR4, URZ, 0x4, UR4 ;  /* 0x000000043f047899 */ /* 0x000fc80008011604 */
[----:B------:R-:W-:Y:S02]  /*17f0*/  ULOP3.LUT UR5, UR4, 0x3fff, URZ, 0xc0, !UPT ;  /* 0x00003fff04057892 */ /* 0x000fe4000f8ec03f */
[----:B------:R-:W-:Y:S02]  /*1800*/  ULOP3.LUT UR4, UR44, 0x10000, URZ, 0xfc, !UPT ;  /* 0x000100002c047892 */ /* 0x000fe4000f8efc3f */
[----:B------:R-:W-:Y:S02]  /*1810*/  ULOP3.LUT UR5, UR5, 0x10000, URZ, 0xfc, !UPT ;  /* 0x0001000005057892 */ /* 0x000fe4000f8efc3f */
[----:B------:R-:W-:Y:S02]  /*1820*/  ULEA UR6, UR49, UR4, 0xb ;  /* 0x0000000431067291 */ /* 0x000fe4000f8e583f */
[----:B------:R-:W-:-:S05]  /*1830*/  ULEA UR7, UR49, UR5, 0xa ;  /* 0x0000000531077291 */ /* 0x000fca000f8e503f */
[----:B------:R-:W-:Y:S02]  /*1840*/  UMOV UR8, UR6 ;  /* 0x0000000600087c82 */ /* 0x000fe40008000000 */
[----:B------:R-:W-:Y:S02]  /*1850*/  UMOV UR10, UR7 ;  /* 0x00000007000a7c82 */ /* 0x000fe40008000000 */
[----:B------:R-:W-:Y:S01]  /*1860*/  HGMMA.64x128x16.F32 R88, gdesc[UR8], RZ, !UPT, gsb0 ;  /* 0x01e00000085879f0 */ /* 0x000fe2000c0008ff */
[----:B------:R-:W-:Y:S01]  /*1870*/  UIADD3 UR8, UR6, 0x400, URZ ;  /* 0x0000040006087890 */ /* 0x000fe2000fffe03f */
[----:B------:R-:W-:Y:S01]  /*1880*/  UMOV UR9, 0x40000040 ;  /* 0x4000004000097882 */ /* 0x000fe20000000000 */
[----:B------:R-:W-:Y:S02]  /*1890*/  WARPGROUP.DEPBAR.LE gsb0, 0x0 ;  /* 0x00008000000079c5 */ /* 0x000fe40000010000 */
[----:B------:R-:W-:-:S07]  /*18a0*/  WARPGROUP.ARRIVE ;  /* 0x00000000000079c5 */ /* 0x000fce0000000000 */
[----:B------:R-:W-:Y:S01]  /*18b0*/  HGMMA.64x128x16.F32 R24, gdesc[UR8], RZ, !UPT, gsb0 ;  /* 0x01e00000081879f0 */ /* 0x000fe2000c0008ff */
[----:B------:R-:W-:Y:S02]  /*18c0*/  UIADD3 UR8, UR6, 0x2, URZ ;  /* 0x0000000206087890 */ /* 0x000fe4000fffe03f */
[----:B------:R-:W-:Y:S01]  /*18d0*/  UIADD3 UR10, UR7, 0x2, URZ ;  /* 0x00000002070a7890 */ /* 0x000fe2000fffe03f */
[----:B------:R-:W-:Y:S01]  /*18e0*/  UMOV UR9, 0x40000040 ;  /* 0x4000004000097882 */ /* 0x000fe20000000000 */
[----:B------:R-:W-:Y:S01]  /*18f0*/  UMOV UR11, 0x40000040 ;  /* 0x40000040000b7882 */ /* 0x000fe20000000000 */
[----:B------:R-:W-:Y:S02]  /*1900*/  WARPGROUP.DEPBAR.LE gsb0, 0x0 ;  /* 0x00008000000079c5 */ /* 0x000fe40000010000 */
[----:B------:R-:W-:-:S06]  /*1910*/  WARPGROUP.ARRIVE ;  /* 0x00000000000079c5 */ /* 0x000fcc0000000000 */
[----:B------:R-:W-:Y:S01]  /*1920*/  HGMMA.64x128x16.F32 R88, gdesc[UR8], R88, gsb0 ;  /* 0x01e00000085879f0 */ /* 0x000fe20008000858 */
[----:B------:R-:W-:Y:S01]  /*1930*/  UIADD3 UR8, UR6, 0x402, URZ ;  /* 0x0000040206087890 */ /* 0x000fe2000fffe03f */
[----:B------:R-:W-:Y:S01]  /*1940*/  UMOV UR9, 0x40000040 ;  /* 0x4000004000097882 */ /* 0x000fe20000000000 */
[----:B------:R-:W-:Y:S02]  /*1950*/  WARPGROUP.DEPBAR.LE gsb0, 0x0 ;  /* 0x00008000000079c5 */ /* 0x000fe40000010000 */
[----:B------:R-:W-:-:S07]  /*1960*/  WARPGROUP.ARRIVE ;  /* 0x00000000000079c5 */ /* 0x000fce0000000000 */
[----:B------:R-:W-:Y:S01]  /*1970*/  HGMMA.64x128x16.F32 R24, gdesc[UR8], R24, gsb0 ;  /* 0x01e00000081879f0 */ /* 0x000fe20008000818 */
        /* <DEDUP_REMOVED lines=23> */
[----:B------:R-:W-:Y:S03]  /*1af0*/  HGMMA.64x128x16.F32 R24, gdesc[UR8], R24, gsb0 ;  /* 0x01e00000081879f0 */ /* 0x000fe60008000818 */
[----:B------:R-:W-:Y:S02]  /*1b00*/  WARPGROUP.DEPBAR.LE gsb0, 0x0 ;  /* 0x00008000000079c5 */ /* 0x000fe40000010000 */
[----:B------:R-:W-:Y:S05]  /*1b10*/  @!P1 BRA `(.L_x_24) ;  /* 0x00000004005c9947 */ /* 0x000fea0003800000 */
[----:B------:R-:W-:-:S04]  /*1b20*/  UIADD3 UR6, UR49, 0x1, URZ ;  /* 0x0000000131067890 */ /* 0x000fc8000fffe03f */
[----:B------:R-:W-:-:S04]  /*1b30*/  UISETP.NE.AND UP0, UPT, UR6, 0x4, UPT ;  /* 0x000000040600788c */ /* 0x000fc8000bf05270 */
[----:B------:R-:W-:Y:S02]  /*1b40*/  USEL UR7, URZ, 0x1, UP0 ;  /* 0x000000013f077887 */ /* 0x000fe40008000000 */
[----:B------:R-:W-:Y:S02]  /*1b50*/  USEL UR6, UR6, URZ, UP0 ;  /* 0x0000003f06067287 */ /* 0x000fe40008000000 */
[----:B------:R-:W-:-:S06]  /*1b60*/  ULOP3.LUT UR7, UR48, UR7, URZ, 0x3c, !UPT ;  /* 0x0000000730077292 */ /* 0x000fcc000f8e3c3f */
[----:B-12---:R-:W-:Y:S01]  /*1b70*/  IMAD.U32 R5, RZ, RZ, UR7 ;  /* 0x00000007ff057e24 */ /* 0x006fe2000f8e00ff */
[----:B------:R-:W-:-:S06]  /*1b80*/  UMOV UR7, UR49 ;  /* 0x0000003100077c82 */ /* 0x000fcc0008000000 */
.L_x_31:
[----:B-12---:R-:W-:Y:S05]  /*1b90*/  @!P0 BRA `(.L_x_25) ;  /* 0x0000000000048947 */ /* 0x006fea0003800000 */
[----:B------:R-:W-:Y:S01]  /*1ba0*/  BPT.TRAP 0x1 ;  /* 0x000000040000795c */ /* 0x000fe20000300000 */
.L_x_25:
[----:B------:R-:W-:Y:S01]  /*1bb0*/  ULEA UR8, UR6, UR52, 0x3 ;  /* 0x0000003406087291 */ /* 0x000fe2000f8e183f */
[----:B------:R-:W-:-:S08]  /*1bc0*/  SHF.L.U32 R3, R5, 0x1f, RZ ;  /* 0x0000001f05037819 */ /* 0x000fd000000006ff */
[----:B------:R1:W2:Y:S01]  /*1bd0*/  SYNCS.PHASECHK.TRANS64.TRYWAIT P1, [UR8], R3 ;  /* 0x00000003ff0075a7 */ /* 0x0002a20008020148 */
[----:B------:R-:W-:Y:S05]  /*1be0*/  @!P0 BRA `(.L_x_26) ;  /* 0x0000000000048947 */ /* 0x000fea0003800000 */
[----:B------:R-:W-:Y:S01]  /*1bf0*/  BPT.TRAP 0x1 ;  /* 0x000000040000795c */ /* 0x000fe20000300000 */
.L_x_26:
[----:B--2---:R-:W-:Y:S05]  /*1c00*/  @P1 BRA `(.L_x_27) ;  /* 0x0000000000081947 */ /* 0x004fea0003800000 */
[----:B------:R-:W2:Y:S02]  /*1c10*/  SYNCS.PHASECHK.TRANS64.TRYWAIT P1, [UR8], R3 ;  /* 0x00000003ff0075a7 */ /* 0x000ea40008020148 */
[----:B--2---:R-:W-:Y:S05]  /*1c20*/  @!P1 BRA `(.L_x_28) ;  /* 0x0000013400ac9947 */ /* 0x004fea0003800000 */
.L_x_27:
[----:B------:R-:W-:Y:S01]  /*1c30*/  ULEA UR12, UR6, UR4, 0xb ;  /* 0x00000004060c7291 */ /* 0x000fe2000f8e583f */
[----:B------:R-:W-:Y:S01]  /*1c40*/  WARPGROUP.ARRIVE ;  /* 0x00000000000079c5 */ /* 0x000fe20000000000 */
[----:B------:R-:W-:Y:S01]  /*1c50*/  ULEA UR13, UR6, UR5, 0xa ;  /* 0x00000005060d7291 */ /* 0x000fe2000f8e503f */
[----:B------:R-:W-:Y:S01]  /*1c60*/  UMOV UR9, 0x40000040 ;  /* 0x4000004000097882 */ /* 0x000fe20000000000 */
[----:B------:R-:W-:-:S03]  /*1c70*/  UMOV UR11, 0x40000040 ;  /* 0x40000040000b7882 */ /* 0x000fc60000000000 */
[----:B------:R-:W-:Y:S02]  /*1c80*/  UMOV UR8, UR12 ;  /* 0x0000000c00087c82 */ /* 0x000fe40008000000 */
[----:B------:R-:W-:Y:S02]  /*1c90*/  UMOV UR10, UR13 ;  /* 0x0000000d000a7c82 */ /* 0x000fe40008000000 */
        /* <DEDUP_REMOVED lines=44> */
[----:B------:R-:W-:Y:S01]  /*1f60*/  BPT.TRAP 0x1 ;  /* 0x000000040000795c */ /* 0x000fe20000300000 */
.L_x_29:
[----:B------:R-:W-:Y:S01]  /*1f70*/  ULEA UR8, UR7, UR52, 0x3 ;  /* 0x0000003407087291 */ /* 0x000fe2000f8e183f */
[----:B------:R-:W-:-:S03]  /*1f80*/  ISETP.GT.U32.AND P1, PT, R17, 0x1, PT ;  /* 0x000000011100780c */ /* 0x000fc60003f24070 */
[----:B------:R-:W-:-:S04]  /*1f90*/  UIADD3 UR8, UR8, 0x20, URZ ;  /* 0x0000002008087890 */ /* 0x000fc8000fffe03f */
[----:B------:R-:W-:-:S09]  /*1fa0*/  UPRMT UR8, URZ, 0x654, UR8 ;  /* 0x000006543f087896 */ /* 0x000fd20008000008 */
[----:B------:R-:W-:Y:S01]  /*1fb0*/  SYNCS.ARRIVE.TRANS64.RED.A1T0 RZ, [UR8], RZ ;  /* 0x000000ffffff79a7 */ /* 0x000fe20008100408 */
[----:B------:R-:W-:Y:S05]  /*1fc0*/  @P1 BRA `(.L_x_30) ;  /* 0x0000000000041947 */ /* 0x000fea0003800000 */
[----:B------:R-:W-:Y:S01]  /*1fd0*/  BPT.TRAP 0x1 ;  /* 0x000000040000795c */ /* 0x000fe20000300000 */
.L_x_30:
[----:B------:R-:W-:Y:S01]  /*1fe0*/  UIADD3 UR6, UR6, 0x1, URZ ;  /* 0x0000000106067890 */ /* 0x000fe2000fffe03f */
[C---:B------:R-:W-:Y:S01]  /*1ff0*/  ISETP.GT.AND P1, PT, R0.reuse, 0x1, PT ;  /* 0x000000010000780c */ /* 0x040fe20003f24270 */
[----:B------:R-:W-:Y:S01]  /*2000*/  UIADD3 UR7, UR7, 0x1, URZ ;  /* 0x0000000107077890 */ /* 0x000fe2000fffe03f */
[----:B------:R-:W-:Y:S01]  /*2010*/  IADD3 R0, R0, -0x1, RZ ;  /* 0xffffffff00007810 */ /* 0x000fe20007ffe0ff */
[----:B------:R-:W-:Y:S02]  /*2020*/  UISETP.NE.AND UP0, UPT, UR6, 0x4, UPT ;  /* 0x000000040600788c */ /* 0x000fe4000bf05270 */
[----:B------:R-:W-:Y:S02]  /*2030*/  UISETP.NE.AND UP1, UPT, UR7, 0x4, UPT ;  /* 0x000000040700788c */ /* 0x000fe4000bf25270 */
[----:B------:R-:W-:Y:S02]  /*2040*/  USEL UR8, URZ, 0x1, UP0 ;  /* 0x000000013f087887 */ /* 0x000fe40008000000 */
[----:B------:R-:W-:-:S02]  /*2050*/  USEL UR6, UR6, URZ, UP0 ;  /* 0x0000003f06067287 */ /* 0x000fc40008000000 */
[----:B------:R-:W-:Y:S02]  /*2060*/  USEL UR7, UR7, URZ, UP1 ;  /* 0x0000003f07077287 */ /* 0x000fe40008800000 */
[----:B------:R-:W-:Y:S01]  /*2070*/  LOP3.LUT R5, R5, UR8, RZ, 0x3c, !PT ;  /* 0x0000000805057c12 */ /* 0x000fe2000f8e3cff */
[----:B------:R-:W-:Y:S09]  /*2080*/  @P1 BRA `(.L_x_31) ;  /* 0xfffffff800c01947 */ /* 0x000ff2000383ffff */
.L_x_24:
[----:B------:R-:W3:Y:S02]  /*2090*/  LDC R0, c[0x0][0x28c] ;  /* 0x0000a300ff007b82 */ /* 0x000ee40000000800 */
[----:B---3--:R-:W-:-:S13]  /*20a0*/  ISETP.GE.AND P1, PT, R0, 0x1, PT ;  /* 0x000000010000780c */ /* 0x008fda0003f26270 */
[----:B------:R-:W-:Y:S05]  /*20b0*/  @!P1 BRA `(.L_x_32) ;  /* 0x0000000000349947 */ /* 0x000fea0003800000 */
[----:B------:R-:W-:Y:S05]  /*20c0*/  @!P0 BRA `(.L_x_33) ;  /* 0x0000000000048947 */ /* 0x000fea0003800000 */
[----:B------:R-:W-:Y:S01]  /*20d0*/  BPT.TRAP 0x1 ;  /* 0x000000040000795c */ /* 0x000fe20000300000 */
.L_x_33:
[----:B------:R-:W-:Y:S01]  /*20e0*/  UISETP.LT.AND UP0, UPT, UR50, 0x1, UPT ;  /* 0x000000013200788c */ /* 0x000fe2000bf01270 */
[----:B------:R-:W-:-:S03]  /*20f0*/  ISETP.GT.U32.AND P0, PT, R17, 0x1, PT ;  /* 0x000000011100780c */ /* 0x000fc60003f04070 */
[----:B------:R-:W-:-:S04]  /*2100*/  USEL UR4, UR50, 0x1, UP0 ;  /* 0x0000000132047887 */ /* 0x000fc80008000000 */
[----:B------:R-:W-:-:S04]  /*2110*/  UIADD3 UR4, UR49, UR50, -UR4 ;  /* 0x0000003231047290 */ /* 0x000fc8000fffe804 */
[----:B------:R-:W-:-:S04]  /*2120*/  USHF.L.U32 UR4, UR4, 0x3, URZ ;  /* 0x0000000304047899 */ /* 0x000fc8000800063f */
[----:B------:R-:W-:-:S04]  /*2130*/  ULOP3.LUT UR4, UR4, 0x18, URZ, 0xc0, !UPT ;  /* 0x0000001804047892 */ /* 0x000fc8000f8ec03f */
[----:B------:R-:W-:-:S04]  /*2140*/  UIADD3 UR4, UR52, 0x20, UR4 ;  /* 0x0000002034047890 */ /* 0x000fc8000fffe004 */
[----:B------:R-:W-:-:S09]  /*2150*/  UPRMT UR4, URZ, 0x654, UR4 ;  /* 0x000006543f047896 */ /* 0x000fd20008000004 */
[----:B------:R-:W-:Y:S01]  /*2160*/  SYNCS.ARRIVE.TRANS64.RED.A1T0 RZ, [UR4], RZ ;  /* 0x000000ffffff79a7 */ /* 0x000fe20008100404 */
[----:B------:R-:W-:Y:S05]  /*2170*/  @P0 BRA `(.L_x_32) ;  /* 0x0000000000040947 */ /* 0x000fea0003800000 */
[----:B------:R-:W-:Y:S01]  /*2180*/  BPT.TRAP 0x1 ;  /* 0x000000040000795c */ /* 0x000fe20000300000 */
.L_x_32:
[----:B------:R-:W-:Y:S01]  /*2190*/  UIADD3 UR4, UR52, 0x200, URZ ;  /* 0x0000020034047890 */ /* 0x000fe2000fffe03f */
[----:B------:R-:W-:Y:S02]  /*21a0*/  R2UR UR46, R23 ;  /* 0x00000000172e72ca */ /* 0x000fe400000e0000 */
[----:B------:R-:W-:Y:S01]  /*21b0*/  R2UR UR45, R158 ;  /* 0x000000009e2d72ca */ /* 0x000fe200000e0000 */
[----:B------:R-:W-:-:S06]  /*21c0*/  ULOP3.LUT UP0, URZ, UR4, 0x1bf, URZ, 0xc0, !UPT ;  /* 0x000001bf043f7892 */ /* 0x000fcc000f80c03f */
[----:B------:R-:W-:-:S04]  /*21d0*/  PLOP3.LUT P0, PT, PT, PT, UP0, 0x80, 0x0 ;  /* 0x000000000000781c */ /* 0x000fc80003f0f008 */
[----:B------:R-:W-:Y:S02]  /*21e0*/  USHF.L.U32 UR46, UR46, 0x8, URZ ;  /* 0x000000082e2e7899 */ /* 0x000fe4000800063f */
[----:B------:R-:W-:-:S07]  /*21f0*/  USHF.L.U32 UR45, UR45, 0x7, URZ ;  /* 0x000000072d2d7899 */ /* 0x000fce000800063f */
[----:B------:R-:W-:Y:S05]  /*2200*/  @!P0 BRA `(.L_x_34) ;  /* 0x00000000007c8947 */ /* 0x000fea0003800000 */
        /* <DEDUP_REMOVED lines=16> */
.L_x_35:
[----:B------:R1:W2:Y:S01]  /*2310*/  LDC.64 R14, c[0x4][R23] ;  /* 0x01000000170e7b82 */ /* 0x0002a20000000a00 */
[----:B------:R-:W-:Y:S01]  /*2320*/  ULDC.64 UR4, c[0x4][0x80] ;  /* 0x0100200000047ab9 */ /* 0x000fe20000000a00 */
[----:B------:R-:W-:Y:S01]  /*2330*/  ULDC.64 UR6, c[0x4][0x10] ;  /* 0x0100040000067ab9 */ /* 0x000fe20000000a00 */
[----:B------:R-:W-:Y:S01]  /*2340*/  MOV R4, UR4 ;  /* 0x0000000400047c02 */ /* 0x000fe20008000f00 */
[----:B------:R-:W-:Y:S01]  /*2350*/  IMAD.MOV.U32 R12, RZ, RZ, 0x1 ;  /* 0x00000001ff0c7424 */ /* 0x000fe200078e00ff */
[----:B------:R-:W-:Y:S01]  /*2360*/  MOV R5, UR5 ;  /* 0x0000000500057c02 */ /* 0x000fe20008000f00 */
[----:B------:R-:W-:Y:S01]  /*2370*/  ULDC.64 UR4, c[0x4][0x88] ;  /* 0x0100220000047ab9 */ /* 0x000fe20000000a00 */
[----:B------:R-:W-:Y:S02]  /*2380*/  MOV R10, UR6 ;  /* 0x00000006000a7c02 */ /* 0x000fe40008000f00 */
[----:B------:R-:W-:Y:S02]  /*2390*/  MOV R6, UR4 ;  /* 0x0000000400067c02 */ /* 0x000fe40008000f00 */
[----:B------:R-:W-:-:S02]  /*23a0*/  MOV R7, UR5 ;  /* 0x0000000500077c02 */ /* 0x000fc40008000f00 */
[----:B------:R-:W-:Y:S02]  /*23b0*/  MOV R11, UR7 ;  /* 0x00000007000b7c02 */ /* 0x000fe40008000f00 */
[----:B------:R-:W-:Y:S02]  /*23c0*/  MOV R8, 0x70 ;  /* 0x0000007000087802 */ /* 0x000fe40000000f00 */
[----:B-1----:R-:W-:-:S07]  /*23d0*/  MOV R13, RZ ;  /* 0x000000ff000d7202 */ /* 0x002fce0000000f00 */
[----:B------:R-:W-:-:S07]  /*23e0*/  LEPC R20, `(.L_x_34) ;  /* 0x000000001014794e */ /* 0x000fce0000000000 */
[----:B--2---:R-:W-:Y:S05]  /*23f0*/  CALL.ABS.NOINC R14 ;  /* 0x000000000e007343 */ /* 0x004fea0003c00000 */
.L_x_34:
[----:B------:R-:W3:Y:S02]  /*2400*/  LDC.64 R8, c[0x0][0x590] ;  /* 0x00016400ff087b82 */ /* 0x000ee40000000a00 */
[----:B---3--:R-:W-:-:S04]  /*2410*/  ISETP.NE.U32.AND P2, PT, R8, RZ, PT ;  /* 0x000000ff0800720c */ /* 0x008fc80003f45070 */
[----:B------:R-:W-:-:S13]  /*2420*/  ISETP.NE.AND.EX P2, PT, R9, RZ, PT, P2 ;  /* 0x000000ff0900720c */ /* 0x000fda0003f45320 */
[----:B------:R-:W-:Y:S05]  /*2430*/  @!P2 BRA `(.L_x_36) ;  /* 0x000000000034a947 */ /* 0x000fea0003800000 */
[----:B------:R-:W-:Y:S02]  /*2440*/  ULDC.64 UR4, c[0x0][0x588] ;  /* 0x0001620000047ab9 */ /* 0x000fe40000000a00 */
[----:B------:R-:W-:-:S04]  /*2450*/  ISETP.NE.U32.AND P0, PT, RZ, UR4, PT ;  /* 0x00000004ff007c0c */ /* 0x000fc8000bf05070 */
[----:B------:R-:W-:-:S13]  /*2460*/  ISETP.NE.AND.EX P0, PT, RZ, UR5, PT, P0 ;  /* 0x00000005ff007c0c */ /* 0x000fda000bf05300 */
[----:B------:R-:W-:Y:S05]  /*2470*/  @!P0 BRA `(.L_x_37) ;  /* 0x0000000000188947 */ /* 0x000fea0003800000 */
[----:B-12---:R-:W1:Y:S01]  /*2480*/  LDC.64 R4, c[0x0][0x588] ;  /* 0x00016200ff047b82 */ /* 0x006e620000000a00 */
[----:B------:R-:W-:-:S04]  /*2490*/  IMAD R3, R8, UR47, RZ ;  /* 0x0000002f08037c24 */ /* 0x000fc8000f8e02ff */
[----:B-1----:R-:W-:-:S05]  /*24a0*/  IMAD.WIDE R4, R3, 0x4, R4 ;  /* 0x0000000403047825 */ /* 0x002fca00078e0204 */
[----:B-----5:R3:W5:Y:S01]  /*24b0*/  LDG.E R155, desc[UR42][R4.64] ;  /* 0x0000002a049b7981 */ /* 0x020762000c1e1900 */
[----:B------:R-:W-:Y:S01]  /*24c0*/  MOV R152, 0x1 ;  /* 0x0000000100987802 */ /* 0x000fe20000000f00 */
[----:B------:R-:W-:Y:S06]  /*24d0*/  BRA `(.L_x_36) ;  /* 0x00000000000c7947 */ /* 0x000fec0003800000 */
.L_x_37:
[----:B------:R-:W-:Y:S01]  /*24e0*/  ULDC UR4, c[0x0][0x580] ;  /* 0x0001600000047ab9 */ /* 0x000fe20000000800 */
[----:B------:R-:W-:Y:S02]  /*24f0*/  MOV R152, 0x1 ;  /* 0x0000000100987802 */ /* 0x000fe40000000f00 */
[----:B-----5:R-:W-:-:S07]  /*2500*/  MOV R155, UR4 ;  /* 0x00000004009b7c02 */ /* 0x020fce0008000f00 */
.L_x_36:
[----:B------:R-:W4:Y:S02]  /*2510*/  LDC.64 R6, c[0x0][0x5b0] ;  /* 0x00016c00ff067b82 */ /* 0x000f240000000a00 */
[----:B----4-:R-:W-:-:S04]  /*2520*/  ISETP.NE.U32.AND P0, PT, R6, RZ, PT ;  /* 0x000000ff0600720c */ /* 0x010fc80003f05070 */
[----:B------:R-:W-:-:S13]  /*2530*/  ISETP.NE.AND.EX P0, PT, R7, RZ, PT, P0 ;  /* 0x000000ff0700720c */ /* 0x000fda0003f05300 */
[----:B------:R-:W-:Y:S05]  /*2540*/  @!P0 BRA `(.L_x_38) ;  /* 0x00000000002c8947 */ /* 0x000fea0003800000 */
[----:B------:R-:W-:Y:S02]  /*2550*/  ULDC.64 UR4, c[0x0][0x5a8] ;  /* 0x00016a0000047ab9 */ /* 0x000fe40000000a00 */
[----:B------:R-:W-:-:S04]  /*2560*/  ISETP.NE.U32.AND P0, PT, RZ, UR4, PT ;  /* 0x00000004ff007c0c */ /* 0x000fc8000bf05070 */
[----:B------:R-:W-:-:S13]  /*2570*/  ISETP.NE.AND.EX P0, PT, RZ, UR5, PT, P0 ;  /* 0x00000005ff007c0c */ /* 0x000fda000bf05300 */
[----:B------:R-:W-:Y:S05]  /*2580*/  @!P0 BRA `(.L_x_39) ;  /* 0x0000000000148947 */ /* 0x000fea0003800000 */
[----:B-123--:R-:W1:Y:S01]  /*2590*/  LDC.64 R4, c[0x0][0x5a8] ;  /* 0x00016a00ff047b82 */ /* 0x00ee620000000a00 */
[----:B------:R-:W-:-:S04]  /*25a0*/  IMAD R3, R6, UR47, RZ ;  /* 0x0000002f06037c24 */ /* 0x000fc8000f8e02ff */
[----:B-1----:R-:W-:-:S05]  /*25b0*/  IMAD.WIDE R4, R3, 0x4, R4 ;  /* 0x0000000403047825 */ /* 0x002fca00078e0204 */
[----:B-----5:R4:W5:Y:S01]  /*25c0*/  LDG.E R154, desc[UR42][R4.64] ;  /* 0x0000002a049a7981 */ /* 0x020962000c1e1900 */
[----:B------:R-:W-:Y:S05]  /*25d0*/  BRA `(.L_x_38) ;  /* 0x0000000000087947 */ /* 0x000fea0003800000 */
.L_x_39:
[----:B------:R-:W-:Y:S02]  /*25e0*/  ULDC UR4, c[0x0][0x5a0] ;  /* 0x0001680000047ab9 */ /* 0x000fe40000000800 */
[----:B-----5:R-:W-:-:S07]  /*25f0*/  MOV R154, UR4 ;  /* 0x00000004009a7c02 */ /* 0x020fce0008000f00 */
.L_x_38:
[----:B------:R-:W-:Y:S01]  /*2600*/  ULDC.64 UR4, c[0x0][0x588] ;  /* 0x0001620000047ab9 */ /* 0x000fe20000000a00 */
[----:B------:R-:W-:Y:S01]  /*2610*/  ISETP.NE.U32.AND P3, PT, R8, RZ, PT ;  /* 0x000000ff0800720c */ /* 0x000fe20003f65070 */
[----:B------:R-:W-:Y:S02]  /*2620*/  UISETP.NE.U32.AND UP0, UPT, UR4, URZ, UPT ;  /* 0x0000003f0400728c */ /* 0x000fe4000bf05070 */
[----:B------:R-:W-:Y:S02]  /*2630*/  ISETP.NE.U32.AND P4, PT, RZ, UR4, PT ;  /* 0x00000004ff007c0c */ /* 0x000fe4000bf85070 */
[----:B------:R-:W-:Y:S01]  /*2640*/  ISETP.NE.AND.EX P3, PT, R9, RZ, PT, P3 ;  /* 0x000000ff0900720c */ /* 0x000fe20003f65330 */
[----:B------:R-:W-:Y:S02]  /*2650*/  UISETP.NE.AND.EX UP0, UPT, UR5, URZ, UPT, UP0 ;  /* 0x0000003f0500728c */ /* 0x000fe4000bf05300 */
[----:B------:R-:W-:Y:S02]  /*2660*/  ISETP.NE.AND.EX P4, PT, RZ, UR5, PT, P4 ;  /* 0x00000005ff007c0c */ /* 0x000fe4000bf85340 */
[----:B------:R-:W-:-:S02]  /*2670*/  PLOP3.LUT P0, PT, PT, PT, PT, 0x8, 0x0 ;  /* 0x000000000000781c */ /* 0x000fc40003f0e170 */
[----:B------:R-:W-:-:S04]  /*2680*/  PLOP3.LUT P1, PT, PT, PT, UP0, 0x80, 0x0 ;  /* 0x000000000000781c */ /* 0x000fc80003f2f008 */
[----:B------:R-:W-:-:S05]  /*2690*/  PLOP3.LUT P1, PT, P1, PT, PT, 0x8, 0x0 ;  /* 0x000000000000781c */ /* 0x000fca0000f2e170 */
[----:B------:R-:W-:Y:S08]  /*26a0*/  @P4 BRA P3, `(.L_x_40) ;  /* 0x0000000000244947 */ /* 0x000ff00001800000 */
[----:B------:R-:W-:Y:S04]  /*26b0*/  BSSY B0, `(.L_x_40) ;  /* 0x0000008000007945 */ /* 0x000fe80003800000 */
[----:B------:R-:W-:Y:S05]  /*26c0*/  @!P2 BRA `(.L_x_41) ;  /* 0x000000000014a947 */ /* 0x000fea0003800000 */
[----:B------:R-:W-:Y:S02]  /*26d0*/  LOP3.LUT P3, RZ, R152, 0xff, RZ, 0xc0, !PT ;  /* 0x000000ff98ff7812 */ /* 0x000fe4000786c0ff */
[----:B------:R-:W-:-:S11]  /*26e0*/  PLOP3.LUT P0, PT, P1, PT, PT, 0x80, 0x0 ;  /* 0x000000000000781c */ /* 0x000fd60000f0f070 */
[----:B------:R-:W-:Y:S05]  /*26f0*/  @!P3 BRA `(.L_x_42) ;  /* 0x00000000000cb947 */ /* 0x000fea0003800000 */
[----:B-----5:R-:W-:Y:S01]  /*2700*/  FSETP.EQ.AND P0, PT, R155, RZ, PT ;  /* 0x000000ff9b00720b */ /* 0x020fe20003f02000 */
[----:B------:R-:W-:-:S12]  /*2710*/  BRA `(.L_x_42) ;  /* 0x0000000000047947 */ /* 0x000fd80003800000 */
.L_x_41:
[----:B-----5:R-:W-:-:S13]  /*2720*/  FSETP.EQ.AND P0, PT, R155, RZ, PT ;  /* 0x000000ff9b00720b */ /* 0x020fda0003f02000 */
.L_x_42:
[----:B------:R-:W-:Y:S05]  /*2730*/  BSYNC B0 ;  /* 0x0000000000007941 */ /* 0x000fea0003800000 */
.L_x_40:
[----:B------:R-:W-:Y:S04]  /*2740*/  BSSY B0, `(.L_x_43) ;  /* 0x0000007000007945 */ /* 0x000fe80003800000 */
[----:B------:R-:W-:Y:S05]  /*2750*/  @!P2 BRA `(.L_x_44) ;  /* 0x000000000010a947 */ /* 0x000fea0003800000 */
[----:B------:R-:W-:-:S13]  /*2760*/  LOP3.LUT P2, RZ, R152, 0xff, RZ, 0xc0, !PT ;  /* 0x000000ff98ff7812 */ /* 0x000fda000784c0ff */
[----:B------:R-:W-:Y:S05]  /*2770*/  @!P2 BRA `(.L_x_45) ;  /* 0x00000000000ca947 */ /* 0x000fea0003800000 */
[----:B-----5:R-:W-:Y:S01]  /*2780*/  FSETP.EQ.AND P1, PT, R155, RZ, PT ;  /* 0x000000ff9b00720b */ /* 0x020fe20003f22000 */
[----:B------:R-:W-:-:S12]  /*2790*/  BRA `(.L_x_45) ;  /* 0x0000000000047947 */ /* 0x000fd80003800000 */
.L_x_44:
[----:B-----5:R-:W-:-:S13]  /*27a0*/  FSETP.EQ.AND P1, PT, R155, RZ, PT ;  /* 0x000000ff9b00720b */ /* 0x020fda0003f22000 */
.L_x_45:
[----:B------:R-:W-:Y:S05]  /*27b0*/  BSYNC B0 ;  /* 0x0000000000007941 */ /* 0x000fea0003800000 */
.L_x_43:
[----:B------:R-:W-:Y:S01]  /*27c0*/  BSSY B0, `(.L_x_46) ;  /* 0x0000024000007945 */ /* 0x000fe20003800000 */
[----:B------:R-:W-:Y:S02]  /*27d0*/  MOV R14, RZ ;  /* 0x000000ff000e7202 */ /* 0x000fe40000000f00 */
[----:B------:R-:W-:Y:S02]  /*27e0*/  CS2R R6, SRZ ;  /* 0x0000000000067805 */ /* 0x000fe4000001ff00 */
[----:B-1234-:R-:W-:Y:S02]  /*27f0*/  CS2R R4, SRZ ;  /* 0x0000000000047805 */ /* 0x01efe4000001ff00 */
[----:B------:R-:W-:Y:S02]  /*2800*/  CS2R R10, SRZ ;  /* 0x00000000000a7805 */ /* 0x000fe4000001ff00 */
[----:B------:R-:W-:Y:S01]  /*2810*/  CS2R R8, SRZ ;  /* 0x0000000000087805 */ /* 0x000fe2000001ff00 */
[----:B------:R-:W-:Y:S06]  /*2820*/  @P0 BRA `(.L_x_47) ;  /* 0x0000000000740947 */ /* 0x000fec0003800000 */
[----:B------:R-:W-:-:S13]  /*2830*/  ISETP.NE.AND P2, PT, R156, 0x3, PT ;  /* 0x000000039c00780c */ /* 0x000fda0003f45270 */
[----:B------:R-:W-:Y:S05]  /*2840*/  @!P2 BRA `(.L_x_48) ;  /* 0x000000000004a947 */ /* 0x000fea0003800000 */
[----:B------:R-:W-:Y:S01]  /*2850*/  BPT.TRAP 0x1 ;  /* 0x000000040000795c */ /* 0x000fe20000300000 */
.L_x_48:
[----:B------:R-:W-:Y:S02]  /*2860*/  SHF.L.U32 R0, RZ, 0x1f, RZ ;  /* 0x0000001fff007819 */ /* 0x000fe400000006ff */
[----:B------:R-:W-:Y:S02]  /*2870*/  MOV R14, 0x1 ;  /* 0x00000001000e7802 */ /* 0x000fe40000000f00 */
[----:B------:R-:W1:Y:S01]  /*2880*/  SYNCS.PHASECHK.TRANS64.TRYWAIT P2, [UR52+0x40], R0 ;  /* 0x00004000ff0075a7 */ /* 0x000e620008040174 */
[----:B------:R-:W-:Y:S01]  /*2890*/  MOV R7, RZ ;  /* 0x000000ff00077202 */ /* 0x000fe20000000f00 */
[----:B-1----:R-:W-:Y:S06]  /*28a0*/  @!P2 BRA `(.L_x_49) ;  /* 0x0000012800a4a947 */ /* 0x002fec0003800000 */
.L_x_604:
[----:B------:R-:W-:Y:S02]  /*28b0*/  MOV R6, RZ ;  /* 0x000000ff00067202 */ /* 0x000fe40000000f00 */
[----:B------:R-:W-:Y:S02]  /*28c0*/  CS2R R4, SRZ ;  /* 0x0000000000047805 */ /* 0x000fe4000001ff00 */
[----:B------:R-:W-:Y:S02]  /*28d0*/  CS2R R10, SRZ ;  /* 0x00000000000a7805 */ /* 0x000fe4000001ff00 */
[----:B------:R-:W-:Y:S01]  /*28e0*/  CS2R R8, SRZ ;  /* 0x0000000000087805 */ /* 0x000fe2000001ff00 */
[----:B------:R-:W-:Y:S06]  /*28f0*/  @P1 BRA `(.L_x_47) ;  /* 0x0000000000401947 */ /* 0x000fec0003800000 */
[C---:B-1----:R-:W-:Y:S01]  /*2900*/  SHF.L.U32 R0, R18.reuse, 0x4, RZ ;  /* 0x0000000412007819 */ /* 0x042fe200000006ff */
[----:B------:R-:W-:Y:S05]  /*2910*/  WARPSYNC.ALL ;  /* 0x0000000000007948 */ /* 0x000fea0003800000 */
[----:B------:R-:W-:Y:S02]  /*2920*/  SHF.L.U32 R3, R18, 0x5, RZ ;  /* 0x0000000512037819 */ /* 0x000fe400000006ff */
[----:B------:R-:W-:Y:S02]  /*2930*/  SHF.R.U32.HI R5, RZ, 0x1, R18 ;  /* 0x00000001ff057819 */ /* 0x000fe40000011612 */
[----:B------:R-:W-:-:S02]  /*2940*/  LOP3.LUT R0, R0, 0xe00, RZ, 0xc0, !PT ;  /* 0x00000e0000007812 */ /* 0x000fc400078ec0ff */
[----:B------:R-:W-:Y:S02]  /*2950*/  LOP3.LUT R4, R3, 0xc0, RZ, 0xc0, !PT ;  /* 0x000000c003047812 */ /* 0x000fe400078ec0ff */
[----:B------:R-:W-:Y:S02]  /*2960*/  SHF.L.U32 R7, R18, 0x2, RZ ;  /* 0x0000000212077819 */ /* 0x000fe400000006ff */
[----:B------:R-:W-:Y:S02]  /*2970*/  LOP3.LUT R0, R0, 0x20, R3, 0xf8, !PT ;  /* 0x0000002000007812 */ /* 0x000fe400078ef803 */
[----:B------:R-:W-:Y:S02]  /*2980*/  LOP3.LUT R4, R4, 0x8, R5, 0xf8, !PT ;  /* 0x0000000804047812 */ /* 0x000fe400078ef805 */
[----:B------:R-:W-:Y:S02]  /*2990*/  LOP3.LUT R0, R0, 0x100, R3, 0xf8, !PT ;  /* 0x0000010000007812 */ /* 0x000fe400078ef803 */
[----:B------:R-:W-:-:S04]  /*29a0*/  LOP3.LUT R7, R4, 0x18, R7, 0x78, !PT ;  /* 0x0000001804077812 */ /* 0x000fc800078e7807 */
[----:B------:R-:W-:-:S04]  /*29b0*/  LOP3.LUT R0, R0, R7, RZ, 0xfc, !PT ;  /* 0x0000000700007212 */ /* 0x000fc800078efcff */
[----:B------:R-:W-:-:S04]  /*29c0*/  LEA R0, R0, UR52, 0x1 ;  /* 0x0000003400007c11 */ /* 0x000fc8000f8e08ff */
[----:B------:R-:W-:Y:S01]  /*29d0*/  LEA R4, R153, R0, 0x1 ;  /* 0x0000000099047211 */ /* 0x000fe200078e08ff */
[----:B------:R2:W3:Y:S05]  /*29e0*/  LDSM.16.M88.4 R8, [R0+0x200] ;  /* 0x000200000008783b */ /* 0x0004ea0000000200 */
[----:B------:R-:W4:Y:S02]  /*29f0*/  LDSM.16.M88.4 R4, [R4+0x200] ;  /* 0x000200000404783b */ /* 0x000f240000000200 */
.L_x_47:
[----:B------:R-:W-:Y:S05]  /*2a00*/  BSYNC B0 ;  /* 0x0000000000007941 */ /* 0x000fea0003800000 */
.L_x_46:
[--C-:B-123--:R-:W-:Y:S02]  /*2a10*/  HADD2.F32 R0, -RZ, R8.reuse.H0_H0 ;  /* 0x20000008ff007230 */ /* 0x10efe40000004100 */
[C---:B-----5:R-:W-:Y:S01]  /*2a20*/  FMUL R88, R154.reuse, R88 ;  /* 0x000000589a587220 */ /* 0x060fe20000400000 */
[--C-:B------:R-:W-:Y:S02]  /*2a30*/  HADD2.F32 R20, -RZ, R9.reuse.H1_H1 ;  /* 0x30000009ff147230 */ /* 0x100fe40000004100 */
[C---:B------:R-:W-:Y:S01]  /*2a40*/  FMUL R13, R154.reuse, R91 ;  /* 0x0000005b9a0d7220 */ /* 0x040fe20000400000 */
[----:B------:R-:W-:Y:S02]  /*2a50*/  HADD2.F32 R12, -RZ, R9.H0_H0 ;  /* 0x20000009ff0c7230 */ /* 0x000fe40000004100 */
[----:B------:R-:W-:Y:S01]  /*2a60*/  FFMA R15, R155, R0, R88 ;  /* 0x000000009b0f7223 */ /* 0x000fe20000000058 */
[----:B------:R-:W-:Y:S01]  /*2a70*/  FMUL R3, R154, R90 ;  /* 0x0000005a9a037220 */ /* 0x000fe20000400000 */
[----:B------:R-:W-:-:S02]  /*2a80*/  HADD2.F32 R0, -RZ, R8.H1_H1 ;  /* 0x30000008ff007230 */ /* 0x000fc40000004100 */
[C---:B------:R-:W-:Y:S01]  /*2a90*/  FMUL R158, R154.reuse, R89 ;  /* 0x000000599a9e7220 */ /* 0x040fe20000400000 */
[--C-:B------:R-:W-:Y:S02]  /*2aa0*/  HADD2.F32 R88, -RZ, R10.reuse.H0_H0 ;  /* 0x2000000aff587230 */ /* 0x100fe40000004100 */
[C---:B------:R-:W-:Y:S01]  /*2ab0*/  FMUL R21, R154.reuse, R92 ;  /* 0x0000005c9a157220 */ /* 0x040fe20000400000 */
[C---:B------:R-:W-:Y:S01]  /*2ac0*/  FFMA R159, R155.reuse, R20, R13 ;  /* 0x000000149b9f7223 */ /* 0x040fe2000000000d */
[C---:B------:R-:W-:Y:S01]  /*2ad0*/  FFMA R91, R155.reuse, R12, R3 ;  /* 0x0000000c9b5b7223 */ /* 0x040fe20000000003 */
[----:B------:R-:W-:Y:S02]  /*2ae0*/  HADD2.F32 R20, -RZ, R11.H0_H0 ;  /* 0x2000000bff147230 */ /* 0x000fe40000004100 */
[----:B------:R-:W-:Y:S01]  /*2af0*/  FFMA R23, R155, R0, R158 ;  /* 0x000000009b177223 */ /* 0x000fe2000000009e */
[----:B------:R-:W-:Y:S01]  /*2b00*/  FMUL R3, R154, R94 ;  /* 0x0000005e9a037220 */ /* 0x000fe20000400000 */
[----:B------:R-:W-:-:S02]  /*2b10*/  HADD2.F32 R12, -RZ, R10.H1_H1 ;  /* 0x3000000aff0c7230 */ /* 0x000fc40000004100 */
[C---:B------:R-:W-:Y:S01]  /*2b20*/  FMUL R90, R154.reuse, R93 ;  /* 0x0000005d9a5a7220 */ /* 0x040fe20000400000 */
[----:B------:R-:W-:Y:S01]  /*2b30*/  MOV R0, 0x3bbb989d ;  /* 0x3bbb989d00007802 */ /* 0x000fe20000000f00 */
[C---:B------:R-:W-:Y:S01]  /*2b40*/  FFMA R161, R155.reuse, R88, R21 ;  /* 0x000000589ba17223 */ /* 0x040fe20000000015 */
[----:B------:R-:W-:Y:S02]  /*2b50*/  HADD2.F32 R88, -RZ, R11.H1_H1 ;  /* 0x3000000bff587230 */ /* 0x000fe40000004100 */
[----:B------:R-:W-:Y:S01]  /*2b60*/  FMUL R95, R154, R95 ;  /* 0x0000005f9a5f7220 */ /* 0x000fe20000400000 */
[C---:B------:R-:W-:Y:S01]  /*2b70*/  FFMA R165, R155.reuse, R20, R3 ;  /* 0x000000149ba57223 */ /* 0x040fe20000000003 */
[----:B------:R-:W-:Y:S01]  /*2b80*/  FFMA R163, R155, R12, R90 ;  /* 0x0000000c9ba37223 */ /* 0x000fe2000000005a */
[----:B------:R-:W-:Y:S01]  /*2b90*/  MOV R3, 0x437c0000 ;  /* 0x437c000000037802 */ /* 0x000fe20000000f00 */
[-C--:B------:R-:W-:Y:S01]  /*2ba0*/  FFMA.SAT R12, -R15, R0.reuse, 0.5 ;  /* 0x3f0000000f0c7423 */ /* 0x080fe20000002100 */
[----:B------:R-:W-:Y:S01]  /*2bb0*/  FFMA.SAT R92, -R23, R0, 0.5 ;  /* 0x3f000000175c7423 */ /* 0x000fe20000002100 */
[----:B------:R-:W-:Y:S01]  /*2bc0*/  FFMA R167, R155, R88, R95 ;  /* 0x000000589ba77223 */ /* 0x000fe2000000005f */
[----:B----4-:R-:W-:-:S02]  /*2bd0*/  HADD2.F32 R88, -RZ, R4.H1_H1 ;  /* 0x30000004ff587230 */ /* 0x010fc40000004100 */
[----:B------:R-:W-:Y:S01]  /*2be0*/  FFMA.RM R12, R12, R3, 12582913 ;  /* 0x4b4000010c0c7423 */ /* 0x000fe20000004003 */
[----:B------:R-:W-:Y:S01]  /*2bf0*/  FMUL R21, R154, R97 ;  /* 0x000000619a157220 */ /* 0x000fe20000400000 */
[----:B------:R-:W-:Y:S01]  /*2c00*/  FFMA.RM R13, R92, R3, 12582913 ;  /* 0x4b4000015c0d7423 */ /* 0x000fe20000004003 */
[----:B------:R-:W-:Y:S02]  /*2c10*/  HADD2.F32 R20, -RZ, R4.H0_H0 ;  /* 0x20000004ff147230 */ /* 0x000fe40000004100 */
[----:B------:R-:W-:Y:S01]  /*2c20*/  FMUL R96, R154, R96 ;  /* 0x000000609a607220 */ /* 0x000fe20000400000 */
[----:B------:R-:W-:Y:S01]  /*2c30*/  FADD R90, R12, -12583039 ;  /* 0xcb40007f0c5a7421 */ /* 0x000fe20000000000 */
[----:B------:R-:W-:Y:S01]  /*2c40*/  FFMA R21, R155, R88, R21 ;  /* 0x000000589b157223 */ /* 0x000fe20000000015 */
[----:B------:R-:W-:Y:S01]  /*2c50*/  FADD R88, R13, -12583039 ;  /* 0xcb40007f0d587421 */ /* 0x000fe20000000000 */
[----:B------:R-:W-:Y:S01]  /*2c60*/  FFMA R169, R155, R20, R96 ;  /* 0x000000149ba97223 */ /* 0x000fe20000000060 */
[----:B------:R-:W-:Y:S01]  /*2c70*/  FFMA R90, -R15, 1.4426950216293334961, -R90 ;  /* 0x3fb8aa3b0f5a7823 */ /* 0x000fe2000000095a */
[----:B------:R-:W-:-:S02]  /*2c80*/  HADD2.F32 R20, -RZ, R5.H0_H0 ;  /* 0x20000005ff147230 */ /* 0x000fc40000004100 */
[----:B------:R-:W-:Y:S01]  /*2c90*/  FFMA.SAT R92, -R91, R0, 0.5 ;  /* 0x3f0000005b5c7423 */ /* 0x000fe20000002100 */
[----:B------:R-:W-:Y:S01]  /*2ca0*/  FFMA R88, -R23, 1.4426950216293334961, -R88 ;  /* 0x3fb8aa3b17587823 */ /* 0x000fe20000000958 */
[----:B------:R-:W-:Y:S01]  /*2cb0*/  FMUL R98, R154, R98 ;  /* 0x000000629a627220 */ /* 0x000fe20000400000 */
[----:B------:R-:W-:Y:S01]  /*2cc0*/  FFMA.SAT R96, -R159, R0, 0.5 ;  /* 0x3f0000009f607423 */ /* 0x000fe20000002100 */
[----:B------:R-:W-:Y:S01]  /*2cd0*/  FFMA R93, -R15, 1.925963033500011079e-08, R90 ;  /* 0x32a570600f5d7823 */ /* 0x000fe2000000015a */
[----:B------:R-:W-:Y:S01]  /*2ce0*/  FFMA.RM R15, R92, R3, 12582913 ;  /* 0x4b4000015c0f7423 */ /* 0x000fe20000004003 */
[----:B------:R-:W-:Y:S01]  /*2cf0*/  FFMA R88, -R23, 1.925963033500011079e-08, R88 ;  /* 0x32a5706017587823 */ /* 0x000fe20000000158 */
[----:B------:R-:W-:Y:S02]  /*2d00*/  HADD2.F32 R90, -RZ, R5.H1_H1 ;  /* 0x30000005ff5a7230 */ /* 0x000fe40000004100 */
[----:B------:R-:W-:Y:S01]  /*2d10*/  FFMA R89, R155, R20, R98 ;  /* 0x000000149b597223 */ /* 0x000fe20000000062 */
[----:B------:R-:W-:Y:S01]  /*2d20*/  FMUL R92, R154, R99 ;  /* 0x000000639a5c7220 */ /* 0x000fe20000400000 */
[-C--:B------:R-:W-:Y:S01]  /*2d30*/  FFMA.RM R23, R96, R3.reuse, 12582913 ;  /* 0x4b40000160177423 */ /* 0x080fe20000004003 */
[----:B------:R-:W-:Y:S01]  /*2d40*/  FFMA.SAT R98, -R161, R0, 0.5 ;  /* 0x3f000000a1627423 */ /* 0x000fe20000002100 */
[----:B------:R1:W-:Y:S01]  /*2d50*/  MUFU.EX2 R20, R93 ;  /* 0x0000005d00147308 */ /* 0x0003e20000000800 */
[----:B------:R-:W-:Y:S01]  /*2d60*/  FFMA R99, R155, R90, R92 ;  /* 0x0000005a9b637223 */ /* 0x000fe2000000005c */
[----:B------:R-:W-:Y:S01]  /*2d70*/  FADD R96, R23, -12583039 ;  /* 0xcb40007f17607421 */ /* 0x000fe20000000000 */
[----:B------:R-:W-:Y:S01]  /*2d80*/  FFMA.RM R90, R98, R3, 12582913 ;  /* 0x4b400001625a7423 */ /* 0x000fe20000004003 */
[----:B------:R-:W-:Y:S01]  /*2d90*/  FFMA.SAT R98, -R163, R0, 0.5 ;  /* 0x3f000000a3627423 */ /* 0x000fe20000002100 */
[----:B------:R-:W-:-:S02]  /*2da0*/  HADD2.F32 R92, -RZ, R6.H0_H0 ;  /* 0x20000006ff5c7230 */ /* 0x000fc40000004100 */
[----:B------:R-:W-:Y:S01]  /*2db0*/  FFMA R96, -R159, 1.4426950216293334961, -R96 ;  /* 0x3fb8aa3b9f607823 */ /* 0x000fe20000000960 */
[----:B------:R-:W-:Y:S01]  /*2dc0*/  FMUL R100, R154, R100 ;  /* 0x000000649a647220 */ /* 0x000fe20000400000 */
[----:B------:R-:W-:Y:S01]  /*2dd0*/  FADD R94, R15, -12583039 ;  /* 0xcb40007f0f5e7421 */ /* 0x000fe20000000000 */
[----:B-1----:R-:W-:Y:S01]  /*2de0*/  FFMA.RM R93, R98, R3, 12582913 ;  /* 0x4b400001625d7423 */ /* 0x002fe20000004003 */
[----:B------:R-:W-:Y:S01]  /*2df0*/  FFMA R97, -R159, 1.925963033500011079e-08, R96 ;  /* 0x32a570609f617823 */ /* 0x000fe20000000160 */
[----:B------:R-:W-:Y:S01]  /*2e00*/  FFMA R159, R155, R92, R100 ;  /* 0x0000005c9b9f7223 */ /* 0x000fe20000000064 */
[----:B------:R-:W-:Y:S02]  /*2e10*/  HADD2.F32 R96, -RZ, R6.H1_H1 ;  /* 0x30000006ff607230 */ /* 0x000fe40000004100 */
[----:B------:R-:W-:Y:S01]  /*2e20*/  FADD R100, R93, -12583039 ;  /* 0xcb40007f5d647421 */ /* 0x000fe20000000000 */
[----:B------:R-:W-:Y:S01]  /*2e30*/  FMUL R98, R154, R101 ;  /* 0x000000659a627220 */ /* 0x000fe20000400000 */
[----:B------:R-:W-:Y:S01]  /*2e40*/  FFMA.SAT R160, -R167, R0, 0.5 ;  /* 0x3f000000a7a07423 */ /* 0x000fe20000002100 */
[----:B------:R-:W-:Y:S01]  /*2e50*/  FFMA R94, -R91, 1.4426950216293334961, -R94 ;  /* 0x3fb8aa3b5b5e7823 */ /* 0x000fe2000000095e */
[----:B------:R-:W-:Y:S01]  /*2e60*/  FFMA R100, -R163, 1.4426950216293334961, -R100 ;  /* 0x3fb8aa3ba3647823 */ /* 0x000fe20000000964 */
[----:B------:R-:W-:Y:S01]  /*2e70*/  FFMA R101, R155, R96, R98 ;  /* 0x000000609b657223 */ /* 0x000fe20000000062 */
[----:B------:R-:W-:Y:S01]  /*2e80*/  FFMA.RM R96, R160, R3, 12582913 ;  /* 0x4b400001a0607423 */ /* 0x000fe20000004003 */
[----:B------:R-:W-:Y:S01]  /*2e90*/  FFMA R91, -R91, 1.925963033500011079e-08, R94 ;  /* 0x32a570605b5b7823 */ /* 0x000fe2000000015e */
[----:B------:R-:W-:Y:S01]  /*2ea0*/  FADD R94, R90, -12583039 ;  /* 0xcb40007f5a5e7421 */ /* 0x000fe20000000000 */
[----:B------:R1:W-:Y:S01]  /*2eb0*/  MUFU.EX2 R92, R97 ;  /* 0x00000061005c7308 */ /* 0x0003e20000000800 */
[----:B------:R-:W-:-:S02]  /*2ec0*/  HADD2.F32 R98, -RZ, R7.H0_H0 ;  /* 0x20000007ff627230 */ /* 0x000fc40000004100 */
[----:B------:R-:W-:Y:S01]  /*2ed0*/  FMUL R102, R154, R102 ;  /* 0x000000669a667220 */ /* 0x000fe20000400000 */
[----:B------:R-:W-:Y:S01]  /*2ee0*/  FFMA R94, -R161, 1.4426950216293334961, -R94 ;  /* 0x3fb8aa3ba15e7823 */ /* 0x000fe2000000095e */
[-C--:B------:R-:W-:Y:S01]  /*2ef0*/  FFMA.SAT R162, -R21, R0.reuse, 0.5 ;  /* 0x3f00000015a27423 */ /* 0x080fe20000002100 */
[-C--:B------:R-:W-:Y:S01]  /*2f00*/  FFMA.SAT R160, -R169, R0.reuse, 0.5 ;  /* 0x3f000000a9a07423 */ /* 0x080fe20000002100 */
[----:B------:R-:W-:Y:S01]  /*2f10*/  FFMA.SAT R158, -R165, R0, 0.5 ;  /* 0x3f000000a59e7423 */ /* 0x000fe20000002100 */
[----:B------:R-:W-:Y:S01]  /*2f20*/  FFMA R94, -R161, 1.925963033500011079e-08, R94 ;  /* 0x32a57060a15e7823 */ /* 0x000fe2000000015e */
[----:B------:R-:W-:Y:S01]  /*2f30*/  FFMA R161, R155, R98, R102 ;  /* 0x000000629ba17223 */ /* 0x000fe20000000066 */
[----:B-1----:R-:W-:Y:S01]  /*2f40*/  FFMA R97, -R163, 1.925963033500011079e-08, R100 ;  /* 0x32a57060a3617823 */ /* 0x002fe20000000164 */
[----:B------:R-:W-:Y:S01]  /*2f50*/  FADD R100, R96, -12583039 ;  /* 0xcb40007f60647421 */ /* 0x000fe20000000000 */
[----:B------:R-:W-:Y:S02]  /*2f60*/  HADD2.F32 R98, -RZ, R7.H1_H1 ;  /* 0x30000007ff627230 */ /* 0x000fe40000004100 */
[-C--:B------:R-:W-:Y:S01]  /*2f70*/  FFMA.RM R162, R162, R3.reuse, 12582913 ;  /* 0x4b400001a2a27423 */ /* 0x080fe20000004003 */
[-C--:B------:R-:W-:Y:S01]  /*2f80*/  FFMA.RM R160, R160, R3.reuse, 12582913 ;  /* 0x4b400001a0a07423 */ /* 0x080fe20000004003 */
[----:B------:R-:W-:Y:S01]  /*2f90*/  FFMA R100, -R167, 1.4426950216293334961, -R100 ;  /* 0x3fb8aa3ba7647823 */ /* 0x000fe20000000964 */
[----:B------:R-:W-:Y:S01]  /*2fa0*/  FFMA.RM R95, R158, R3, 12582913 ;  /* 0x4b4000019e5f7423 */ /* 0x000fe20000004003 */
[-C--:B------:R-:W-:Y:S01]  /*2fb0*/  FFMA.SAT R168, -R101, R0.reuse, 0.5 ;  /* 0x3f00000065a87423 */ /* 0x080fe20000002100 */
[----:B------:R-:W-:Y:S01]  /*2fc0*/  FADD R102, R160, -12583039 ;  /* 0xcb40007fa0667421 */ /* 0x000fe20000000000 */
[----:B------:R-:W-:Y:S01]  /*2fd0*/  FFMA R167, -R167, 1.925963033500011079e-08, R100 ;  /* 0x32a57060a7a77823 */ /* 0x000fe20000000164 */
[----:B------:R-:W-:Y:S01]  /*2fe0*/  FMUL R100, R154, R103 ;  /* 0x000000679a647220 */ /* 0x000fe20000400000 */
[----:B------:R-:W-:Y:S01]  /*2ff0*/  FADD R158, R95, -12583039 ;  /* 0xcb40007f5f9e7421 */ /* 0x000fe20000000000 */
[----:B------:R-:W-:Y:S01]  /*3000*/  FFMA R102, -R169, 1.4426950216293334961, -R102 ;  /* 0x3fb8aa3ba9667823 */ /* 0x000fe20000000966 */
[----:B------:R-:W-:Y:S01]  /*3010*/  FFMA.SAT R164, -R99, R0, 0.5 ;  /* 0x3f00000063a47423 */ /* 0x000fe20000002100 */
[----:B------:R-:W-:Y:S01]  /*3020*/  FFMA R103, R155, R98, R100 ;  /* 0x000000629b677223 */ /* 0x000fe20000000064 */
[-C--:B------:R-:W-:Y:S01]  /*3030*/  FFMA.SAT R100, -R89, R0.reuse, 0.5 ;  /* 0x3f00000059647423 */ /* 0x080fe20000002100 */
[----:B------:R-:W-:Y:S01]  /*3040*/  FADD R98, R162, -12583039 ;  /* 0xcb40007fa2627421 */ /* 0x000fe20000000000 */
[----:B------:R-:W-:Y:S01]  /*3050*/  FFMA R158, -R165, 1.4426950216293334961, -R158 ;  /* 0x3fb8aa3ba59e7823 */ /* 0x000fe2000000099e */
[----:B------:R-:W-:Y:S01]  /*3060*/  FFMA R102, -R169, 1.925963033500011079e-08, R102 ;  /* 0x32a57060a9667823 */ /* 0x000fe20000000166 */
[-C--:B------:R-:W-:Y:S01]  /*3070*/  FFMA.RM R163, R100, R3.reuse, 12582913 ;  /* 0x4b40000164a37423 */ /* 0x080fe20000004003 */
[----:B------:R-:W-:Y:S01]  /*3080*/  FFMA R100, -R21, 1.4426950216293334961, -R98 ;  /* 0x3fb8aa3b15647823 */ /* 0x000fe20000000962 */
[----:B------:R-:W-:Y:S01]  /*3090*/  LOP3.LUT R98, R18, 0xff, RZ, 0xc0, !PT ;  /* 0x000000ff12627812 */ /* 0x000fe200078ec0ff */
[-C--:B------:R-:W-:Y:S01]  /*30a0*/  FFMA.RM R169, R168, R3.reuse, 12582913 ;  /* 0x4b400001a8a97423 */ /* 0x080fe20000004003 */
[----:B------:R-:W1:Y:S01]  /*30b0*/  MUFU.EX2 R91, R91 ;  /* 0x0000005b005b7308 */ /* 0x000e620000000800 */
[----:B------:R-:W-:Y:S01]  /*30c0*/  FFMA R158, -R165, 1.925963033500011079e-08, R158 ;  /* 0x32a57060a59e7823 */ /* 0x000fe2000000019e */
[----:B------:R-:W-:Y:S01]  /*30d0*/  IADD3 R98, R98, 0x1f, RZ ;  /* 0x0000001f62627810 */ /* 0x000fe20007ffe0ff */
[-C--:B------:R-:W-:Y:S01]  /*30e0*/  FFMA.RM R165, R164, R3.reuse, 12582913 ;  /* 0x4b400001a4a57423 */ /* 0x080fe20000004003 */
[-C--:B------:R-:W-:Y:S01]  /*30f0*/  FFMA.SAT R170, -R161, R0.reuse, 0.5 ;  /* 0x3f000000a1aa7423 */ /* 0x080fe20000002100 */
[-C--:B------:R-:W-:Y:S01]  /*3100*/  FFMA.SAT R172, -R103, R0.reuse, 0.5 ;  /* 0x3f00000067ac7423 */ /* 0x080fe20000002100 */
[----:B------:R-:W-:Y:S01]  /*3110*/  ISETP.GT.U32.AND P5, PT, R98, 0x3e, PT ;  /* 0x0000003e6200780c */ /* 0x000fe20003fa4070 */
[----:B------:R-:W-:Y:S01]  /*3120*/  FFMA.SAT R98, -R159, R0, 0.5 ;  /* 0x3f0000009f627423 */ /* 0x000fe20000002100 */
[----:B------:R-:W-:Y:S01]  /*3130*/  FADD R0, R169, -12583039 ;  /* 0xcb40007fa9007421 */ /* 0x000fe20000000000 */
[----:B------:R-:W2:Y:S01]  /*3140*/  MUFU.EX2 R97, R97 ;  /* 0x0000006100617308 */ /* 0x000ea20000000800 */
[----:B------:R-:W-:Y:S01]  /*3150*/  FADD R166, R165, -12583039 ;  /* 0xcb40007fa5a67421 */ /* 0x000fe20000000000 */
[-C--:B------:R-:W-:Y:S01]  /*3160*/  FFMA.RM R98, R98, R3.reuse, 12582913 ;  /* 0x4b40000162627423 */ /* 0x080fe20000004003 */
[----:B------:R-:W-:Y:S01]  /*3170*/  FFMA R0, -R101, 1.4426950216293334961, -R0 ;  /* 0x3fb8aa3b65007823 */ /* 0x000fe20000000900 */
[-C--:B------:R-:W-:Y:S01]  /*3180*/  FFMA.RM R170, R170, R3.reuse, 12582913 ;  /* 0x4b400001aaaa7423 */ /* 0x080fe20000004003 */
[----:B------:R-:W-:Y:S01]  /*3190*/  FFMA R166, -R99, 1.4426950216293334961, -R166 ;  /* 0x3fb8aa3b63a67823 */ /* 0x000fe200000009a6 */
[----:B------:R-:W-:Y:S01]  /*31a0*/  FFMA.RM R171, R172, R3, 12582913 ;  /* 0x4b400001acab7423 */ /* 0x000fe20000004003 */
[----:B------:R-:W-:Y:S01]  /*31b0*/  FFMA R101, -R101, 1.925963033500011079e-08, R0 ;  /* 0x32a5706065657823 */ /* 0x000fe20000000100 */
[----:B------:R-:W3:Y:S01]  /*31c0*/  MUFU.EX2 R88, R88 ;  /* 0x0000005800587308 */ /* 0x000ee20000000800 */
[----:B------:R-:W-:Y:S01]  /*31d0*/  SHF.L.U32 R0, R15, 0x17, RZ ;  /* 0x000000170f007819 */ /* 0x000fe200000006ff */
[----:B------:R-:W-:Y:S01]  /*31e0*/  FFMA R166, -R99, 1.925963033500011079e-08, R166 ;  /* 0x32a5706063a67823 */ /* 0x000fe200000001a6 */
[----:B------:R-:W-:Y:S01]  /*31f0*/  SHF.L.U32 R3, R12, 0x17, RZ ;  /* 0x000000170c037819 */ /* 0x000fe200000006ff */
[----:B------:R-:W-:Y:S01]  /*3200*/  FADD R164, R163, -12583039 ;  /* 0xcb40007fa3a47421 */ /* 0x000fe20000000000 */
[----:B------:R-:W-:Y:S01]  /*3210*/  FADD R168, R98, -12583039 ;  /* 0xcb40007f62a87421 */ /* 0x000fe20000000000 */
[----:B-1----:R-:W-:Y:S01]  /*3220*/  FFMA R91, R0, R91, 1 ;  /* 0x3f800000005b7423 */ /* 0x002fe2000000005b */
[----:B------:R-:W-:Y:S01]  /*3230*/  FADD R172, R170, -12583039 ;  /* 0xcb40007faaac7421 */ /* 0x000fe20000000000 */
[----:B------:R-:W1:Y:S01]  /*3240*/  MUFU.EX2 R94, R94 ;  /* 0x0000005e005e7308 */ /* 0x000e620000000800 */
[----:B------:R-:W-:Y:S01]  /*3250*/  FADD R174, R171, -12583039 ;  /* 0xcb40007fabae7421 */ /* 0x000fe20000000000 */
[----:B------:R-:W-:Y:S01]  /*3260*/  SHF.L.U32 R0, R93, 0x17, RZ ;  /* 0x000000175d007819 */ /* 0x000fe200000006ff */
[----:B------:R-:W-:Y:S01]  /*3270*/  FFMA R164, -R89, 1.4426950216293334961, -R164 ;  /* 0x3fb8aa3b59a47823 */ /* 0x000fe200000009a4 */
[----:B------:R-:W-:Y:S01]  /*3280*/  FFMA R168, -R159, 1.4426950216293334961, -R168 ;  /* 0x3fb8aa3b9fa87823 */ /* 0x000fe200000009a8 */
[----:B------:R-:W-:Y:S01]  /*3290*/  FFMA R172, -R161, 1.4426950216293334961, -R172 ;  /* 0x3fb8aa3ba1ac7823 */ /* 0x000fe200000009ac */
[----:B------:R-:W-:Y:S01]  /*32a0*/  FFMA R174, -R103, 1.4426950216293334961, -R174 ;  /* 0x3fb8aa3b67ae7823 */ /* 0x000fe200000009ae */
[----:B--2---:R-:W-:Y:S01]  /*32b0*/  FFMA R97, R0, R97, 1 ;  /* 0x3f80000000617423 */ /* 0x004fe20000000061 */
[----:B------:R2:W-:Y:S01]  /*32c0*/  MUFU.EX2 R99, R166 ;  /* 0x000000a600637308 */ /* 0x0005e20000000800 */
[----:B------:R-:W-:Y:S01]  /*32d0*/  FFMA R100, -R21, 1.925963033500011079e-08, R100 ;  /* 0x32a5706015647823 */ /* 0x000fe20000000164 */
[----:B------:R-:W-:Y:S01]  /*32e0*/  FFMA R164, -R89, 1.925963033500011079e-08, R164 ;  /* 0x32a5706059a47823 */ /* 0x000fe200000001a4 */
[----:B------:R-:W-:Y:S01]  /*32f0*/  FFMA R168, -R159, 1.925963033500011079e-08, R168 ;  /* 0x32a570609fa87823 */ /* 0x000fe200000001a8 */
[----:B------:R-:W-:-:S02]  /*3300*/  IMAD.SHL.U32 R13, R13, 0x800000, RZ ;  /* 0x008000000d0d7824 */ /* 0x000fc400078e00ff */
[----:B------:R-:W-:Y:S01]  /*3310*/  FFMA R172, -R161, 1.925963033500011079e-08, R172 ;  /* 0x32a57060a1ac7823 */ /* 0x000fe200000001ac */
[----:B------:R-:W-:Y:S01]  /*3320*/  FFMA R174, -R103, 1.925963033500011079e-08, R174 ;  /* 0x32a5706067ae7823 */ /* 0x000fe200000001ae */
[----:B------:R-:W-:Y:S01]  /*3330*/  SHF.L.U32 R23, R23, 0x17, RZ ;  /* 0x0000001717177819 */ /* 0x000fe200000006ff */
[----:B---3--:R-:W-:Y:S01]  /*3340*/  FFMA R88, R13, R88, 1 ;  /* 0x3f8000000d587423 */ /* 0x008fe20000000058 */
[----:B--2---:R-:W-:Y:S01]  /*3350*/  FFMA R166, R3, R20, 1 ;  /* 0x3f80000003a67423 */ /* 0x004fe20000000014 */
[----:B------:R-:W-:Y:S01]  /*3360*/  SHF.L.U32 R3, R90, 0x17, RZ ;  /* 0x000000175a037819 */ /* 0x000fe200000006ff */
[----:B------:R-:W2:Y:S01]  /*3370*/  MUFU.EX2 R158, R158 ;  /* 0x0000009e009e7308 */ /* 0x000ea20000000800 */
[----:B------:R-:W-:Y:S01]  /*3380*/  SHF.L.U32 R15, R95, 0x17, RZ ;  /* 0x000000175f0f7819 */ /* 0x000fe200000006ff */
[----:B------:R-:W-:Y:S01]  /*3390*/  FFMA R92, R23, R92, 1 ;  /* 0x3f800000175c7423 */ /* 0x000fe2000000005c */
[----:B------:R-:W-:Y:S01]  /*33a0*/  IADD3 R0, R166, 0x1800000, RZ ;  /* 0x01800000a6007810 */ /* 0x000fe20007ffe0ff */
[----:B-1----:R-:W-:Y:S01]  /*33b0*/  FFMA R94, R3, R94, 1 ;  /* 0x3f800000035e7423 */ /* 0x002fe2000000005e */
[----:B------:R-:W-:Y:S01]  /*33c0*/  SHF.L.U32 R20, R96, 0x17, RZ ;  /* 0x0000001760147819 */ /* 0x000fe200000006ff */
[----:B------:R-:W-:Y:S01]  /*33d0*/  BSSY B1, `(.L_x_50) ;  /* 0x0000027000017945 */ /* 0x000fe20003800000 */
[----:B------:R-:W-:Y:S01]  /*33e0*/  LOP3.LUT R0, R0, 0x7f800000, RZ, 0xc0, !PT ;  /* 0x7f80000000007812 */ /* 0x000fe200078ec0ff */
[----:B------:R-:W1:Y:S01]  /*33f0*/  MUFU.EX2 R167, R167 ;  /* 0x000000a700a77308 */ /* 0x000e620000000800 */
[----:B------:R-:W-:-:S02]  /*3400*/  SHF.L.U32 R93, R98, 0x17, RZ ;  /* 0x00000017625d7819 */ /* 0x000fc400000006ff */
[----:B------:R-:W-:Y:S02]  /*3410*/  ISETP.GT.U32.AND P2, PT, R0, 0x1ffffff, PT ;  /* 0x01ffffff0000780c */ /* 0x000fe40003f44070 */
[----:B------:R-:W-:Y:S02]  /*3420*/  SHF.L.U32 R21, R160, 0x17, RZ ;  /* 0x00000017a0157819 */ /* 0x000fe400000006ff */
[----:B------:R-:W-:Y:S01]  /*3430*/  SHF.L.U32 R23, R162, 0x17, RZ ;  /* 0x00000017a2177819 */ /* 0x000fe200000006ff */
[----:B------:R-:W3:Y:S01]  /*3440*/  MUFU.EX2 R102, R102 ;  /* 0x0000006600667308 */ /* 0x000ee20000000800 */
[----:B------:R-:W-:Y:S01]  /*3450*/  SHF.L.U32 R89, R163, 0x17, RZ ;  /* 0x00000017a3597819 */ /* 0x000fe200000006ff */
[----:B--2---:R-:W-:Y:S01]  /*3460*/  FFMA R15, R15, R158, 1 ;  /* 0x3f8000000f0f7423 */ /* 0x004fe2000000009e */
[----:B------:R-:W-:Y:S02]  /*3470*/  SHF.L.U32 R90, R165, 0x17, RZ ;  /* 0x00000017a55a7819 */ /* 0x000fe400000006ff */
[----:B------:R-:W-:-:S02]  /*3480*/  SHF.L.U32 R95, R169, 0x17, RZ ;  /* 0x00000017a95f7819 */ /* 0x000fc400000006ff */
[----:B------:R-:W-:Y:S01]  /*3490*/  SHF.L.U32 R96, R170, 0x17, RZ ;  /* 0x00000017aa607819 */ /* 0x000fe200000006ff */
[----:B------:R-:W2:Y:S01]  /*34a0*/  MUFU.EX2 R100, R100 ;  /* 0x0000006400647308 */ /* 0x000ea20000000800 */
[----:B------:R-:W-:Y:S01]  /*34b0*/  SHF.L.U32 R98, R171, 0x17, RZ ;  /* 0x00000017ab627819 */ /* 0x000fe200000006ff */
[----:B-1----:R-:W-:Y:S01]  /*34c0*/  FFMA R20, R20, R167, 1 ;  /* 0x3f80000014147423 */ /* 0x002fe200000000a7 */
[----:B------:R-:W-:-:S05]  /*34d0*/  FFMA R90, R90, R99, 1 ;  /* 0x3f8000005a5a7423 */ /* 0x000fca0000000063 */
[----:B------:R-:W1:Y:S01]  /*34e0*/  MUFU.EX2 R164, R164 ;  /* 0x000000a400a47308 */ /* 0x000e620000000800 */
[----:B---3--:R-:W-:-:S07]  /*34f0*/  FFMA R21, R21, R102, 1 ;  /* 0x3f80000015157423 */ /* 0x008fce0000000066 */
[----:B------:R-:W3:Y:S01]  /*3500*/  MUFU.EX2 R168, R168 ;  /* 0x000000a800a87308 */ /* 0x000ee20000000800 */
[----:B--2---:R-:W-:-:S07]  /*3510*/  FFMA R23, R23, R100, 1 ;  /* 0x3f80000017177423 */ /* 0x004fce0000000064 */
[----:B------:R-:W2:Y:S01]  /*3520*/  MUFU.EX2 R12, R101 ;  /* 0x00000065000c7308 */ /* 0x000ea20000000800 */
[----:B-1----:R-:W-:-:S07]  /*3530*/  FFMA R89, R89, R164, 1 ;  /* 0x3f80000059597423 */ /* 0x002fce00000000a4 */
[----:B------:R-:W1:Y:S01]  /*3540*/  MUFU.EX2 R13, R172 ;  /* 0x000000ac000d7308 */ /* 0x000e620000000800 */
[----:B---3--:R-:W-:-:S07]  /*3550*/  FFMA R93, R93, R168, 1 ;  /* 0x3f8000005d5d7423 */ /* 0x008fce00000000a8 */
[----:B------:R-:W3:Y:S01]  /*3560*/  MUFU.EX2 R3, R174 ;  /* 0x000000ae00037308 */ /* 0x000ee20000000800 */
[----:B--2---:R-:W-:Y:S01]  /*3570*/  FFMA R95, R95, R12, 1 ;  /* 0x3f8000005f5f7423 */ /* 0x004fe2000000000c */
[----:B-1----:R-:W-:Y:S01]  /*3580*/  FFMA R96, R96, R13, 1 ;  /* 0x3f80000060607423 */ /* 0x002fe2000000000d */
[----:B---3--:R-:W-:Y:S01]  /*3590*/  FFMA R98, R98, R3, 1 ;  /* 0x3f80000062627423 */ /* 0x008fe20000000003 */
[----:B------:R-:W-:Y:S06]  /*35a0*/  @P2 BRA `(.L_x_51) ;  /* 0x0000000000142947 */ /* 0x000fec0003800000 */
[----:B------:R-:W-:Y:S02]  /*35b0*/  MOV R0, R166 ;  /* 0x000000a600007202 */ /* 0x000fe40000000f00 */
[----:B------:R-:W-:-:S07]  /*35c0*/  MOV R12, 0x35e0 ;  /* 0x000035e0000c7802 */ /* 0x000fce0000000f00 */
[----:B------:R-:W-:Y:S05]  /*35d0*/  CALL.REL.NOINC `($__internal_0_$__cuda_sm20_rcp_rn_f32_slowpath) ;  /* 0x0000012400a07944 */ /* 0x000fea0003c00000 */
[----:B------:R-:W-:Y:S01]  /*35e0*/  MOV R99, R0 ;  /* 0x0000000000637202 */ /* 0x000fe20000000f00 */
[----:B------:R-:W-:Y:S06]  /*35f0*/  BRA `(.L_x_52) ;  /* 0x0000000000107947 */ /* 0x000fec0003800000 */
.L_x_51:
[----:B------:R-:W1:Y:S02]  /*3600*/  MUFU.RCP R99, R166 ;  /* 0x000000a600637308 */ /* 0x000e640000001000 */
[----:B-1----:R-:W-:-:S04]  /*3610*/  FFMA R0, R166, R99, -1 ;  /* 0xbf800000a6007423 */ /* 0x002fc80000000063 */
[----:B------:R-:W-:-:S04]  /*3620*/  FADD.FTZ R0, -R0, -RZ ;  /* 0x800000ff00007221 */ /* 0x000fc80000010100 */
[----:B------:R-:W-:-:S07]  /*3630*/  FFMA R99, R99, R0, R99 ;  /* 0x0000000063637223 */ /* 0x000fce0000000063 */
.L_x_52:
[----:B------:R-:W-:Y:S05]  /*3640*/  BSYNC B1 ;  /* 0x0000000000017941 */ /* 0x000fea0003800000 */
.L_x_50:
[----:B------:R-:W-:Y:S01]  /*3650*/  VIADD R0, R88, 0x1800000 ;  /* 0x0180000058007836 */ /* 0x000fe20000000000 */
[----:B------:R-:W-:Y:S04]  /*3660*/  BSSY B1, `(.L_x_53) ;  /* 0x000000d000017945 */ /* 0x000fe80003800000 */
[----:B------:R-:W-:-:S04]  /*3670*/  LOP3.LUT R0, R0, 0x7f800000, RZ, 0xc0, !PT ;  /* 0x7f80000000007812 */ /* 0x000fc800078ec0ff */
[----:B------:R-:W-:-:S13]  /*3680*/  ISETP.GT.U32.AND P2, PT, R0, 0x1ffffff, PT ;  /* 0x01ffffff0000780c */ /* 0x000fda0003f44070 */
[----:B------:R-:W-:Y:S05]  /*3690*/  @P2 BRA `(.L_x_54) ;  /* 0x0000000000142947 */ /* 0x000fea0003800000 */
[----:B------:R-:W-:Y:S02]  /*36a0*/  MOV R0, R88 ;  /* 0x0000005800007202 */ /* 0x000fe40000000f00 */
[----:B------:R-:W-:-:S07]  /*36b0*/  MOV R12, 0x36d0 ;  /* 0x000036d0000c7802 */ /* 0x000fce0000000f00 */
[----:B------:R-:W-:Y:S05]  /*36c0*/  CALL.REL.NOINC `($__internal_0_$__cuda_sm20_rcp_rn_f32_slowpath) ;  /* 0x0000012400647944 */ /* 0x000fea0003c00000 */
[----:B------:R-:W-:Y:S01]  /*36d0*/  MOV R100, R0 ;  /* 0x0000000000647202 */ /* 0x000fe20000000f00 */
[----:B------:R-:W-:Y:S06]  /*36e0*/  BRA `(.L_x_55) ;  /* 0x0000000000107947 */ /* 0x000fec0003800000 */
.L_x_54:
[----:B------:R-:W1:Y:S02]  /*36f0*/  MUFU.RCP R3, R88 ;  /* 0x0000005800037308 */ /* 0x000e640000001000 */
[----:B-1----:R-:W-:-:S04]  /*3700*/  FFMA R0, R88, R3, -1 ;  /* 0xbf80000058007423 */ /* 0x002fc80000000003 */
[----:B------:R-:W-:-:S04]  /*3710*/  FADD.FTZ R0, -R0, -RZ ;  /* 0x800000ff00007221 */ /* 0x000fc80000010100 */
[----:B------:R-:W-:-:S07]  /*3720*/  FFMA R100, R3, R0, R3 ;  /* 0x0000000003647223 */ /* 0x000fce0000000003 */
.L_x_55:
[----:B------:R-:W-:Y:S05]  /*3730*/  BSYNC B1 ;  /* 0x0000000000017941 */ /* 0x000fea0003800000 */
.L_x_53:
[----:B------:R-:W-:Y:S01]  /*3740*/  IADD3 R0, R91, 0x1800000, RZ ;  /* 0x018000005b007810 */ /* 0x000fe20007ffe0ff */
[----:B------:R-:W-:Y:S03]  /*3750*/  BSSY B1, `(.L_x_56) ;  /* 0x000000d000017945 */ /* 0x000fe60003800000 */
        /* <DEDUP_REMOVED lines=8> */
.L_x_57:
[----:B------:R-:W1:Y:S02]  /*37e0*/  MUFU.RCP R88, R91 ;  /* 0x0000005b00587308 */ /* 0x000e640000001000 */
[----:B-1----:R-:W-:-:S04]  /*37f0*/  FFMA R0, R91, R88, -1 ;  /* 0xbf8000005b007423 */ /* 0x002fc80000000058 */
[----:B------:R-:W-:-:S04]  /*3800*/  FADD.FTZ R3, -R0, -RZ ;  /* 0x800000ff00037221 */ /* 0x000fc80000010100 */
[----:B------:R-:W-:-:S07]  /*3810*/  FFMA R88, R88, R3, R88 ;  /* 0x0000000358587223 */ /* 0x000fce0000000058 */
.L_x_58:
[----:B------:R-:W-:Y:S05]  /*3820*/  BSYNC B1 ;  /* 0x0000000000017941 */ /* 0x000fea0003800000 */
.L_x_56:
        /* <DEDUP_REMOVED lines=10> */
.L_x_60:
[----:B------:R-:W1:Y:S02]  /*38d0*/  MUFU.RCP R91, R92 ;  /* 0x0000005c005b7308 */ /* 0x000e640000001000 */
[----:B-1----:R-:W-:-:S04]  /*38e0*/  FFMA R0, R92, R91, -1 ;  /* 0xbf8000005c007423 */ /* 0x002fc8000000005b */
[----:B------:R-:W-:-:S04]  /*38f0*/  FADD.FTZ R0, -R0, -RZ ;  /* 0x800000ff00007221 */ /* 0x000fc80000010100 */
[----:B------:R-:W-:-:S07]  /*3900*/  FFMA R91, R91, R0, R91 ;  /* 0x000000005b5b7223 */ /* 0x000fce000000005b */
.L_x_61:
[----:B------:R-:W-:Y:S05]  /*3910*/  BSYNC B1 ;  /* 0x0000000000017941 */ /* 0x000fea0003800000 */
.L_x_59:
        /* <DEDUP_REMOVED lines=10> */
.L_x_63:
[----:B------:R-:W1:Y:S02]  /*39c0*/  MUFU.RCP R3, R94 ;  /* 0x0000005e00037308 */ /* 0x000e640000001000 */
[----:B-1----:R-:W-:-:S04]  /*39d0*/  FFMA R0, R94, R3, -1 ;  /* 0xbf8000005e007423 */ /* 0x002fc80000000003 */
[----:B------:R-:W-:-:S04]  /*39e0*/  FADD.FTZ R0, -R0, -RZ ;  /* 0x800000ff00007221 */ /* 0x000fc80000010100 */
[----:B------:R-:W-:-:S07]  /*39f0*/  FFMA R92, R3, R0, R3 ;  /* 0x00000000035c7223 */ /* 0x000fce0000000003 */
.L_x_64:
[----:B------:R-:W-:Y:S05]  /*3a00*/  BSYNC B1 ;  /* 0x0000000000017941 */ /* 0x000fea0003800000 */
.L_x_62:
        /* <DEDUP_REMOVED lines=10> */
.L_x_66:
[----:B------:R-:W1:Y:S02]  /*3ab0*/  MUFU.RCP R0, R97 ;  /* 0x0000006100007308 */ /* 0x000e640000001000 */
[----:B-1----:R-:W-:-:S04]  /*3ac0*/  FFMA R3, R97, R0, -1 ;  /* 0xbf80000061037423 */ /* 0x002fc80000000000 */
[----:B------:R-:W-:-:S04]  /*3ad0*/  FADD.FTZ R3, -R3, -RZ ;  /* 0x800000ff03037221 */ /* 0x000fc80000010100 */
[----:B------:R-:W-:-:S07]  /*3ae0*/  FFMA R101, R0, R3, R0 ;  /* 0x0000000300657223 */ /* 0x000fce0000000000 */
.L_x_67:
[----:B------:R-:W-:Y:S05]  /*3af0*/  BSYNC B1 ;  /* 0x0000000000017941 */ /* 0x000fea0003800000 */
.L_x_65:
        /* <DEDUP_REMOVED lines=10> */
.L_x_69:
[----:B------:R-:W1:Y:S02]  /*3ba0*/  MUFU.RCP R94, R15 ;  /* 0x0000000f005e7308 */ /* 0x000e640000001000 */
[----:B-1----:R-:W-:-:S04]  /*3bb0*/  FFMA R0, R15, R94, -1 ;  /* 0xbf8000000f007423 */ /* 0x002fc8000000005e */
[----:B------:R-:W-:-:S04]  /*3bc0*/  FADD.FTZ R3, -R0, -RZ ;  /* 0x800000ff00037221 */ /* 0x000fc80000010100 */
[----:B------:R-:W-:-:S07]  /*3bd0*/  FFMA R94, R94, R3, R94 ;  /* 0x000000035e5e7223 */ /* 0x000fce000000005e */
.L_x_70:
[----:B------:R-:W-:Y:S05]  /*3be0*/  BSYNC B1 ;  /* 0x0000000000017941 */ /* 0x000fea0003800000 */
.L_x_68:
        /* <DEDUP_REMOVED lines=10> */
.L_x_72:
[----:B------:R-:W1:Y:S02]  /*3c90*/  MUFU.RCP R15, R20 ;  /* 0x00000014000f7308 */ /* 0x000e640000001000 */
[----:B-1----:R-:W-:-:S04]  /*3ca0*/  FFMA R0, R20, R15, -1 ;  /* 0xbf80000014007423 */ /* 0x002fc8000000000f */
[----:B------:R-:W-:-:S04]  /*3cb0*/  FADD.FTZ R0, -R0, -RZ ;  /* 0x800000ff00007221 */ /* 0x000fc80000010100 */
[----:B------:R-:W-:-:S07]  /*3cc0*/  FFMA R15, R15, R0, R15 ;  /* 0x000000000f0f7223 */ /* 0x000fce000000000f */
.L_x_73:
[----:B------:R-:W-:Y:S05]  /*3cd0*/  BSYNC B1 ;  /* 0x0000000000017941 */ /* 0x000fea0003800000 */
.L_x_71:
        /* <DEDUP_REMOVED lines=10> */
.L_x_75:
[----:B------:R-:W1:Y:S02]  /*3d80*/  MUFU.RCP R20, R21 ;  /* 0x0000001500147308 */ /* 0x000e640000001000 */
[----:B-1----:R-:W-:-:S04]  /*3d90*/  FFMA R0, R21, R20, -1 ;  /* 0xbf80000015007423 */ /* 0x002fc80000000014 */
[----:B------:R-:W-:-:S04]  /*3da0*/  FADD.FTZ R3, -R0, -RZ ;  /* 0x800000ff00037221 */ /* 0x000fc80000010100 */
[----:B------:R-:W-:-:S07]  /*3db0*/  FFMA R20, R20, R3, R20 ;  /* 0x0000000314147223 */ /* 0x000fce0000000014 */
.L_x_76:
[----:B------:R-:W-:Y:S05]  /*3dc0*/  BSYNC B1 ;  /* 0x0000000000017941 */ /* 0x000fea0003800000 */
.L_x_74:
        /* <DEDUP_REMOVED lines=10> */
.L_x_78:
[----:B------:R-:W1:Y:S02]  /*3e70*/  MUFU.RCP R0, R23 ;  /* 0x0000001700007308 */ /* 0x000e640000001000 */
[----:B-1----:R-:W-:-:S04]  /*3e80*/  FFMA R3, R23, R0, -1 ;  /* 0xbf80000017037423 */ /* 0x002fc80000000000 */
[----:B------:R-:W-:-:S04]  /*3e90*/  FADD.FTZ R3, -R3, -RZ ;  /* 0x800000ff03037221 */ /* 0x000fc80000010100 */
[----:B------:R-:W-:-:S07]  /*3ea0*/  FFMA R21, R0, R3, R0 ;  /* 0x0000000300157223 */ /* 0x000fce0000000000 */
.L_x_79:
[----:B------:R-:W-:Y:S05]  /*3eb0*/  BSYNC B1 ;  /* 0x0000000000017941 */ /* 0x000fea0003800000 */
.L_x_77:
        /* <DEDUP_REMOVED lines=10> */
.L_x_81:
[----:B------:R-:W1:Y:S02]  /*3f60*/  MUFU.RCP R0, R89 ;  /* 0x0000005900007308 */ /* 0x000e640000001000 */
[----:B-1----:R-:W-:-:S04]  /*3f70*/  FFMA R3, R89, R0, -1 ;  /* 0xbf80000059037423 */ /* 0x002fc80000000000 */
[----:B------:R-:W-:-:S04]  /*3f80*/  FADD.FTZ R3, -R3, -RZ ;  /* 0x800000ff03037221 */ /* 0x000fc80000010100 */
[----:B------:R-:W-:-:S07]  /*3f90*/  FFMA R23, R0, R3, R0 ;  /* 0x0000000300177223 */ /* 0x000fce0000000000 */
.L_x_82:
[----:B------:R-:W-:Y:S05]  /*3fa0*/  BSYNC B1 ;  /* 0x0000000000017941 */ /* 0x000fea0003800000 */
.L_x_80:
        /* <DEDUP_REMOVED lines=10> */
.L_x_84:
[----:B------:R-:W1:Y:S02]  /*4050*/  MUFU.RCP R3, R90 ;  /* 0x0000005a00037308 */ /* 0x000e640000001000 */
[----:B-1----:R-:W-:-:S04]  /*4060*/  FFMA R0, R90, R3, -1 ;  /* 0xbf8000005a007423 */ /* 0x002fc80000000003 */
[----:B------:R-:W-:-:S04]  /*4070*/  FADD.FTZ R0, -R0, -RZ ;  /* 0x800000ff00007221 */ /* 0x000fc80000010100 */
[----:B------:R-:W-:-:S07]  /*4080*/  FFMA R164, R3, R0, R3 ;  /* 0x0000000003a47223 */ /* 0x000fce0000000003 */
.L_x_85:
[----:B------:R-:W-:Y:S05]  /*4090*/  BSYNC B1 ;  /* 0x0000000000017941 */ /* 0x000fea0003800000 */
.L_x_83:
        /* <DEDUP_REMOVED lines=10> */
.L_x_87:
[----:B------:R-:W1:Y:S02]  /*4140*/  MUFU.RCP R0, R93 ;  /* 0x0000005d00007308 */ /* 0x000e640000001000 */
[----:B-1----:R-:W-:-:S04]  /*4150*/  FFMA R3, R93, R0, -1 ;  /* 0xbf8000005d037423 */ /* 0x002fc80000000000 */
[----:B------:R-:W-:-:S04]  /*4160*/  FADD.FTZ R3, -R3, -RZ ;  /* 0x800000ff03037221 */ /* 0x000fc80000010100 */
[----:B------:R-:W-:-:S07]  /*4170*/  FFMA R89, R0, R3, R0 ;  /* 0x0000000300597223 */ /* 0x000fce0000000000 */
.L_x_88:
[----:B------:R-:W-:Y:S05]  /*4180*/  BSYNC B1 ;  /* 0x0000000000017941 */ /* 0x000fea0003800000 */
.L_x_86:
        /* <DEDUP_REMOVED lines=10> */
.L_x_90:
[----:B------:R-:W1:Y:S02]  /*4230*/  MUFU.RCP R90, R95 ;  /* 0x0000005f005a7308 */ /* 0x000e640000001000 */
[----:B-1----:R-:W-:-:S04]  /*4240*/  FFMA R0, R95, R90, -1 ;  /* 0xbf8000005f007423 */ /* 0x002fc8000000005a */
[----:B------:R-:W-:-:S04]  /*4250*/  FADD.FTZ R3, -R0, -RZ ;  /* 0x800000ff00037221 */ /* 0x000fc80000010100 */
[----:B------:R-:W-:-:S07]  /*4260*/  FFMA R90, R90, R3, R90 ;  /* 0x000000035a5a7223 */ /* 0x000fce000000005a */
.L_x_91:
[----:B------:R-:W-:Y:S05]  /*4270*/  BSYNC B1 ;  /* 0x0000000000017941 */ /* 0x000fea0003800000 */
.L_x_89:
        /* <DEDUP_REMOVED lines=10> */
.L_x_93:
[----:B------:R-:W1:Y:S02]  /*4320*/  MUFU.RCP R93, R96 ;  /* 0x00000060005d7308 */ /* 0x000e640000001000 */
[----:B-1----:R-:W-:-:S04]  /*4330*/  FFMA R0, R96, R93, -1 ;  /* 0xbf80000060007423 */ /* 0x002fc8000000005d */
[----:B------:R-:W-:-:S04]  /*4340*/  FADD.FTZ R0, -R0, -RZ ;  /* 0x800000ff00007221 */ /* 0x000fc80000010100 */
[----:B------:R-:W-:-:S07]  /*4350*/  FFMA R93, R93, R0, R93 ;  /* 0x000000005d5d7223 */ /* 0x000fce000000005d */
.L_x_94:
[----:B------:R-:W-:Y:S05]  /*4360*/  BSYNC B1 ;  /* 0x0000000000017941 */ /* 0x000fea0003800000 */
.L_x_92:
        /* <DEDUP_REMOVED lines=8> */
[----:B------:R-:W-:Y:S05]  /*43f0*/  BRA `(.L_x_97) ;  /* 0x0000000000107947 */ /* 0x000fea0003800000 */
.L_x_96:
[----:B------:R-:W1:Y:S02]  /*4400*/  MUFU.RCP R3, R98 ;  /* 0x0000006200037308 */ /* 0x000e640000001000 */
[----:B-1----:R-:W-:-:S04]  /*4410*/  FFMA R0, R98, R3, -1 ;  /* 0xbf80000062007423 */ /* 0x002fc80000000003 */
[----:B------:R-:W-:-:S04]  /*4420*/  FADD.FTZ R0, -R0, -RZ ;  /* 0x800000ff00007221 */ /* 0x000fc80000010100 */
[----:B------:R-:W-:-:S07]  /*4430*/  FFMA R0, R3, R0, R3 ;  /* 0x0000000003007223 */ /* 0x000fce0000000003 */
.L_x_97:
[----:B------:R-:W-:Y:S05]  /*4440*/  BSYNC B1 ;  /* 0x0000000000017941 */ /* 0x000fea0003800000 */
.L_x_95:
[C---:B------:R-:W-:Y:S01]  /*4450*/  SHF.L.U32 R3, R18.reuse, 0x4, RZ ;  /* 0x0000000412037819 */ /* 0x040fe200000006ff */
[----:B------:R-:W-:Y:S05]  /*4460*/  WARPSYNC.ALL ;  /* 0x0000000000007948 */ /* 0x000fea0003800000 */
[----:B------:R-:W-:Y:S01]  /*4470*/  SHF.L.U32 R12, R18, 0x5, RZ ;  /* 0x00000005120c7819 */ /* 0x000fe200000006ff */
[----:B------:R-:W-:Y:S01]  /*4480*/  BSSY B0, `(.L_x_98) ;  /* 0x0000024000007945 */ /* 0x000fe20003800000 */
[----:B------:R-:W-:Y:S02]  /*4490*/  SHF.R.U32.HI R96, RZ, 0x1, R18 ;  /* 0x00000001ff607819 */ /* 0x000fe40000011612 */
[----:B------:R-:W-:-:S02]  /*44a0*/  LOP3.LUT R3, R3, 0xe00, RZ, 0xc0, !PT ;  /* 0x00000e0003037812 */ /* 0x000fc400078ec0ff */
[----:B------:R-:W-:Y:S02]  /*44b0*/  LOP3.LUT R13, R12, 0xc0, RZ, 0xc0, !PT ;  /* 0x000000c00c0d7812 */ /* 0x000fe400078ec0ff */
[----:B------:R-:W-:Y:S02]  /*44c0*/  SHF.L.U32 R98, R18, 0x2, RZ ;  /* 0x0000000212627819 */ /* 0x000fe400000006ff */
[----:B------:R-:W-:Y:S02]  /*44d0*/  LOP3.LUT R3, R3, 0x20, R12, 0xf8, !PT ;  /* 0x0000002003037812 */ /* 0x000fe400078ef80c */
[----:B------:R-:W-:Y:S02]  /*44e0*/  LOP3.LUT R13, R13, 0x8, R96, 0xf8, !PT ;  /* 0x000000080d0d7812 */ /* 0x000fe400078ef860 */
[----:B------:R-:W-:Y:S02]  /*44f0*/  LOP3.LUT R3, R3, 0x100, R12, 0xf8, !PT ;  /* 0x0000010003037812 */ /* 0x000fe400078ef80c */
[----:B------:R-:W-:-:S02]  /*4500*/  LOP3.LUT R98, R13, 0x18, R98, 0x78, !PT ;  /* 0x000000180d627812 */ /* 0x000fc400078e7862 */
[----:B------:R-:W-:Y:S02]  /*4510*/  F2FP.F16.F32.PACK_AB R96, R100, R99 ;  /* 0x000000636460723e */ /* 0x000fe400000000ff */
[----:B------:R-:W-:Y:S02]  /*4520*/  LOP3.LUT R3, R3, R98, RZ, 0xfc, !PT ;  /* 0x0000006203037212 */ /* 0x000fe400078efcff */
[----:B------:R-:W-:Y:S02]  /*4530*/  F2FP.F16.F32.PACK_AB R100, R21, R20 ;  /* 0x000000141564723e */ /* 0x000fe400000000ff */
[----:B------:R-:W-:Y:S02]  /*4540*/  LEA R20, R3, UR52, 0x1 ;  /* 0x0000003403147c11 */ /* 0x000fe4000f8e08ff */
[----:B------:R-:W-:Y:S02]  /*4550*/  F2FP.F16.F32.PACK_AB R97, R91, R88 ;  /* 0x000000585b61723e */ /* 0x000fe400000000ff */
[----:B------:R-:W-:-:S02]  /*4560*/  F2FP.F16.F32.PACK_AB R98, R101, R92 ;  /* 0x0000005c6562723e */ /* 0x000fc400000000ff */
[----:B------:R-:W-:Y:S02]  /*4570*/  F2FP.F16.F32.PACK_AB R99, R15, R94 ;  /* 0x0000005e0f63723e */ /* 0x000fe400000000ff */
[----:B------:R-:W-:Y:S02]  /*4580*/  F2FP.F16.F32.PACK_AB R103, R0, R93 ;  /* 0x0000005d0067723e */ /* 0x000fe400000000ff */
[----:B------:R-:W-:Y:S01]  /*4590*/  F2FP.F16.F32.PACK_AB R101, R164, R23 ;  /* 0x00000017a465723e */ /* 0x000fe200000000ff */
[----:B------:R1:W-:Y:S01]  /*45a0*/  STSM.16.M88.4 [R20+0x200], R96 ;  /* 0x0002006014007844 */ /* 0x0003e20000000200 */
[----:B------:R-:W-:Y:S02]  /*45b0*/  F2FP.F16.F32.PACK_AB R102, R90, R89 ;  /* 0x000000595a66723e */ /* 0x000fe400000000ff */
[----:B------:R-:W-:-:S05]  /*45c0*/  LEA R0, R153, R20, 0x1 ;  /* 0x0000001499007211 */ /* 0x000fca00078e08ff */
[----:B------:R1:W-:Y:S01]  /*45d0*/  STSM.16.M88.4 [R0+0x200], R100 ;  /* 0x0002006400007844 */ /* 0x0003e20000000200 */
[----:B------:R-:W-:Y:S01]  /*45e0*/  @!PT LDS RZ, [RZ] ;  /* 0x00000000fffff984 */ /* 0x000fe20000000800 */
[----:B------:R-:W-:Y:S01]  /*45f0*/  @!PT LDS RZ, [RZ] ;  /* 0x00000000fffff984 */ /* 0x000fe20000000800 */
[----:B------:R-:W-:Y:S01]  /*4600*/  @!PT LDS RZ, [RZ] ;  /* 0x00000000fffff984 */ /* 0x000fe20000000800 */
[----:B------:R-:W-:Y:S01]  /*4610*/  @!PT LDS RZ, [RZ] ;  /* 0x00000000fffff984 */ /* 0x000fe20000000800 */
[----:B------:R2:W-:Y:S06]  /*4620*/  MEMBAR.ALL.CTA ;  /* 0x0000000000007992 */ /* 0x0005ec0000008000 */
[----:B--2---:R-:W2:Y:S02]  /*4630*/  FENCE.VIEW.ASYNC.S ;  /* 0x00000000000073c6 */ /* 0x004ea40000000000 */
[----:B--2---:R-:W-:Y:S06]  /*4640*/  BAR.SYNC.DEFER_BLOCKING 0x1, 0x100 ;  /* 0x0044000000007b1d */ /* 0x004fec0000010000 */
[----:B------:R-:W-:Y:S05]  /*4650*/  @P5 BRA `(.L_x_99) ;  /* 0x0000000000185947 */ /* 0x000fea0003800000 */
[----:B------:R-:W-:Y:S02]  /*4660*/  UIADD3 UR4, UP0, UR54, 0x4f0, URZ ;  /* 0x000004f036047890 */ /* 0x000fe4000ff1e03f */
[----:B------:R-:W-:Y:S02]  /*4670*/  UIADD3 UR44, UR52, 0x200, URZ ;  /* 0x00000200342c7890 */ /* 0x000fe4000fffe03f */
[----:B------:R-:W-:-:S09]  /*4680*/  UIADD3.X UR5, URZ, UR55, URZ, UP0, !UPT ;  /* 0x000000373f057290 */ /* 0x000fd200087fe43f */
[----:B------:R2:W-:Y:S01]  /*4690*/  UTMASTG.3D [UR44], [UR4] ;  /* 0x0000002c040073b5 */ /* 0x0005e20008010000 */
[----:B------:R0:W-:Y:S01]  /*46a0*/  UTMACMDFLUSH ;  /* 0x00000000000079b7 */ /* 0x0001e20000000000 */
[----:B--2---:R-:W-:-:S04]  /*46b0*/  DEPBAR.LE SB0, 0x1 ;  /* 0x000080400000791a */ /* 0x004fc80000000000 */
.L_x_99:
[----:B------:R-:W-:Y:S05]  /*46c0*/  BSYNC B0 ;  /* 0x0000000000007941 */ /* 0x000fea0003800000 */
.L_x_98:
[----:B------:R-:W-:Y:S01]  /*46d0*/  BAR.SYNC.DEFER_BLOCKING 0x1, 0x100 ;  /* 0x0044000000007b1d */ /* 0x000fe20000010000 */
[----:B------:R-:W-:Y:S02]  /*46e0*/  ISETP.NE.AND P2, PT, RZ, UR39, PT ;  /* 0x00000027ff007c0c */ /* 0x000fe4000bf45270 */
[----:B------:R-:W-:-:S04]  /*46f0*/  IADD3 R15, R20, 0x200, RZ ;  /* 0x00000200140f7810 */ /* 0x000fc80007ffe0ff */
[----:B------:R-:W-:-:S07]  /*4700*/  LEA R21, R153, R15, 0x1 ;  /* 0x0000000f99157211 */ /* 0x000fce00078e08ff */
[----:B------:R-:W-:Y:S05]  /*4710*/  @!P2 BRA `(.L_x_100) ;  /* 0x000000000034a947 */ /* 0x000fea0003800000 */
[----:B------:R-:W-:Y:S04]  /*4720*/  BSSY B0, `(.L_x_101) ;  /* 0x0000009000007945 */ /* 0x000fe80003800000 */
[----:B------:R-:W-:Y:S05]  /*4730*/  @P0 BRA `(.L_x_102) ;  /* 0x00000000001c0947 */ /* 0x000fea0003800000 */
[----:B------:R-:W-:-:S13]  /*4740*/  ISETP.NE.AND P2, PT, R156, 0x3, PT ;  /* 0x000000039c00780c */ /* 0x000fda0003f45270 */
[----:B------:R-:W-:Y:S05]  /*4750*/  @!P2 BRA `(.L_x_103) ;  /* 0x000000000004a947 */ /* 0x000fea0003800000 */
[----:B------:R-:W-:Y:S01]  /*4760*/  BPT.TRAP 0x1 ;  /* 0x000000040000795c */ /* 0x000fe20000300000 */
.L_x_103:
[----:B------:R-:W-:-:S04]  /*4770*/  ULEA UR4, UR36, UR52, 0x3 ;  /* 0x0000003424047291 */ /* 0x000fc8000f8e183f */
[----:B------:R-:W-:-:S04]  /*4780*/  UIADD3 UR4, UR4, 0x60, URZ ;  /* 0x0000006004047890 */ /* 0x000fc8000fffe03f */
[----:B------:R-:W-:-:S09]  /*4790*/  UPRMT UR4, UR51, 0x654, UR4 ;  /* 0x0000065433047896 */ /* 0x000fd20008000004 */
[----:B------:R-:W-:Y:S03]  /*47a0*/  SYNCS.ARRIVE.TRANS64.RED.A1T0 RZ, [UR4], RZ ;  /* 0x000000ffffff79a7 */ /* 0x000fe60008100404 */
.L_x_102:
[----:B------:R-:W-:Y:S05]  /*47b0*/  BSYNC B0 ;  /* 0x0000000000007941 */ /* 0x000fea0003800000 */
.L_x_101:
[----:B------:R-:W-:-:S04]  /*47c0*/  UIADD3 UR36, UR36, 0x1, URZ ;  /* 0x0000000124247890 */ /* 0x000fc8000fffe03f */
[----:B------:R-:W-:-:S04]  /*47d0*/  UISETP.NE.AND UP0, UPT, UR36, 0x4, UPT ;  /* 0x000000042400788c */ /* 0x000fc8000bf05270 */
[----:B------:R-:W-:-:S12]  /*47e0*/  USEL UR36, UR36, URZ, UP0 ;  /* 0x0000003f24247287 */ /* 0x000fd80008000000 */
.L_x_100:
[----:B------:R-:W-:Y:S04]  /*47f0*/  BSSY B0, `(.L_x_104) ;  /* 0x0000011000007945 */ /* 0x000fe80003800000 */
[----:B------:R-:W-:Y:S05]  /*4800*/  @P0 BRA `(.L_x_105) ;  /* 0x00000000003c0947 */ /* 0x000fea0003800000 */
[----:B------:R-:W-:-:S13]  /*4810*/  ISETP.NE.AND P2, PT, R156, 0x3, PT ;  /* 0x000000039c00780c */ /* 0x000fda0003f45270 */
[----:B------:R-:W-:Y:S05]  /*4820*/  @!P2 BRA `(.L_x_106) ;  /* 0x000000000004a947 */ /* 0x000fea0003800000 */
[----:B------:R-:W-:Y:S01]  /*4830*/  BPT.TRAP 0x1 ;  /* 0x000000040000795c */ /* 0x000fe20000300000 */
.L_x_106:
[C---:B------:R-:W-:Y:S01]  /*4840*/  LEA R12, R14.reuse, UR52, 0x3 ;  /* 0x000000340e0c7c11 */ /* 0x040fe2000f8e18ff */
[----:B------:R-:W-:Y:S01]  /*4850*/  BSSY B1, `(.L_x_107) ;  /* 0x0000006000017945 */ /* 0x000fe20003800000 */
[----:B------:R-:W-:Y:S02]  /*4860*/  SHF.L.U32 R13, RZ, 0x1f, RZ ;  /* 0x0000001fff0d7819 */ /* 0x000fe400000006ff */
[----:B-1----:R-:W-:Y:S02]  /*4870*/  @!P1 LEA R0, R14, R15, 0xd ;  /* 0x0000000f0e009211 */ /* 0x002fe400078e68ff */
[----:B------:R-:W1:Y:S02]  /*4880*/  SYNCS.PHASECHK.TRANS64.TRYWAIT P2, [R12+URZ+0x40], R13 ;  /* 0x0000400d0c0075a7 */ /* 0x000e64000804017f */
[----:B------:R-:W-:Y:S01]  /*4890*/  @!P1 LEA R3, R153, R0, 0x1 ;  /* 0x0000000099039211 */ /* 0x000fe200078e08ff */
[----:B-1----:R-:W-:Y:S06]  /*48a0*/  @!P2 BRA `(.L_x_108) ;  /* 0x0000010800bca947 */ /* 0x002fec0003800000 */
.L_x_605:
[----:B------:R-:W-:Y:S05]  /*48b0*/  BSYNC B1 ;  /* 0x0000000000017941 */ /* 0x000fea0003800000 */
.L_x_107:
[----:B------:R-:W-:Y:S05]  /*48c0*/  @!P1 WARPSYNC.ALL ;  /* 0x0000000000009948 */ /* 0x000fea0003800000 */
[----:B------:R2:W3:Y:S01]  /*48d0*/  @!P1 LDSM.16.M88.4 R8, [R0] ;  /* 0x000000000008983b */ /* 0x0004e20000000200 */
[----:B------:R-:W-:-:S03]  /*48e0*/  IADD3 R14, R14, 0x1, RZ ;  /* 0x000000010e0e7810 */ /* 0x000fc60007ffe0ff */
[----:B------:R2:W4:Y:S04]  /*48f0*/  @!P1 LDSM.16.M88.4 R4, [R3] ;  /* 0x000000000304983b */ /* 0x0005280000000200 */
.L_x_105:
[----:B------:R-:W-:Y:S05]  /*4900*/  BSYNC B0 ;  /* 0x0000000000007941 */ /* 0x000fea0003800000 */
.L_x_104:
[C---:B-12---:R-:W-:Y:S01]  /*4910*/  FMUL R0, R154.reuse, R25 ;  /* 0x000000199a007220 */ /* 0x046fe20000400000 */
[--C-:B---3--:R-:W-:Y:S02]  /*4920*/  HADD2.F32 R25, -RZ, R8.reuse.H1_H1 ;  /* 0x30000008ff197230 */ /* 0x108fe40000004100 */
[C---:B------:R-:W-:Y:S01]  /*4930*/  FMUL R12, R154.reuse, R27 ;  /* 0x0000001b9a0c7220 */ /* 0x040fe20000400000 */
[--C-:B------:R-:W-:Y:S02]  /*4940*/  HADD2.F32 R89, -RZ, R9.reuse.H1_H1 ;  /* 0x30000009ff597230 */ /* 0x100fe40000004100 */
[----:B------:R-:W-:Y:S01]  /*4950*/  FMUL R24, R154, R24 ;  /* 0x000000189a187220 */ /* 0x000fe20000400000 */
[----:B------:R-:W-:Y:S02]  /*4960*/  HADD2.F32 R23, -RZ, R8.H0_H0 ;  /* 0x20000008ff177230 */ /* 0x000fe40000004100 */
[----:B------:R-:W-:Y:S01]  /*4970*/  FFMA R25, R155, R25, R0 ;  /* 0x000000199b197223 */ /* 0x000fe20000000000 */
[----:B------:R-:W-:-:S02]  /*4980*/  HADD2.F32 R3, -RZ, R9.H0_H0 ;  /* 0x20000009ff037230 */ /* 0x000fc40000004100 */
[C---:B------:R-:W-:Y:S01]  /*4990*/  FFMA R89, R155.reuse, R89, R12 ;  /* 0x000000599b597223 */ /* 0x040fe2000000000c */
[----:B------:R-:W-:Y:S02]  /*49a0*/  HADD2.F32 R93, -RZ, R10.H1_H1 ;  /* 0x3000000aff5d7230 */ /* 0x000fe40000004100 */
[C---:B------:R-:W-:Y:S01]  /*49b0*/  FMUL R26, R154.reuse, R26 ;  /* 0x0000001a9a1a7220 */ /* 0x040fe20000400000 */
[C---:B------:R-:W-:Y:S01]  /*49c0*/  FMUL R12, R154.reuse, R29 ;  /* 0x0000001d9a0c7220 */ /* 0x040fe20000400000 */
[----:B------:R-:W-:Y:S01]  /*49d0*/  MOV R0, 0x3bbb989d ;  /* 0x3bbb989d00007802 */ /* 0x000fe20000000f00 */
[C---:B------:R-:W-:Y:S01]  /*49e0*/  FFMA R23, R155.reuse, R23, R24 ;  /* 0x000000179b177223 */ /* 0x040fe20000000018 */
[C---:B------:R-:W-:Y:S01]  /*49f0*/  FFMA R27, R155.reuse, R3, R26 ;  /* 0x000000039b1b7223 */ /* 0x040fe2000000001a */
[----:B------:R-:W-:Y:S01]  /*4a00*/  FFMA R93, R155, R93, R12 ;  /* 0x0000005d9b5d7223 */ /* 0x000fe2000000000c */
[----:B------:R-:W-:Y:S02]  /*4a10*/  IMAD.MOV.U32 R3, RZ, RZ, 0x437c0000 ;  /* 0x437c0000ff037424 */ /* 0x000fe400078e00ff */
[----:B------:R-:W-:Y:S01]  /*4a20*/  FFMA.SAT R12, -R23, R0, 0.5 ;  /* 0x3f000000170c7423 */ /* 0x000fe20000002100 */
[----:B------:R-:W-:Y:S01]  /*4a30*/  FMUL R24, R154, R31 ;  /* 0x0000001f9a187220 */ /* 0x000fe20000400000 */
[----:B------:R-:W-:-:S02]  /*4a40*/  HADD2.F32 R31, -RZ, R11.H1_H1 ;  /* 0x3000000bff1f7230 */ /* 0x000fc40000004100 */
[----:B------:R-:W-:Y:S01]  /*4a50*/  FFMA.SAT R26, -R25, R0, 0.5 ;  /* 0x3f000000191a7423 */ /* 0x000fe20000002100 */
[----:B------:R-:W-:Y:S01]  /*4a60*/  FFMA.RM R12, R12, R3, 12582913 ;  /* 0x4b4000010c0c7423 */ /* 0x000fe20000004003 */
[----:B------:R-:W-:Y:S02]  /*4a70*/  HADD2.F32 R95, -RZ, R11.H0_H0 ;  /* 0x2000000bff5f7230 */ /* 0x000fe40000004100 */
[C---:B------:R-:W-:Y:S01]  /*4a80*/  FMUL R30, R154.reuse, R30 ;  /* 0x0000001e9a1e7220 */ /* 0x040fe20000400000 */
[----:B----4-:R-:W-:Y:S02]  /*4a90*/  HADD2.F32 R97, -RZ, R4.H0_H0 ;  /* 0x20000004ff617230 */ /* 0x010fe40000004100 */
[----:B------:R-:W-:Y:S01]  /*4aa0*/  FFMA R31, R155, R31, R24 ;  /* 0x0000001f9b1f7223 */ /* 0x000fe20000000018 */
[----:B------:R-:W-:Y:S01]  /*4ab0*/  FMUL R32, R154, R32 ;  /* 0x000000209a207220 */ /* 0x000fe20000400000 */
[----:B------:R-:W-:Y:S01]  /*4ac0*/  FADD R24, R12, -12583039 ;  /* 0xcb40007f0c187421 */ /* 0x000fe20000000000 */
[----:B------:R-:W-:Y:S01]  /*4ad0*/  FFMA.RM R13, R26, R3, 12582913 ;  /* 0x4b4000011a0d7423 */ /* 0x000fe20000004003 */
[----:B------:R-:W-:-:S02]  /*4ae0*/  HADD2.F32 R91, -RZ, R10.H0_H0 ;  /* 0x2000000aff5b7230 */ /* 0x000fc40000004100 */
[----:B------:R-:W-:Y:S01]  /*4af0*/  FMUL R28, R154, R28 ;  /* 0x0000001c9a1c7220 */ /* 0x000fe20000400000 */
[C---:B------:R-:W-:Y:S01]  /*4b00*/  FFMA R95, R155.reuse, R95, R30 ;  /* 0x0000005f9b5f7223 */ /* 0x040fe2000000001e */
[----:B------:R-:W-:Y:S01]  /*4b10*/  FFMA R97, R155, R97, R32 ;  /* 0x000000619b617223 */ /* 0x000fe20000000020 */
[----:B------:R-:W-:Y:S01]  /*4b20*/  FFMA R26, -R23, 1.4426950216293334961, -R24 ;  /* 0x3fb8aa3b171a7823 */ /* 0x000fe20000000918 */
[----:B------:R-:W-:Y:S01]  /*4b30*/  FADD R30, R13, -12583039 ;  /* 0xcb40007f0d1e7421 */ /* 0x000fe20000000000 */
[----:B------:R-:W-:Y:S01]  /*4b40*/  FFMA.SAT R32, -R27, R0, 0.5 ;  /* 0x3f0000001b207423 */ /* 0x000fe20000002100 */
[----:B------:R-:W-:Y:S01]  /*4b50*/  FFMA R91, R155, R91, R28 ;  /* 0x0000005b9b5b7223 */ /* 0x000fe2000000001c */
[----:B------:R-:W-:Y:S01]  /*4b60*/  FFMA R28, -R23, 1.925963033500011079e-08, R26 ;  /* 0x32a57060171c7823 */ /* 0x000fe2000000011a */
[----:B------:R-:W-:Y:S01]  /*4b70*/  FFMA R30, -R25, 1.4426950216293334961, -R30 ;  /* 0x3fb8aa3b191e7823 */ /* 0x000fe2000000091e */
[----:B------:R-:W-:Y:S01]  /*4b80*/  FFMA.RM R23, R32, R3, 12582913 ;  /* 0x4b40000120177423 */ /* 0x000fe20000004003 */
[----:B------:R-:W-:-:S02]  /*4b90*/  HADD2.F32 R29, -RZ, R4.H1_H1 ;  /* 0x30000004ff1d7230 */ /* 0x000fc40000004100 */
[----:B------:R-:W-:Y:S01]  /*4ba0*/  FMUL R24, R154, R33 ;  /* 0x000000219a187220 */ /* 0x000fe20000400000 */
[----:B------:R-:W-:Y:S01]  /*4bb0*/  FFMA R26, -R25, 1.925963033500011079e-08, R30 ;  /* 0x32a57060191a7823 */ /* 0x000fe2000000011e */
[----:B------:R-:W-:Y:S01]  /*4bc0*/  FADD R30, R23, -12583039 ;  /* 0xcb40007f171e7421 */ /* 0x000fe20000000000 */
[-C--:B------:R-:W-:Y:S01]  /*4bd0*/  FFMA.SAT R32, -R89, R0.reuse, 0.5 ;  /* 0x3f00000059207423 */ /* 0x080fe20000002100 */
[----:B------:R-:W-:Y:S01]  /*4be0*/  FFMA R33, R155, R29, R24 ;  /* 0x0000001d9b217223 */ /* 0x000fe20000000018 */
[----:B------:R-:W-:Y:S01]  /*4bf0*/  FFMA.SAT R88, -R91, R0, 0.5 ;  /* 0x3f0000005b587423 */ /* 0x000fe20000002100 */
[----:B------:R-:W-:Y:S01]  /*4c00*/  FFMA R30, -R27, 1.4426950216293334961, -R30 ;  /* 0x3fb8aa3b1b1e7823 */ /* 0x000fe2000000091e */
[----:B------:R-:W-:Y:S01]  /*4c10*/  FFMA.RM R25, R32, R3, 12582913 ;  /* 0x4b40000120197423 */ /* 0x000fe20000004003 */
[----:B------:R1:W2:Y:S01]  /*4c20*/  MUFU.EX2 R24, R28 ;  /* 0x0000001c00187308 */ /* 0x0002a20000000800 */
[--C-:B------:R-:W-:Y:S02]  /*4c30*/  HADD2.F32 R90, -RZ, R5.reuse.H1_H1 ;  /* 0x30000005ff5a7230 */ /* 0x100fe40000004100 */
[----:B------:R-:W-:Y:S01]  /*4c40*/  FMUL R34, R154, R34 ;  /* 0x000000229a227220 */ /* 0x000fe20000400000 */
[----:B------:R-:W-:Y:S01]  /*4c50*/  FADD R32, R25, -12583039 ;  /* 0xcb40007f19207421 */ /* 0x000fe20000000000 */
[----:B------:R-:W-:-:S02]  /*4c60*/  HADD2.F32 R99, -RZ, R5.H0_H0 ;  /* 0x20000005ff637230 */ /* 0x000fc40000004100 */
[-C--:B------:R-:W-:Y:S01]  /*4c70*/  FFMA.SAT R96, -R97, R0.reuse, 0.5 ;  /* 0x3f00000061607423 */ /* 0x080fe20000002100 */
[----:B------:R-:W-:Y:S01]  /*4c80*/  FFMA.SAT R98, -R33, R0, 0.5 ;  /* 0x3f00000021627423 */ /* 0x000fe20000002100 */
[----:B------:R-:W-:Y:S01]  /*4c90*/  FFMA R32, -R89, 1.4426950216293334961, -R32 ;  /* 0x3fb8aa3b59207823 */ /* 0x000fe20000000920 */
[C---:B------:R-:W-:Y:S01]  /*4ca0*/  FMUL R36, R154.reuse, R36 ;  /* 0x000000249a247220 */ /* 0x040fe20000400000 */
[----:B-1----:R-:W-:Y:S01]  /*4cb0*/  FFMA R28, -R27, 1.925963033500011079e-08, R30 ;  /* 0x32a570601b1c7823 */ /* 0x002fe2000000011e */
[----:B------:R-:W-:Y:S01]  /*4cc0*/  FMUL R30, R154, R35 ;  /* 0x000000239a1e7220 */ /* 0x000fe20000400000 */
[----:B------:R-:W-:Y:S01]  /*4cd0*/  FFMA.RM R27, R88, R3, 12582913 ;  /* 0x4b400001581b7423 */ /* 0x000fe20000004003 */
[----:B------:R-:W-:Y:S01]  /*4ce0*/  FFMA.SAT R88, -R93, R0, 0.5 ;  /* 0x3f0000005d587423 */ /* 0x000fe20000002100 */
[C---:B------:R-:W-:Y:S01]  /*4cf0*/  FFMA R99, R155.reuse, R99, R34 ;  /* 0x000000639b637223 */ /* 0x040fe20000000022 */
[----:B------:R-:W-:Y:S01]  /*4d00*/  FFMA R35, R155, R90, R30 ;  /* 0x0000005a9b237223 */ /* 0x000fe2000000001e */
[-C--:B------:R-:W-:Y:S01]  /*4d10*/  FFMA.SAT R90, -R31, R0.reuse, 0.5 ;  /* 0x3f0000001f5a7423 */ /* 0x080fe20000002100 */
[-C--:B------:R-:W-:Y:S01]  /*4d20*/  FFMA.RM R30, R88, R3.reuse, 12582913 ;  /* 0x4b400001581e7423 */ /* 0x080fe20000004003 */
[----:B------:R-:W-:Y:S01]  /*4d30*/  FADD R34, R27, -12583039 ;  /* 0xcb40007f1b227421 */ /* 0x000fe20000000000 */
[----:B------:R-:W-:Y:S01]  /*4d40*/  FFMA R29, -R89, 1.925963033500011079e-08, R32 ;  /* 0x32a57060591d7823 */ /* 0x000fe20000000120 */
[----:B------:R-:W-:Y:S01]  /*4d50*/  FFMA.RM R92, R90, R3, 12582913 ;  /* 0x4b4000015a5c7423 */ /* 0x000fe20000004003 */
[----:B------:R-:W-:Y:S01]  /*4d60*/  FADD R32, R30, -12583039 ;  /* 0xcb40007f1e207421 */ /* 0x000fe20000000000 */
[----:B------:R-:W-:Y:S01]  /*4d70*/  FFMA R34, -R91, 1.4426950216293334961, -R34 ;  /* 0x3fb8aa3b5b227823 */ /* 0x000fe20000000922 */
[----:B------:R-:W-:Y:S01]  /*4d80*/  FFMA.SAT R88, -R95, R0, 0.5 ;  /* 0x3f0000005f587423 */ /* 0x000fe20000002100 */
[----:B------:R-:W-:Y:S01]  /*4d90*/  FADD R94, R92, -12583039 ;  /* 0xcb40007f5c5e7421 */ /* 0x000fe20000000000 */
[----:B------:R-:W-:Y:S01]  /*4da0*/  FFMA R32, -R93, 1.4426950216293334961, -R32 ;  /* 0x3fb8aa3b5d207823 */ /* 0x000fe20000000920 */
[----:B------:R-:W-:Y:S01]  /*4db0*/  FFMA R34, -R91, 1.925963033500011079e-08, R34 ;  /* 0x32a570605b227823 */ /* 0x000fe20000000122 */
[----:B------:R-:W-:-:S02]  /*4dc0*/  HADD2.F32 R91, -RZ, R6.H1_H1 ;  /* 0x30000006ff5b7230 */ /* 0x000fc40000004100 */
[----:B------:R-:W-:Y:S01]  /*4dd0*/  FFMA R94, -R31, 1.4426950216293334961, -R94 ;  /* 0x3fb8aa3b1f5e7823 */ /* 0x000fe2000000095e */
[----:B------:R-:W-:Y:S01]  /*4de0*/  FFMA R93, -R93, 1.925963033500011079e-08, R32 ;  /* 0x32a570605d5d7823 */ /* 0x000fe20000000120 */
[----:B------:R-:W-:Y:S01]  /*4df0*/  FMUL R32, R154, R37 ;  /* 0x000000259a207220 */ /* 0x000fe20000400000 */
[-C--:B------:R-:W-:Y:S01]  /*4e00*/  FFMA.RM R96, R96, R3.reuse, 12582913 ;  /* 0x4b40000160607423 */ /* 0x080fe20000004003 */
[----:B------:R-:W-:Y:S02]  /*4e10*/  HADD2.F32 R89, -RZ, R6.H0_H0 ;  /* 0x20000006ff597230 */ /* 0x000fe40000004100 */
[----:B------:R-:W-:Y:S01]  /*4e20*/  FFMA R94, -R31, 1.925963033500011079e-08, R94 ;  /* 0x32a570601f5e7823 */ /* 0x000fe2000000015e */
[--C-:B------:R-:W-:Y:S02]  /*4e30*/  HADD2.F32 R31, -RZ, R7.reuse.H0_H0 ;  /* 0x20000007ff1f7230 */ /* 0x100fe40000004100 */
[----:B------:R-:W-:Y:S01]  /*4e40*/  FFMA.RM R88, R88, R3, 12582913 ;  /* 0x4b40000158587423 */ /* 0x000fe20000004003 */
[C---:B------:R-:W-:Y:S01]  /*4e50*/  FFMA R37, R155.reuse, R91, R32 ;  /* 0x0000005b9b257223 */ /* 0x040fe20000000020 */
[----:B------:R-:W-:Y:S01]  /*4e60*/  FMUL R38, R154, R38 ;  /* 0x000000269a267220 */ /* 0x000fe20000400000 */
[----:B------:R-:W-:Y:S01]  /*4e70*/  FADD R32, R96, -12583039 ;  /* 0xcb40007f60207421 */ /* 0x000fe20000000000 */
[----:B------:R-:W-:Y:S01]  /*4e80*/  FFMA.RM R98, R98, R3, 12582913 ;  /* 0x4b40000162627423 */ /* 0x000fe20000004003 */
[C---:B------:R-:W-:Y:S01]  /*4e90*/  FFMA R89, R155.reuse, R89, R36 ;  /* 0x000000599b597223 */ /* 0x040fe20000000024 */
[----:B------:R-:W-:Y:S01]  /*4ea0*/  FADD R36, R88, -12583039 ;  /* 0xcb40007f58247421 */ /* 0x000fe20000000000 */
[----:B------:R-:W-:Y:S01]  /*4eb0*/  FFMA R31, R155, R31, R38 ;  /* 0x0000001f9b1f7223 */ /* 0x000fe20000000026 */
[----:B------:R-:W-:Y:S01]  /*4ec0*/  FFMA R32, -R97, 1.4426950216293334961, -R32 ;  /* 0x3fb8aa3b61207823 */ /* 0x000fe20000000920 */
[----:B------:R-:W-:Y:S01]  /*4ed0*/  FADD R38, R98, -12583039 ;  /* 0xcb40007f62267421 */ /* 0x000fe20000000000 */
[----:B------:R-:W-:Y:S01]  /*4ee0*/  FFMA R90, -R95, 1.4426950216293334961, -R36 ;  /* 0x3fb8aa3b5f5a7823 */ /* 0x000fe20000000924 */
[-C--:B------:R-:W-:Y:S01]  /*4ef0*/  FFMA.SAT R158, -R37, R0.reuse, 0.5 ;  /* 0x3f000000259e7423 */ /* 0x080fe20000002100 */
[----:B------:R-:W-:Y:S01]  /*4f00*/  FFMA R97, -R97, 1.925963033500011079e-08, R32 ;  /* 0x32a5706061617823 */ /* 0x000fe20000000120 */
[----:B------:R-:W-:Y:S01]  /*4f10*/  FFMA R38, -R33, 1.4426950216293334961, -R38 ;  /* 0x3fb8aa3b21267823 */ /* 0x000fe20000000926 */
[----:B------:R-:W-:Y:S01]  /*4f20*/  FFMA.SAT R32, -R35, R0, 0.5 ;  /* 0x3f00000023207423 */ /* 0x000fe20000002100 */
[----:B------:R-:W-:Y:S01]  /*4f30*/  FFMA R90, -R95, 1.925963033500011079e-08, R90 ;  /* 0x32a570605f5a7823 */ /* 0x000fe2000000015a */
[----:B------:R1:W-:Y:S01]  /*4f40*/  MUFU.EX2 R36, R93 ;  /* 0x0000005d00247308 */ /* 0x0003e20000000800 */
[----:B------:R-:W-:Y:S01]  /*4f50*/  FFMA R38, -R33, 1.925963033500011079e-08, R38 ;  /* 0x32a5706021267823 */ /* 0x000fe20000000126 */
[----:B------:R-:W-:-:S02]  /*4f60*/  HADD2.F32 R33, -RZ, R7.H1_H1 ;  /* 0x30000007ff217230 */ /* 0x000fc40000004100 */
[-C--:B------:R-:W-:Y:S01]  /*4f70*/  FFMA.RM R95, R158, R3.reuse, 12582913 ;  /* 0x4b4000019e5f7423 */ /* 0x080fe20000004003 */
[-C--:B------:R-:W-:Y:S01]  /*4f80*/  FFMA.SAT R160, -R31, R0.reuse, 0.5 ;  /* 0x3f0000001fa07423 */ /* 0x080fe20000002100 */
[----:B------:R-:W-:Y:S01]  /*4f90*/  SHF.L.U32 R23, R23, 0x17, RZ ;  /* 0x0000001717177819 */ /* 0x000fe200000006ff */
[----:B------:R-:W-:Y:S01]  /*4fa0*/  BSSY B1, `(.L_x_109) ;  /* 0x0000057000017945 */ /* 0x000fe20003800000 */
[----:B------:R-:W-:Y:S01]  /*4fb0*/  SHF.L.U32 R13, R13, 0x17, RZ ;  /* 0x000000170d0d7819 */ /* 0x000fe200000006ff */
[----:B------:R3:W-:Y:S01]  /*4fc0*/  MUFU.EX2 R91, R90 ;  /* 0x0000005a005b7308 */ /* 0x0007e20000000800 */
[----:B-1----:R-:W-:Y:S01]  /*4fd0*/  FFMA.RM R93, R32, R3, 12582913 ;  /* 0x4b400001205d7423 */ /* 0x002fe20000004003 */
[----:B------:R-:W-:Y:S01]  /*4fe0*/  FMUL R32, R154, R39 ;  /* 0x000000279a207220 */ /* 0x000fe20000400000 */
[----:B------:R-:W-:Y:S01]  /*4ff0*/  FFMA.RM R160, R160, R3, 12582913 ;  /* 0x4b400001a0a07423 */ /* 0x000fe20000004003 */
[----:B------:R-:W-:Y:S01]  /*5000*/  SHF.L.U32 R39, R27, 0x17, RZ ;  /* 0x000000171b277819 */ /* 0x000fe200000006ff */
[----:B------:R-:W-:Y:S01]  /*5010*/  FADD R102, R93, -12583039 ;  /* 0xcb40007f5d667421 */ /* 0x000fe20000000000 */
[----:B------:R-:W-:Y:S01]  /*5020*/  FFMA R33, R155, R33, R32 ;  /* 0x000000219b217223 */ /* 0x000fe20000000020 */
[-C--:B------:R-:W-:Y:S01]  /*5030*/  FFMA.SAT R32, -R89, R0.reuse, 0.5 ;  /* 0x3f00000059207423 */ /* 0x080fe20000002100 */
[----:B------:R-:W1:Y:S01]  /*5040*/  MUFU.EX2 R29, R29 ;  /* 0x0000001d001d7308 */ /* 0x000e620000000800 */
[-C--:B---3--:R-:W-:Y:S01]  /*5050*/  FFMA.SAT R90, -R99, R0.reuse, 0.5 ;  /* 0x3f000000635a7423 */ /* 0x088fe20000002100 */
[----:B------:R-:W-:Y:S01]  /*5060*/  FFMA.SAT R162, -R33, R0, 0.5 ;  /* 0x3f00000021a27423 */ /* 0x000fe20000002100 */
[-C--:B------:R-:W-:Y:S01]  /*5070*/  FFMA.RM R32, R32, R3.reuse, 12582913 ;  /* 0x4b40000120207423 */ /* 0x080fe20000004003 */
[----:B------:R-:W-:Y:S01]  /*5080*/  FADD R0, R95, -12583039 ;  /* 0xcb40007f5f007421 */ /* 0x000fe20000000000 */
[-C--:B------:R-:W-:Y:S01]  /*5090*/  FFMA.RM R90, R90, R3.reuse, 12582913 ;  /* 0x4b4000015a5a7423 */ /* 0x080fe20000004003 */
[----:B------:R-:W-:Y:S01]  /*50a0*/  FFMA R102, -R35, 1.4426950216293334961, -R102 ;  /* 0x3fb8aa3b23667823 */ /* 0x000fe20000000966 */
[----:B------:R-:W-:Y:S01]  /*50b0*/  FADD R158, R32, -12583039 ;  /* 0xcb40007f209e7421 */ /* 0x000fe20000000000 */
[----:B------:R-:W-:Y:S01]  /*50c0*/  FFMA.RM R162, R162, R3, 12582913 ;  /* 0x4b400001a2a27423 */ /* 0x000fe20000004003 */
[----:B------:R-:W-:Y:S01]  /*50d0*/  FADD R100, R90, -12583039 ;  /* 0xcb40007f5a647421 */ /* 0x000fe20000000000 */
[----:B------:R-:W-:Y:S01]  /*50e0*/  FFMA R0, -R37, 1.4426950216293334961, -R0 ;  /* 0x3fb8aa3b25007823 */ /* 0x000fe20000000900 */
[----:B------:R-:W-:Y:S01]  /*50f0*/  FFMA R158, -R89, 1.4426950216293334961, -R158 ;  /* 0x3fb8aa3b599e7823 */ /* 0x000fe2000000099e */
[----:B------:R-:W-:Y:S01]  /*5100*/  SHF.L.U32 R3, R12, 0x17, RZ ;  /* 0x000000170c037819 */ /* 0x000fe200000006ff */
[----:B------:R-:W-:Y:S01]  /*5110*/  FFMA R100, -R99, 1.4426950216293334961, -R100 ;  /* 0x3fb8aa3b63647823 */ /* 0x000fe20000000964 */
[----:B------:R-:W-:Y:S01]  /*5120*/  FFMA R102, -R35, 1.925963033500011079e-08, R102 ;  /* 0x32a5706023667823 */ /* 0x000fe20000000166 */
[----:B------:R-:W-:Y:S01]  /*5130*/  FFMA R158, -R89, 1.925963033500011079e-08, R158 ;  /* 0x32a57060599e7823 */ /* 0x000fe2000000019e */
[----:B------:R-:W-:Y:S01]  /*5140*/  FADD R164, R162, -12583039 ;  /* 0xcb40007fa2a47421 */ /* 0x000fe20000000000 */
[----:B------:R-:W-:Y:S01]  /*5150*/  FFMA R100, -R99, 1.925963033500011079e-08, R100 ;  /* 0x32a5706063647823 */ /* 0x000fe20000000164 */
[----:B------:R-:W-:Y:S01]  /*5160*/  FFMA R89, -R37, 1.925963033500011079e-08, R0 ;  /* 0x32a5706025597823 */ /* 0x000fe20000000100 */
[----:B------:R-:W-:Y:S01]  /*5170*/  SHF.L.U32 R0, R25, 0x17, RZ ;  /* 0x0000001719007819 */ /* 0x000fe200000006ff */
[----:B--2---:R-:W-:Y:S01]  /*5180*/  FFMA R99, R3, R24, 1 ;  /* 0x3f80000003637423 */ /* 0x004fe20000000018 */
[----:B------:R2:W-:Y:S01]  /*5190*/  MUFU.EX2 R35, R100 ;  /* 0x0000006400237308 */ /* 0x0005e20000000800 */
[----:B------:R-:W-:Y:S01]  /*51a0*/  FFMA R164, -R33, 1.4426950216293334961, -R164 ;  /* 0x3fb8aa3b21a47823 */ /* 0x000fe200000009a4 */
[----:B------:R-:W-:Y:S01]  /*51b0*/  SHF.L.U32 R24, R88, 0x17, RZ ;  /* 0x0000001758187819 */ /* 0x000fe200000006ff */
[----:B-1----:R-:W-:Y:S01]  /*51c0*/  FFMA R88, R0, R29, 1 ;  /* 0x3f80000000587423 */ /* 0x002fe2000000001d */
[----:B------:R-:W-:Y:S01]  /*51d0*/  IADD3 R0, R99, 0x1800000, RZ ;  /* 0x0180000063007810 */ /* 0x000fe20007ffe0ff */
[----:B------:R-:W-:Y:S01]  /*51e0*/  FFMA R164, -R33, 1.925963033500011079e-08, R164 ;  /* 0x32a5706021a47823 */ /* 0x000fe200000001a4 */
[----:B------:R-:W-:Y:S01]  /*51f0*/  SHF.L.U32 R25, R92, 0x17, RZ ;  /* 0x000000175c197819 */ /* 0x000fe200000006ff */
[----:B------:R-:W-:Y:S01]  /*5200*/  FFMA R24, R24, R91, 1 ;  /* 0x3f80000018187423 */ /* 0x000fe2000000005b */
[----:B------:R-:W1:Y:S01]  /*5210*/  MUFU.EX2 R28, R28 ;  /* 0x0000001c001c7308 */ /* 0x000e620000000800 */
[----:B--2---:R-:W-:Y:S01]  /*5220*/  FADD R100, R160, -12583039 ;  /* 0xcb40007fa0647421 */ /* 0x004fe20000000000 */
[----:B------:R-:W-:-:S02]  /*5230*/  LOP3.LUT R0, R0, 0x7f800000, RZ, 0xc0, !PT ;  /* 0x7f80000000007812 */ /* 0x000fc400078ec0ff */
[----:B------:R-:W-:Y:S01]  /*5240*/  SHF.L.U32 R27, R98, 0x17, RZ ;  /* 0x00000017621b7819 */ /* 0x000fe200000006ff */
[C---:B------:R-:W-:Y:S01]  /*5250*/  FFMA R100, -R31.reuse, 1.4426950216293334961, -R100 ;  /* 0x3fb8aa3b1f647823 */ /* 0x040fe20000000964 */
[----:B------:R-:W-:Y:S02]  /*5260*/  ISETP.GT.U32.AND P2, PT, R0, 0x1ffffff, PT ;  /* 0x01ffffff0000780c */ /* 0x000fe40003f44070 */
[----:B------:R-:W2:Y:S01]  /*5270*/  MUFU.EX2 R26, R26 ;  /* 0x0000001a001a7308 */ /* 0x000ea20000000800 */
[----:B------:R-:W-:Y:S01]  /*5280*/  FFMA R100, -R31, 1.925963033500011079e-08, R100 ;  /* 0x32a570601f647823 */ /* 0x000fe20000000164 */
[----:B------:R-:W-:Y:S02]  /*5290*/  SHF.L.U32 R29, R93, 0x17, RZ ;  /* 0x000000175d1d7819 */ /* 0x000fe400000006ff */
[----:B------:R-:W-:Y:S02]  /*52a0*/  SHF.L.U32 R31, R95, 0x17, RZ ;  /* 0x000000175f1f7819 */ /* 0x000fe400000006ff */
[----:B------:R-:W-:-:S02]  /*52b0*/  SHF.L.U32 R33, R162, 0x17, RZ ;  /* 0x00000017a2217819 */ /* 0x000fc400000006ff */
[----:B------:R-:W3:Y:S01]  /*52c0*/  MUFU.EX2 R34, R34 ;  /* 0x0000002200227308 */ /* 0x000ee20000000800 */
[----:B-1----:R-:W-:Y:S01]  /*52d0*/  FFMA R101, R23, R28, 1 ;  /* 0x3f80000017657423 */ /* 0x002fe2000000001c */
[----:B------:R-:W-:Y:S02]  /*52e0*/  SHF.L.U32 R23, R30, 0x17, RZ ;  /* 0x000000171e177819 */ /* 0x000fe400000006ff */
[----:B------:R-:W-:Y:S02]  /*52f0*/  SHF.L.U32 R30, R32, 0x17, RZ ;  /* 0x00000017201e7819 */ /* 0x000fe400000006ff */
[----:B------:R-:W-:Y:S01]  /*5300*/  SHF.L.U32 R28, R90, 0x17, RZ ;  /* 0x000000175a1c7819 */ /* 0x000fe200000006ff */
[----:B------:R-:W-:Y:S01]  /*5310*/  FFMA R23, R23, R36, 1 ;  /* 0x3f80000017177423 */ /* 0x000fe20000000024 */
[----:B------:R-:W1:Y:S01]  /*5320*/  MUFU.EX2 R94, R94 ;  /* 0x0000005e005e7308 */ /* 0x000e620000000800 */
[----:B--2---:R-:W-:Y:S01]  /*5330*/  FFMA R166, R13, R26, 1 ;  /* 0x3f8000000da67423 */ /* 0x004fe2000000001a */
[----:B------:R-:W-:Y:S01]  /*5340*/  SHF.L.U32 R26, R96, 0x17, RZ ;  /* 0x00000017601a7819 */ /* 0x000fe200000006ff */
[----:B------:R-:W-:Y:S01]  /*5350*/  FFMA R28, R28, R35, 1 ;  /* 0x3f8000001c1c7423 */ /* 0x000fe20000000023 */
[----:B------:R-:W-:-:S04]  /*5360*/  SHF.L.U32 R32, R160, 0x17, RZ ;  /* 0x00000017a0207819 */ /* 0x000fc800000006ff */
[----:B------:R-:W2:Y:S01]  /*5370*/  MUFU.EX2 R97, R97 ;  /* 0x0000006100617308 */ /* 0x000ea20000000800 */
[----:B---3--:R-:W-:-:S07]  /*5380*/  FFMA R39, R39, R34, 1 ;  /* 0x3f80000027277423 */ /* 0x008fce0000000022 */
[----:B------:R-:W3:Y:S01]  /*5390*/  MUFU.EX2 R38, R38 ;  /* 0x0000002600267308 */ /* 0x000ee20000000800 */
[----:B-1----:R-:W-:-:S07]  /*53a0*/  FFMA R25, R25, R94, 1 ;  /* 0x3f80000019197423 */ /* 0x002fce000000005e */
[----:B------:R-:W1:Y:S01]  /*53b0*/  MUFU.EX2 R102, R102 ;  /* 0x0000006600667308 */ /* 0x000e620000000800 */
[----:B--2---:R-:W-:-:S07]  /*53c0*/  FFMA R26, R26, R97, 1 ;  /* 0x3f8000001a1a7423 */ /* 0x004fce0000000061 */
[----:B------:R-:W2:Y:S01]  /*53d0*/  MUFU.EX2 R37, R158 ;  /* 0x0000009e00257308 */ /* 0x000ea20000000800 */
[----:B---3--:R-:W-:-:S07]  /*53e0*/  FFMA R27, R27, R38, 1 ;  /* 0x3f8000001b1b7423 */ /* 0x008fce0000000026 */
[----:B------:R-:W3:Y:S01]  /*53f0*/  MUFU.EX2 R12, R89 ;  /* 0x00000059000c7308 */ /* 0x000ee20000000800 */
[----:B-1----:R-:W-:-:S07]  /*5400*/  FFMA R29, R29, R102, 1 ;  /* 0x3f8000001d1d7423 */ /* 0x002fce0000000066 */
[----:B------:R-:W1:Y:S01]  /*5410*/  MUFU.EX2 R3, R100 ;  /* 0x0000006400037308 */ /* 0x000e620000000800 */
[----:B--2---:R-:W-:-:S07]  /*5420*/  FFMA R30, R30, R37, 1 ;  /* 0x3f8000001e1e7423 */ /* 0x004fce0000000025 */
[----:B------:R-:W2:Y:S01]  /*5430*/  MUFU.EX2 R164, R164 ;  /* 0x000000a400a47308 */ /* 0x000ea20000000800 */
[----:B---3--:R-:W-:Y:S01]  /*5440*/  FFMA R31, R31, R12, 1 ;  /* 0x3f8000001f1f7423 */ /* 0x008fe2000000000c */
[----:B-1----:R-:W-:Y:S01]  /*5450*/  FFMA R32, R32, R3, 1 ;  /* 0x3f80000020207423 */ /* 0x002fe20000000003 */
[----:B--2---:R-:W-:Y:S01]  /*5460*/  FFMA R33, R33, R164, 1 ;  /* 0x3f80000021217423 */ /* 0x004fe200000000a4 */
[----:B------:R-:W-:Y:S06]  /*5470*/  @P2 BRA `(.L_x_110) ;  /* 0x0000000000142947 */ /* 0x000fec0003800000 */
[----:B------:R-:W-:Y:S01]  /*5480*/  IMAD.MOV.U32 R0, RZ, RZ, R99 ;  /* 0x000000ffff007224 */ /* 0x000fe200078e0063 */
[----:B------:R-:W-:-:S07]  /*5490*/  MOV R12, 0x54b0 ;  /* 0x000054b0000c7802 */ /* 0x000fce0000000f00 */
[----:B------:R-:W-:Y:S05]  /*54a0*/  CALL.REL.NOINC `($__internal_0_$__cuda_sm20_rcp_rn_f32_slowpath) ;  /* 0x0000010400ec7944 */ /* 0x000fea0003c00000 */
[----:B------:R-:W-:Y:S01]  /*54b0*/  MOV R34, R0 ;  /* 0x0000000000227202 */ /* 0x000fe20000000f00 */
[----:B------:R-:W-:Y:S06]  /*54c0*/  BRA `(.L_x_111) ;  /* 0x0000000000107947 */ /* 0x000fec0003800000 */
.L_x_110:
[----:B------:R-:W1:Y:S02]  /*54d0*/  MUFU.RCP R34, R99 ;  /* 0x0000006300227308 */ /* 0x000e640000001000 */
[----:B-1----:R-:W-:-:S04]  /*54e0*/  FFMA R0, R99, R34, -1 ;  /* 0xbf80000063007423 */ /* 0x002fc80000000022 */
[----:B------:R-:W-:-:S04]  /*54f0*/  FADD.FTZ R3, -R0, -RZ ;  /* 0x800000ff00037221 */ /* 0x000fc80000010100 */
[----:B------:R-:W-:-:S07]  /*5500*/  FFMA R34, R34, R3, R34 ;  /* 0x0000000322227223 */ /* 0x000fce0000000022 */
.L_x_111:
[----:B------:R-:W-:Y:S05]  /*5510*/  BSYNC B1 ;  /* 0x0000000000017941 */ /* 0x000fea0003800000 */
.L_x_109:
        /* <DEDUP_REMOVED lines=10> */
.L_x_113:
[----:B------:R-:W1:Y:S02]  /*55c0*/  MUFU.RCP R35, R166 ;  /* 0x000000a600237308 */ /* 0x000e640000001000 */
[----:B-1----:R-:W-:-:S04]  /*55d0*/  FFMA R0, R166, R35, -1 ;  /* 0xbf800000a6007423 */ /* 0x002fc80000000023 */
[----:B------:R-:W-:-:S04]  /*55e0*/  FADD.FTZ R0, -R0, -RZ ;  /* 0x800000ff00007221 */ /* 0x000fc80000010100 */
[----:B------:R-:W-:-:S07]  /*55f0*/  FFMA R35, R35, R0, R35 ;  /* 0x0000000023237223 */ /* 0x000fce0000000023 */
.L_x_114:
[----:B------:R-:W-:Y:S05]  /*5600*/  BSYNC B1 ;  /* 0x0000000000017941 */ /* 0x000fea0003800000 */
.L_x_112:
        /* <DEDUP_REMOVED lines=10> */
.L_x_116:
[----:B------:R-:W1:Y:S02]  /*56b0*/  MUFU.RCP R36, R101 ;  /* 0x0000006500247308 */ /* 0x000e640000001000 */
[----:B-1----:R-:W-:-:S04]  /*56c0*/  FFMA R0, R101, R36, -1 ;  /* 0xbf80000065007423 */ /* 0x002fc80000000024 */
[----:B------:R-:W-:-:S04]  /*56d0*/  FADD.FTZ R3, -R0, -RZ ;  /* 0x800000ff00037221 */ /* 0x000fc80000010100 */
[----:B------:R-:W-:-:S07]  /*56e0*/  FFMA R36, R36, R3, R36 ;  /* 0x0000000324247223 */ /* 0x000fce0000000024 */
.L_x_117:
[----:B------:R-:W-:Y:S05]  /*56f0*/  BSYNC B1 ;  /* 0x0000000000017941 */ /* 0x000fea0003800000 */
.L_x_115:
        /* <DEDUP_REMOVED lines=10> */
.L_x_119:
[----:B------:R-:W1:Y:S02]  /*57a0*/  MUFU.RCP R37, R88 ;  /* 0x0000005800257308 */ /* 0x000e640000001000 */
[----:B-1----:R-:W-:-:S04]  /*57b0*/  FFMA R0, R88, R37, -1 ;  /* 0xbf80000058007423 */ /* 0x002fc80000000025 */
[----:B------:R-:W-:-:S04]  /*57c0*/  FADD.FTZ R0, -R0, -RZ ;  /* 0x800000ff00007221 */ /* 0x000fc80000010100 */
[----:B------:R-:W-:-:S07]  /*57d0*/  FFMA R37, R37, R0, R37 ;  /* 0x0000000025257223 */ /* 0x000fce0000000025 */
.L_x_120:
[----:B------:R-:W-:Y:S05]  /*57e0*/  BSYNC B1 ;  /* 0x0000000000017941 */ /* 0x000fea0003800000 */
.L_x_118:
        /* <DEDUP_REMOVED lines=10> */
.L_x_122:
[----:B------:R-:W1:Y:S02]  /*5890*/  MUFU.RCP R38, R39 ;  /* 0x0000002700267308 */ /* 0x000e640000001000 */
[----:B-1----:R-:W-:-:S04]  /*58a0*/  FFMA R0, R39, R38, -1 ;  /* 0xbf80000027007423 */ /* 0x002fc80000000026 */
[----:B------:R-:W-:-:S04]  /*58b0*/  FADD.FTZ R3, -R0, -RZ ;  /* 0x800000ff00037221 */ /* 0x000fc80000010100 */
[----:B------:R-:W-:-:S07]  /*58c0*/  FFMA R38, R38, R3, R38 ;  /* 0x0000000326267223 */ /* 0x000fce0000000026 */
.L_x_123:
[----:B------:R-:W-:Y:S05]  /*58d0*/  BSYNC B1 ;  /* 0x0000000000017941 */ /* 0x000fea0003800000 */
.L_x_121:
        /* <DEDUP_REMOVED lines=10> */
.L_x_125:
[----:B------:R-:W1:Y:S02]  /*5980*/  MUFU.RCP R0, R23 ;  /* 0x0000001700007308 */ /* 0x000e640000001000 */
[----:B-1----:R-:W-:-:S04]  /*5990*/  FFMA R3, R23, R0, -1 ;  /* 0xbf80000017037423 */ /* 0x002fc80000000000 */
[----:B------:R-:W-:-:S04]  /*59a0*/  FADD.FTZ R3, -R3, -RZ ;  /* 0x800000ff03037221 */ /* 0x000fc80000010100 */
[----:B------:R-:W-:-:S07]  /*59b0*/  FFMA R39, R0, R3, R0 ;  /* 0x0000000300277223 */ /* 0x000fce0000000000 */
.L_x_126:
[----:B------:R-:W-:Y:S05]  /*59c0*/  BSYNC B1 ;  /* 0x0000000000017941 */ /* 0x000fea0003800000 */
.L_x_124:
[----:B------:R-:W-:Y:S01]  /*59d0*/  IADD3 R0, R24, 0x1800000, RZ ;  /* 0x0180000018007810 */ /* 0x000fe20007ffe0ff */
[----:B------:R-:W-:Y:S03]  /*59e0*/  BSSY B1, `(.L_x_127) ;  /* 0x000000d000017945 */ /* 0x000fe60003800000 */
[----:B------:R-:W-:-:S04]  /*59f0*/  LOP3.LUT R0, R0, 0x7f800000, RZ, 0xc0, !PT ;  /* 0x7f80000000007812 */ /* 0x000fc800078ec0ff */
[----:B------:R-:W-:-:S13]  /*5a00*/  ISETP.GT.U32.AND P2, PT, R0, 0x1ffffff, PT ;  /* 0x01ffffff0000780c */ /* 0x000fda0003f44070 */
[----:B------:R-:W-:Y:S05]  /*5a10*/  @P2 BRA `(.L_x_128) ;  /* 0x0000000000142947 */ /* 0x000fea0003800000 */
[----:B------:R-:W-:Y:S01]  /*5a20*/  IMAD.MOV.U32 R0, RZ, RZ, R24 ;  /* 0x000000ffff007224 */ /* 0x000fe200078e0018 */
[----:B------:R-:W-:-:S07]  /*5a30*/  MOV R12, 0x5a50 ;  /* 0x00005a50000c7802 */ /* 0x000fce0000000f00 */
[----:B------:R-:W-:Y:S05]  /*5a40*/  CALL.REL.NOINC `($__internal_0_$__cuda_sm20_rcp_rn_f32_slowpath) ;  /* 0x0000010000847944 */ /* 0x000fea0003c00000 */
[----:B------:R-:W-:Y:S01]  /*5a50*/  MOV R23, R0 ;  /* 0x0000000000177202 */ /* 0x000fe20000000f00 */
[----:B------:R-:W-:Y:S06]  /*5a60*/  BRA `(.L_x_129) ;  /* 0x0000000000107947 */ /* 0x000fec0003800000 */
.L_x_128:
[----:B------:R-:W1:Y:S02]  /*5a70*/  MUFU.RCP R23, R24 ;  /* 0x0000001800177308 */ /* 0x000e640000001000 */
[----:B-1----:R-:W-:-:S04]  /*5a80*/  FFMA R0, R24, R23, -1 ;  /* 0xbf80000018007423 */ /* 0x002fc80000000017 */
[----:B------:R-:W-:-:S04]  /*5a90*/  FADD.FTZ R0, -R0, -RZ ;  /* 0x800000ff00007221 */ /* 0x000fc80000010100 */
[----:B------:R-:W-:-:S07]  /*5aa0*/  FFMA R23, R23, R0, R23 ;  /* 0x0000000017177223 */ /* 0x000fce0000000017 */
.L_x_129:
[----:B------:R-:W-:Y:S05]  /*5ab0*/  BSYNC B1 ;  /* 0x0000000000017941 */ /* 0x000fea0003800000 */
.L_x_127:
        /* <DEDUP_REMOVED lines=10> */
.L_x_131:
[----:B------:R-:W1:Y:S02]  /*5b60*/  MUFU.RCP R88, R25 ;  /* 0x0000001900587308 */ /* 0x000e640000001000 */
[----:B-1----:R-:W-:-:S04]  /*5b70*/  FFMA R0, R25, R88, -1 ;  /* 0xbf80000019007423 */ /* 0x002fc80000000058 */
[----:B------:R-:W-:-:S04]  /*5b80*/  FADD.FTZ R3, -R0, -RZ ;  /* 0x800000ff00037221 */ /* 0x000fc80000010100 */
[----:B------:R-:W-:-:S07]  /*5b90*/  FFMA R88, R88, R3, R88 ;  /* 0x0000000358587223 */ /* 0x000fce0000000058 */
.L_x_132:
[----:B------:R-:W-:Y:S05]  /*5ba0*/  BSYNC B1 ;  /* 0x0000000000017941 */ /* 0x000fea0003800000 */
.L_x_130:
        /* <DEDUP_REMOVED lines=10> */
.L_x_134:
[----:B------:R-:W1:Y:S02]  /*5c50*/  MUFU.RCP R89, R26 ;  /* 0x0000001a00597308 */ /* 0x000e640000001000 */
[----:B-1----:R-:W-:-:S04]  /*5c60*/  FFMA R0, R26, R89, -1 ;  /* 0xbf8000001a007423 */ /* 0x002fc80000000059 */
[----:B------:R-:W-:-:S04]  /*5c70*/  FADD.FTZ R0, -R0, -RZ ;  /* 0x800000ff00007221 */ /* 0x000fc80000010100 */
[----:B------:R-:W-:-:S07]  /*5c80*/  FFMA R89, R89, R0, R89 ;  /* 0x0000000059597223 */ /* 0x000fce0000000059 */
.L_x_135:
[----:B------:R-:W-:Y:S05]  /*5c90*/  BSYNC B1 ;  /* 0x0000000000017941 */ /* 0x000fea0003800000 */
.L_x_133:
        /* <DEDUP_REMOVED lines=10> */
.L_x_137:
[----:B------:R-:W1:Y:S02]  /*5d40*/  MUFU.RCP R90, R27 ;  /* 0x0000001b005a7308 */ /* 0x000e640000001000 */
[----:B-1----:R-:W-:-:S04]  /*5d50*/  FFMA R0, R27, R90, -1 ;  /* 0xbf8000001b007423 */ /* 0x002fc8000000005a */
[----:B------:R-:W-:-:S04]  /*5d60*/  FADD.FTZ R3, -R0, -RZ ;  /* 0x800000ff00037221 */ /* 0x000fc80000010100 */
[----:B------:R-:W-:-:S07]  /*5d70*/  FFMA R90, R90, R3, R90 ;  /* 0x000000035a5a7223 */ /* 0x000fce000000005a */
.L_x_138:
[----:B------:R-:W-:Y:S05]  /*5d80*/  BSYNC B1 ;  /* 0x0000000000017941 */ /* 0x000fea0003800000 */
.L_x_136:
        /* <DEDUP_REMOVED lines=10> */
.L_x_140:
[----:B------:R-:W1:Y:S02]  /*5e30*/  MUFU.RCP R91, R28 ;  /* 0x0000001c005b7308 */ /* 0x000e640000001000 */
[----:B-1----:R-:W-:-:S04]  /*5e40*/  FFMA R0, R28, R91, -1 ;  /* 0xbf8000001c007423 */ /* 0x002fc8000000005b */
[----:B------:R-:W-:-:S04]  /*5e50*/  FADD.FTZ R0, -R0, -RZ ;  /* 0x800000ff00007221 */ /* 0x000fc80000010100 */
[----:B------:R-:W-:-:S07]  /*5e60*/  FFMA R91, R91, R0, R91 ;  /* 0x000000005b5b7223 */ /* 0x000fce000000005b */
.L_x_141:
[----:B------:R-:W-:Y:S05]  /*5e70*/  BSYNC B1 ;  /* 0x0000000000017941 */ /* 0x000fea0003800000 */
.L_x_139:
        /* <DEDUP_REMOVED lines=10> */
.L_x_143:
[----:B------:R-:W1:Y:S02]  /*5f20*/  MUFU.RCP R28, R29 ;  /* 0x0000001d001c7308 */ /* 0x000e640000001000 */
[----:B-1----:R-:W-:-:S04]  /*5f30*/  FFMA R0, R29, R28, -1 ;  /* 0xbf8000001d007423 */ /* 0x002fc8000000001c */
[----:B------:R-:W-:-:S04]  /*5f40*/  FADD.FTZ R3, -R0, -RZ ;  /* 0x800000ff00037221 */ /* 0x000fc80000010100 */
[----:B------:R-:W-:-:S07]  /*5f50*/  FFMA R28, R28, R3, R28 ;  /* 0x000000031c1c7223 */ /* 0x000fce000000001c */
.L_x_144:
[----:B------:R-:W-:Y:S05]  /*5f60*/  BSYNC B1 ;  /* 0x0000000000017941 */ /* 0x000fea0003800000 */
.L_x_142:
        /* <DEDUP_REMOVED lines=10> */
.L_x_146:
[----:B------:R-:W1:Y:S02]  /*6010*/  MUFU.RCP R29, R30 ;  /* 0x0000001e001d7308 */ /* 0x000e640000001000 */
[----:B-1----:R-:W-:-:S04]  /*6020*/  FFMA R0, R30, R29, -1 ;  /* 0xbf8000001e007423 */ /* 0x002fc8000000001d */
[----:B------:R-:W-:-:S04]  /*6030*/  FADD.FTZ R0, -R0, -RZ ;  /* 0x800000ff00007221 */ /* 0x000fc80000010100 */
[----:B------:R-:W-:-:S07]  /*6040*/  FFMA R29, R29, R0, R29 ;  /* 0x000000001d1d7223 */ /* 0x000fce000000001d */
.L_x_147:
[----:B------:R-:W-:Y:S05]  /*6050*/  BSYNC B1 ;  /* 0x0000000000017941 */ /* 0x000fea0003800000 */
.L_x_145:
        /* <DEDUP_REMOVED lines=10> */
.L_x_149:
[----:B------:R-:W1:Y:S02]  /*6100*/  MUFU.RCP R30, R31 ;  /* 0x0000001f001e7308 */ /* 0x000e640000001000 */
[----:B-1----:R-:W-:-:S04]  /*6110*/  FFMA R0, R31, R30, -1 ;  /* 0xbf8000001f007423 */ /* 0x002fc8000000001e */
[----:B------:R-:W-:-:S04]  /*6120*/  FADD.FTZ R3, -R0, -RZ ;  /* 0x800000ff00037221 */ /* 0x000fc80000010100 */
[----:B------:R-:W-:-:S07]  /*6130*/  FFMA R30, R30, R3, R30 ;  /* 0x000000031e1e7223 */ /* 0x000fce000000001e */
.L_x_150:
[----:B------:R-:W-:Y:S05]  /*6140*/  BSYNC B1 ;  /* 0x0000000000017941 */ /* 0x000fea0003800000 */
.L_x_148:
        /* <DEDUP_REMOVED lines=10> */
.L_x_152:
[----:B------:R-:W1:Y:S02]  /*61f0*/  MUFU.RCP R31, R32 ;  /* 0x00000020001f7308 */ /* 0x000e640000001000 */
[----:B-1----:R-:W-:-:S04]  /*6200*/  FFMA R0, R32, R31, -1 ;  /* 0xbf80000020007423 */ /* 0x002fc8000000001f */
[----:B------:R-:W-:-:S04]  /*6210*/  FADD.FTZ R0, -R0, -RZ ;  /* 0x800000ff00007221 */ /* 0x000fc80000010100 */
[----:B------:R-:W-:-:S07]  /*6220*/  FFMA R31, R31, R0, R31 ;  /* 0x000000001f1f7223 */ /* 0x000fce000000001f */
.L_x_153:
[----:B------:R-:W-:Y:S05]  /*6230*/  BSYNC B1 ;  /* 0x0000000000017941 */ /* 0x000fea0003800000 */
.L_x_151:
[----:B------:R-:W-:-:S04]  /*6240*/  IADD3 R0, R33, 0x1800000, RZ ;  /* 0x0180000021007810 */ /* 0x000fc80007ffe0ff */
[----:B------:R-:W-:-:S04]  /*6250*/  LOP3.LUT R0, R0, 0x7f800000, RZ, 0xc0, !PT ;  /* 0x7f80000000007812 */ /* 0x000fc800078ec0ff */
[----:B------:R-:W-:-:S13]  /*6260*/  ISETP.GT.U32.AND P2, PT, R0, 0x1ffffff, PT ;  /* 0x01ffffff0000780c */ /* 0x000fda0003f44070 */
[----:B------:R-:W-:Y:S05]  /*6270*/  @P2 BRA `(.L_x_154) ;  /* 0x0000000000102947 */ /* 0x000fea0003800000 */
[----:B------:R-:W-:Y:S02]  /*6280*/  MOV R0, R33 ;  /* 0x0000002100007202 */ /* 0x000fe40000000f00 */
[----:B------:R-:W-:-:S07]  /*6290*/  MOV R12, 0x62b0 ;  /* 0x000062b0000c7802 */ /* 0x000fce0000000f00 */
[----:B------:R-:W-:Y:S05]  /*62a0*/  CALL.REL.NOINC `($__internal_0_$__cuda_sm20_rcp_rn_f32_slowpath) ;  /* 0x000000f8006c7944 */ /* 0x000fea0003c00000 */
[----:B------:R-:W-:Y:S05]  /*62b0*/  BRA `(.L_x_155) ;  /* 0x0000000000107947 */ /* 0x000fea0003800000 */
.L_x_154:
[----:B------:R-:W1:Y:S02]  /*62c0*/  MUFU.RCP R0, R33 ;  /* 0x0000002100007308 */ /* 0x000e640000001000 */
[----:B-1----:R-:W-:-:S04]  /*62d0*/  FFMA R3, R33, R0, -1 ;  /* 0xbf80000021037423 */ /* 0x002fc80000000000 */
[----:B------:R-:W-:-:S04]  /*62e0*/  FADD.FTZ R3, -R3, -RZ ;  /* 0x800000ff03037221 */ /* 0x000fc80000010100 */
[----:B------:R-:W-:-:S07]  /*62f0*/  FFMA R0, R0, R3, R0 ;  /* 0x0000000300007223 */ /* 0x000fce0000000000 */
.L_x_155:
[----:B------:R-:W-:Y:S01]  /*6300*/  F2FP.F16.F32.PACK_AB R24, R35, R34 ;  /* 0x000000222318723e */ /* 0x000fe200000000ff */
[----:B------:R-:W-:Y:S05]  /*6310*/  WARPSYNC.ALL ;  /* 0x0000000000007948 */ /* 0x000fea0003800000 */
[----:B------:R-:W-:Y:S01]  /*6320*/  F2FP.F16.F32.PACK_AB R25, R37, R36 ;  /* 0x000000242519723e */ /* 0x000fe200000000ff */
[----:B------:R-:W-:Y:S01]  /*6330*/  BSSY B0, `(.L_x_156) ;  /* 0x000001b000007945 */ /* 0x000fe20003800000 */
[----:B------:R-:W-:Y:S02]  /*6340*/  F2FP.F16.F32.PACK_AB R26, R39, R38 ;  /* 0x00000026271a723e */ /* 0x000fe400000000ff */
[----:B------:R-:W-:-:S02]  /*6350*/  F2FP.F16.F32.PACK_AB R27, R88, R23 ;  /* 0x00000017581b723e */ /* 0x000fc400000000ff */
[----:B------:R-:W-:Y:S02]  /*6360*/  F2FP.F16.F32.PACK_AB R35, R0, R31 ;  /* 0x0000001f0023723e */ /* 0x000fe400000000ff */
[----:B------:R-:W-:Y:S01]  /*6370*/  F2FP.F16.F32.PACK_AB R32, R90, R89 ;  /* 0x000000595a20723e */ /* 0x000fe200000000ff */
[----:B------:R1:W-:Y:S01]  /*6380*/  STSM.16.M88.4 [R20+0x2200], R24 ;  /* 0x0022001814007844 */ /* 0x0003e20000000200 */
[----:B------:R-:W-:Y:S02]  /*6390*/  F2FP.F16.F32.PACK_AB R33, R28, R91 ;  /* 0x0000005b1c21723e */ /* 0x000fe400000000ff */
        /* <DEDUP_REMOVED lines=13> */
[----:B------:R-:W-:Y:S02]  /*6470*/  UIADD3 UR4, UR52, 0x2200, URZ ;  /* 0x0000220034047890 */ /* 0x000fe4000fffe03f */
[----:B------:R-:W-:Y:S01]  /*6480*/  UIADD3.X UR9, URZ, UR55, URZ, UP0, !UPT ;  /* 0x000000373f097290 */ /* 0x000fe200087fe43f */
[----:B------:R-:W-:Y:S01]  /*6490*/  UMOV UR5, UR45 ;  /* 0x0000002d00057c82 */ /* 0x000fe20008000000 */
[----:B------:R-:W-:-:S07]  /*64a0*/  UMOV UR7, UR47 ;  /* 0x0000002f00077c82 */ /* 0x000fce0008000000 */
[----:B------:R2:W-:Y:S01]  /*64b0*/  UTMASTG.3D [UR4], [UR8] ;  /* 0x00000004080073b5 */ /* 0x0005e20008010000 */
[----:B------:R0:W-:Y:S01]  /*64c0*/  UTMACMDFLUSH ;  /* 0x00000000000079b7 */ /* 0x0001e20000000000 */
[----:B--2---:R-:W-:-:S04]  /*64d0*/  DEPBAR.LE SB0, 0x1 ;  /* 0x000080400000791a */ /* 0x004fc80000000000 */
.L_x_157:
[----:B------:R-:W-:Y:S05]  /*64e0*/  BSYNC B0 ;  /* 0x0000000000007941 */ /* 0x000fea0003800000 */
.L_x_156:
[----:B-1----:R-:W-:Y:S01]  /*64f0*/  IADD3 R0, R20, 0x2200, RZ ;  /* 0x0000220014007810 */ /* 0x002fe20007ffe0ff */
[----:B------:R-:W-:Y:S03]  /*6500*/  BAR.SYNC.DEFER_BLOCKING 0x1, 0x100 ;  /* 0x0044000000007b1d */ /* 0x000fe60000010000 */
[----:B------:R-:W-:-:S03]  /*6510*/  LEA R23, R153, R0, 0x1 ;  /* 0x0000000099177211 */ /* 0x000fc600078e08ff */
[----:B------:R-:W-:Y:S04]  /*6520*/  BSSY B0, `(.L_x_158) ;  /* 0x0000009000007945 */ /* 0x000fe80003800000 */
[----:B------:R-:W-:Y:S05]  /*6530*/  @P0 BRA `(.L_x_159) ;  /* 0x00000000001c0947 */ /* 0x000fea0003800000 */
[----:B------:R-:W-:-:S13]  /*6540*/  ISETP.NE.AND P2, PT, R156, 0x3, PT ;  /* 0x000000039c00780c */ /* 0x000fda0003f45270 */
[----:B------:R-:W-:Y:S05]  /*6550*/  @!P2 BRA `(.L_x_160) ;  /* 0x000000000004a947 */ /* 0x000fea0003800000 */
[----:B------:R-:W-:Y:S01]  /*6560*/  BPT.TRAP 0x1 ;  /* 0x000000040000795c */ /* 0x000fe20000300000 */
.L_x_160:
[----:B------:R-:W-:-:S04]  /*6570*/  ULEA UR4, UR36, UR52, 0x3 ;  /* 0x0000003424047291 */ /* 0x000fc8000f8e183f */
[----:B------:R-:W-:-:S04]  /*6580*/  UIADD3 UR4, UR4, 0x60, URZ ;  /* 0x0000006004047890 */ /* 0x000fc8000fffe03f */
[----:B------:R-:W-:-:S09]  /*6590*/  UPRMT UR4, UR51, 0x654, UR4 ;  /* 0x0000065433047896 */ /* 0x000fd20008000004 */
[----:B------:R-:W-:Y:S03]  /*65a0*/  SYNCS.ARRIVE.TRANS64.RED.A1T0 RZ, [UR4], RZ ;  /* 0x000000ffffff79a7 */ /* 0x000fe60008100404 */
.L_x_159:
[----:B------:R-:W-:Y:S05]  /*65b0*/  BSYNC B0 ;  /* 0x0000000000007941 */ /* 0x000fea0003800000 */
.L_x_158:
[----:B------:R-:W-:Y:S01]  /*65c0*/  UIADD3 UR36, UR36, 0x1, URZ ;  /* 0x0000000124247890 */ /* 0x000fe2000fffe03f */
[----:B------:R-:W-:Y:S01]  /*65d0*/  BSSY B0, `(.L_x_161) ;  /* 0x0000017000007945 */ /* 0x000fe20003800000 */
[----:B------:R-:W-:Y:S02]  /*65e0*/  MOV R24, RZ ;  /* 0x000000ff00187202 */ /* 0x000fe40000000f00 */
[----:B------:R-:W-:-:S04]  /*65f0*/  UISETP.NE.AND UP0, UPT, UR36, 0x4, UPT ;  /* 0x000000042400788c */ /* 0x000fc8000bf05270 */
[----:B------:R-:W-:Y:S01]  /*6600*/  USEL UR36, UR36, URZ, UP0 ;  /* 0x0000003f24247287 */ /* 0x000fe20008000000 */
[----:B------:R-:W-:Y:S11]  /*6610*/  @P0 BRA `(.L_x_162) ;  /* 0x0000000000480947 */ /* 0x000ff60003800000 */
[----:B------:R-:W-:-:S13]  /*6620*/  ISETP.NE.AND P2, PT, R156, 0x3, PT ;  /* 0x000000039c00780c */ /* 0x000fda0003f45270 */
[----:B------:R-:W-:Y:S05]  /*6630*/  @!P2 BRA `(.L_x_163) ;  /* 0x000000000004a947 */ /* 0x000fea0003800000 */
[----:B------:R-:W-:Y:S01]  /*6640*/  BPT.TRAP 0x1 ;  /* 0x000000040000795c */ /* 0x000fe20000300000 */
.L_x_163:
[C---:B------:R-:W-:Y:S01]  /*6650*/  LEA R0, R14.reuse, UR52, 0x3 ;  /* 0x000000340e007c11 */ /* 0x040fe2000f8e18ff */
[----:B------:R-:W-:Y:S01]  /*6660*/  BSSY B1, `(.L_x_164) ;  /* 0x0000006000017945 */ /* 0x000fe20003800000 */
[----:B------:R-:W-:Y:S02]  /*6670*/  SHF.L.U32 R3, RZ, 0x1f, RZ ;  /* 0x0000001fff037819 */ /* 0x000fe400000006ff */
[----:B------:R-:W-:Y:S02]  /*6680*/  @!P1 LEA R12, R14, R15, 0xd ;  /* 0x0000000f0e0c9211 */ /* 0x000fe400078e68ff */
[----:B------:R-:W1:Y:S02]  /*6690*/  SYNCS.PHASECHK.TRANS64.TRYWAIT P2, [R0+URZ+0x40], R3 ;  /* 0x00004003000075a7 */ /* 0x000e64000804017f */
[----:B------:R-:W-:Y:S01]  /*66a0*/  @!P1 LEA R13, R153, R12, 0x1 ;  /* 0x0000000c990d9211 */ /* 0x000fe200078e08ff */
[----:B-1----:R-:W-:Y:S06]  /*66b0*/  @!P2 BRA `(.L_x_165) ;  /* 0x000000ec004ca947 */ /* 0x002fec0003800000 */
.L_x_606:
[----:B------:R-:W-:Y:S05]  /*66c0*/  BSYNC B1 ;  /* 0x0000000000017941 */ /* 0x000fea0003800000 */
.L_x_164:
[----:B------:R-:W-:Y:S05]  /*66d0*/  @!P1 WARPSYNC.ALL ;  /* 0x0000000000009948 */ /* 0x000fea0003800000 */
[----:B------:R2:W3:Y:S01]  /*66e0*/  @!P1 LDSM.16.M88.4 R8, [R12] ;  /* 0x000000000c08983b */ /* 0x0004e20000000200 */
[----:B------:R-:W-:-:S03]  /*66f0*/  IADD3 R14, R14, 0x1, RZ ;  /* 0x000000010e0e7810 */ /* 0x000fc60007ffe0ff */
[----:B------:R2:W4:Y:S01]  /*6700*/  @!P1 LDSM.16.M88.4 R4, [R13] ;  /* 0x000000000d04983b */ /* 0x0005220000000200 */
[----:B------:R-:W-:-:S04]  /*6710*/  ISETP.NE.AND P2, PT, R14, 0x4, PT ;  /* 0x000000040e00780c */ /* 0x000fc80003f45270 */
[----:B------:R-:W-:Y:S02]  /*6720*/  SEL R14, R14, RZ, P2 ;  /* 0x000000ff0e0e7207 */ /* 0x000fe40001000000 */
[----:B------:R-:W-:-:S07]  /*6730*/  SEL R24, RZ, 0x1, P2 ;  /* 0x00000001ff187807 */ /* 0x000fce0001000000 */
.L_x_162:
[----:B------:R-:W-:Y:S05]  /*6740*/  BSYNC B0 ;  /* 0x0000000000007941 */ /* 0x000fea0003800000 */
.L_x_161:
[--C-:B---3--:R-:W-:Y:S02]  /*6750*/  HADD2.F32 R27, -RZ, R8.reuse.H1_H1 ;  /* 0x30000008ff1b7230 */ /* 0x108fe40000004100 */
[C---:B-1----:R-:W-:Y:S01]  /*6760*/  FMUL R0, R154.reuse, R105 ;  /* 0x000000699a007220 */ /* 0x042fe20000400000 */
[----:B------:R-:W-:Y:S02]  /*6770*/  HADD2.F32 R31, -RZ, R9.H1_H1 ;  /* 0x30000009ff1f7230 */ /* 0x000fe40000004100 */
[C---:B--2---:R-:W-:Y:S01]  /*6780*/  FMUL R12, R154.reuse, R107 ;  /* 0x0000006b9a0c7220 */ /* 0x044fe20000400000 */
[----:B------:R-:W-:Y:S02]  /*6790*/  HADD2.F32 R25, -RZ, R8.H0_H0 ;  /* 0x20000008ff197230 */ /* 0x000fe40000004100 */
[----:B------:R-:W-:Y:S01]  /*67a0*/  FMUL R104, R154, R104 ;  /* 0x000000689a687220 */ /* 0x000fe20000400000 */
[C---:B------:R-:W-:Y:S01]  /*67b0*/  FFMA R27, R155.reuse, R27, R0 ;  /* 0x0000001b9b1b7223 */ /* 0x040fe20000000000 */
[----:B------:R-:W-:Y:S01]  /*67c0*/  FFMA R31, R155, R31, R12 ;  /* 0x0000001f9b1f7223 */ /* 0x000fe2000000000c */
[----:B------:R-:W-:-:S02]  /*67d0*/  HADD2.F32 R35, -RZ, R10.H1_H1 ;  /* 0x3000000aff237230 */ /* 0x000fc40000004100 */
[C---:B------:R-:W-:Y:S01]  /*67e0*/  FMUL R0, R154.reuse, R109 ;  /* 0x0000006d9a007220 */ /* 0x040fe20000400000 */
[----:B------:R-:W-:Y:S01]  /*67f0*/  MOV R12, 0x3bbb989d ;  /* 0x3bbb989d000c7802 */ /* 0x000fe20000000f00 */
[C---:B------:R-:W-:Y:S01]  /*6800*/  FFMA R25, R155.reuse, R25, R104 ;  /* 0x000000199b197223 */ /* 0x040fe20000000068 */
[----:B------:R-:W-:Y:S02]  /*6810*/  IMAD.MOV.U32 R13, RZ, RZ, 0x437c0000 ;  /* 0x437c0000ff0d7424 */ /* 0x000fe400078e00ff */
[----:B------:R-:W-:Y:S01]  /*6820*/  FFMA R35, R155, R35, R0 ;  /* 0x000000239b237223 */ /* 0x000fe20000000000 */
[----:B------:R-:W-:Y:S02]  /*6830*/  HADD2.F32 R39, -RZ, R11.H1_H1 ;  /* 0x3000000bff277230 */ /* 0x000fe40000004100 */
[----:B------:R-:W-:Y:S01]  /*6840*/  FFMA.SAT R0, -R25, R12, 0.5 ;  /* 0x3f00000019007423 */ /* 0x000fe2000000210c */
[----:B------:R-:W-:Y:S01]  /*6850*/  FMUL R26, R154, R111 ;  /* 0x0000006f9a1a7220 */ /* 0x000fe20000400000 */
[----:B------:R-:W-:-:S02]  /*6860*/  HADD2.F32 R29, -RZ, R9.H0_H0 ;  /* 0x20000009ff1d7230 */ /* 0x000fc40000004100 */
[----:B------:R-:W-:Y:S01]  /*6870*/  FMUL R106, R154, R106 ;  /* 0x0000006a9a6a7220 */ /* 0x000fe20000400000 */
[----:B------:R-:W-:Y:S01]  /*6880*/  FFMA.RM R0, R0, R13, 12582913 ;  /* 0x4b40000100007423 */ /* 0x000fe2000000400d */
[----:B------:R-:W-:Y:S01]  /*6890*/  FFMA.SAT R28, -R27, R12, 0.5 ;  /* 0x3f0000001b1c7423 */ /* 0x000fe2000000210c */
[C---:B------:R-:W-:Y:S01]  /*68a0*/  FFMA R39, R155.reuse, R39, R26 ;  /* 0x000000279b277223 */ /* 0x040fe2000000001a */
[----:B------:R-:W-:Y:S01]  /*68b0*/  FFMA R29, R155, R29, R106 ;  /* 0x0000001d9b1d7223 */ /* 0x000fe2000000006a */
[----:B------:R-:W-:Y:S01]  /*68c0*/  FADD R26, R0, -12583039 ;  /* 0xcb40007f001a7421 */ /* 0x000fe20000000000 */
[----:B------:R-:W-:Y:S01]  /*68d0*/  FFMA.RM R3, R28, R13, 12582913 ;  /* 0x4b4000011c037423 */ /* 0x000fe2000000400d */
[----:B------:R-:W-:Y:S02]  /*68e0*/  HADD2.F32 R33, -RZ, R10.H0_H0 ;  /* 0x2000000aff217230 */ /* 0x000fe40000004100 */
[----:B------:R-:W-:Y:S01]  /*68f0*/  FMUL R108, R154, R108 ;  /* 0x0000006c9a6c7220 */ /* 0x000fe20000400000 */
[----:B------:R-:W-:Y:S01]  /*6900*/  FFMA R28, -R25, 1.4426950216293334961, -R26 ;  /* 0x3fb8aa3b191c7823 */ /* 0x000fe2000000091a */
[-C--:B------:R-:W-:Y:S01]  /*6910*/  FFMA.SAT R32, -R29, R12.reuse, 0.5 ;  /* 0x3f0000001d207423 */ /* 0x080fe2000000210c */
[----:B------:R-:W-:Y:S01]  /*6920*/  FFMA.SAT R34, -R31, R12, 0.5 ;  /* 0x3f0000001f227423 */ /* 0x000fe2000000210c */
[----:B------:R-:W-:Y:S01]  /*6930*/  FFMA R33, R155, R33, R108 ;  /* 0x000000219b217223 */ /* 0x000fe2000000006c */
[----:B------:R-:W-:Y:S01]  /*6940*/  FFMA R28, -R25, 1.925963033500011079e-08, R28 ;  /* 0x32a57060191c7823 */ /* 0x000fe2000000011c */
[----:B------:R-:W-:Y:S01]  /*6950*/  FFMA.RM R25, R32, R13, 12582913 ;  /* 0x4b40000120197423 */ /* 0x000fe2000000400d */
[----:B----4-:R-:W-:-:S02]  /*6960*/  HADD2.F32 R91, -RZ, R4.H1_H1 ;  /* 0x30000004ff5b7230 */ /* 0x010fc40000004100 */
[----:B------:R-:W-:Y:S01]  /*6970*/  FMUL R26, R154, R113 ;  /* 0x000000719a1a7220 */ /* 0x000fe20000400000 */
[-C--:B------:R-:W-:Y:S01]  /*6980*/  FFMA.SAT R36, -R33, R12.reuse, 0.5 ;  /* 0x3f00000021247423 */ /* 0x080fe2000000210c */
[----:B------:R-:W-:Y:S01]  /*6990*/  FADD R32, R25, -12583039 ;  /* 0xcb40007f19207421 */ /* 0x000fe20000000000 */
[----:B------:R-:W-:Y:S01]  /*69a0*/  FFMA.RM R34, R34, R13, 12582913 ;  /* 0x4b40000122227423 */ /* 0x000fe2000000400d */
[----:B------:R-:W-:Y:S01]  /*69b0*/  FFMA R91, R155, R91, R26 ;  /* 0x0000005b9b5b7223 */ /* 0x000fe2000000001a */
[----:B------:R-:W-:Y:S01]  /*69c0*/  FFMA.RM R38, R36, R13, 12582913 ;  /* 0x4b40000124267423 */ /* 0x000fe2000000400d */
[----:B------:R1:W2:Y:S01]  /*69d0*/  MUFU.EX2 R26, R28 ;  /* 0x0000001c001a7308 */ /* 0x0002a20000000800 */
[----:B------:R-:W-:Y:S01]  /*69e0*/  FFMA R32, -R29, 1.4426950216293334961, -R32 ;  /* 0x3fb8aa3b1d207823 */ /* 0x000fe20000000920 */
[----:B------:R-:W-:Y:S01]  /*69f0*/  FFMA.SAT R90, -R35, R12, 0.5 ;  /* 0x3f000000235a7423 */ /* 0x000fe2000000210c */
[----:B------:R-:W-:Y:S01]  /*6a00*/  FADD R88, R38, -12583039 ;  /* 0xcb40007f26587421 */ /* 0x000fe20000000000 */
[----:B------:R-:W-:-:S02]  /*6a10*/  HADD2.F32 R37, -RZ, R11.H0_H0 ;  /* 0x2000000bff257230 */ /* 0x000fc40000004100 */
[----:B------:R-:W-:Y:S01]  /*6a20*/  FFMA R32, -R29, 1.925963033500011079e-08, R32 ;  /* 0x32a570601d207823 */ /* 0x000fe20000000120 */
[----:B------:R-:W-:Y:S02]  /*6a30*/  HADD2.F32 R29, -RZ, R5.H1_H1 ;  /* 0x30000005ff1d7230 */ /* 0x000fe40000004100 */
[----:B------:R-:W-:Y:S01]  /*6a40*/  FMUL R110, R154, R110 ;  /* 0x0000006e9a6e7220 */ /* 0x000fe20000400000 */
[----:B------:R-:W-:Y:S01]  /*6a50*/  FFMA.RM R90, R90, R13, 12582913 ;  /* 0x4b4000015a5a7423 */ /* 0x000fe2000000400d */
[----:B-1----:R-:W-:Y:S01]  /*6a60*/  FADD R28, R34, -12583039 ;  /* 0xcb40007f221c7421 */ /* 0x002fe20000000000 */
[----:B------:R-:W-:Y:S02]  /*6a70*/  HADD2.F32 R89, -RZ, R4.H0_H0 ;  /* 0x20000004ff597230 */ /* 0x000fe40000004100 */
[----:B------:R-:W-:Y:S01]  /*6a80*/  FFMA R88, -R33, 1.4426950216293334961, -R88 ;  /* 0x3fb8aa3b21587823 */ /* 0x000fe20000000958 */
[C---:B------:R-:W-:Y:S01]  /*6a90*/  FMUL R112, R154.reuse, R112 ;  /* 0x000000709a707220 */ /* 0x040fe20000400000 */
[----:B------:R-:W-:Y:S01]  /*6aa0*/  FFMA R36, -R31, 1.4426950216293334961, -R28 ;  /* 0x3fb8aa3b1f247823 */ /* 0x000fe2000000091c */
[----:B------:R-:W-:Y:S01]  /*6ab0*/  FMUL R28, R154, R115 ;  /* 0x000000739a1c7220 */ /* 0x000fe20000400000 */
[----:B------:R-:W-:Y:S01]  /*6ac0*/  FFMA R37, R155, R37, R110 ;  /* 0x000000259b257223 */ /* 0x000fe2000000006e */
[----:B------:R-:W-:Y:S01]  /*6ad0*/  FFMA R88, -R33, 1.925963033500011079e-08, R88 ;  /* 0x32a5706021587823 */ /* 0x000fe20000000158 */
[C---:B------:R-:W-:Y:S01]  /*6ae0*/  FFMA R89, R155.reuse, R89, R112 ;  /* 0x000000599b597223 */ /* 0x040fe20000000070 */
[----:B------:R-:W-:Y:S01]  /*6af0*/  FFMA R29, R155, R29, R28 ;  /* 0x0000001d9b1d7223 */ /* 0x000fe2000000001c */
[----:B------:R-:W-:Y:S01]  /*6b00*/  FADD R28, R90, -12583039 ;  /* 0xcb40007f5a1c7421 */ /* 0x000fe20000000000 */
[----:B------:R-:W-:Y:S01]  /*6b10*/  FFMA.SAT R92, -R37, R12, 0.5 ;  /* 0x3f000000255c7423 */ /* 0x000fe2000000210c */
[----:B------:R1:W-:Y:S01]  /*6b20*/  MUFU.EX2 R95, R88 ;  /* 0x00000058005f7308 */ /* 0x0003e20000000800 */
[----:B------:R-:W-:Y:S01]  /*6b30*/  FADD R30, R3, -12583039 ;  /* 0xcb40007f031e7421 */ /* 0x000fe20000000000 */
[----:B------:R-:W-:Y:S01]  /*6b40*/  FFMA R28, -R35, 1.4426950216293334961, -R28 ;  /* 0x3fb8aa3b231c7823 */ /* 0x000fe2000000091c */
[----:B------:R-:W-:Y:S01]  /*6b50*/  FFMA R36, -R31, 1.925963033500011079e-08, R36 ;  /* 0x32a570601f247823 */ /* 0x000fe20000000124 */
[----:B------:R-:W-:Y:S01]  /*6b60*/  FFMA.RM R92, R92, R13, 12582913 ;  /* 0x4b4000015c5c7423 */ /* 0x000fe2000000400d */
[----:B------:R-:W-:-:S02]  /*6b70*/  HADD2.F32 R33, -RZ, R6.H1_H1 ;  /* 0x30000006ff217230 */ /* 0x000fc40000004100 */
[----:B------:R-:W-:Y:S01]  /*6b80*/  FFMA R35, -R35, 1.925963033500011079e-08, R28 ;  /* 0x32a5706023237823 */ /* 0x000fe2000000011c */
[----:B------:R-:W-:Y:S01]  /*6b90*/  FMUL R28, R154, R117 ;  /* 0x000000759a1c7220 */ /* 0x000fe20000400000 */
[----:B------:R-:W-:Y:S01]  /*6ba0*/  FFMA R30, -R27, 1.4426950216293334961, -R30 ;  /* 0x3fb8aa3b1b1e7823 */ /* 0x000fe2000000091e */
[-C--:B-1----:R-:W-:Y:S01]  /*6bb0*/  FFMA.SAT R88, -R89, R12.reuse, 0.5 ;  /* 0x3f00000059587423 */ /* 0x082fe2000000210c */
[----:B------:R1:W-:Y:S01]  /*6bc0*/  MUFU.EX2 R93, R36 ;  /* 0x00000024005d7308 */ /* 0x0003e20000000800 */
[----:B------:R-:W-:Y:S01]  /*6bd0*/  FFMA.SAT R94, -R39, R12, 0.5 ;  /* 0x3f000000275e7423 */ /* 0x000fe2000000210c */
[----:B------:R-:W-:Y:S01]  /*6be0*/  FFMA R33, R155, R33, R28 ;  /* 0x000000219b217223 */ /* 0x000fe2000000001c */
[-C--:B------:R-:W-:Y:S01]  /*6bf0*/  FFMA.RM R88, R88, R13.reuse, 12582913 ;  /* 0x4b40000158587423 */ /* 0x080fe2000000400d */
[----:B------:R-:W-:Y:S01]  /*6c00*/  FFMA R30, -R27, 1.925963033500011079e-08, R30 ;  /* 0x32a570601b1e7823 */ /* 0x000fe2000000011e */
[----:B------:R-:W-:Y:S02]  /*6c10*/  HADD2.F32 R27, -RZ, R5.H0_H0 ;  /* 0x20000005ff1b7230 */ /* 0x000fe40000004100 */
[----:B------:R-:W-:Y:S01]  /*6c20*/  FFMA.RM R94, R94, R13, 12582913 ;  /* 0x4b4000015e5e7423 */ /* 0x000fe2000000400d */
[----:B------:R-:W-:Y:S01]  /*6c30*/  FADD R28, R88, -12583039 ;  /* 0xcb40007f581c7421 */ /* 0x000fe20000000000 */
[----:B------:R-:W-:Y:S01]  /*6c40*/  FMUL R114, R154, R114 ;  /* 0x000000729a727220 */ /* 0x000fe20000400000 */
[----:B-1----:R-:W-:Y:S01]  /*6c50*/  FADD R36, R92, -12583039 ;  /* 0xcb40007f5c247421 */ /* 0x002fe20000000000 */
[----:B------:R-:W-:Y:S01]  /*6c60*/  FADD R96, R94, -12583039 ;  /* 0xcb40007f5e607421 */ /* 0x000fe20000000000 */
[----:B------:R-:W-:Y:S01]  /*6c70*/  FFMA R28, -R89, 1.4426950216293334961, -R28 ;  /* 0x3fb8aa3b591c7823 */ /* 0x000fe2000000091c */
[----:B------:R-:W-:Y:S01]  /*6c80*/  FFMA R27, R155, R27, R114 ;  /* 0x0000001b9b1b7223 */ /* 0x000fe20000000072 */
[----:B------:R-:W-:Y:S01]  /*6c90*/  FFMA R36, -R37, 1.4426950216293334961, -R36 ;  /* 0x3fb8aa3b25247823 */ /* 0x000fe20000000924 */
[-C--:B------:R-:W-:Y:S01]  /*6ca0*/  FFMA.SAT R98, -R91, R12.reuse, 0.5 ;  /* 0x3f0000005b627423 */ /* 0x080fe2000000210c */
[----:B------:R-:W-:Y:S01]  /*6cb0*/  FFMA R89, -R89, 1.925963033500011079e-08, R28 ;  /* 0x32a5706059597823 */ /* 0x000fe2000000011c */
[----:B------:R-:W-:Y:S01]  /*6cc0*/  FFMA.SAT R28, -R29, R12, 0.5 ;  /* 0x3f0000001d1c7423 */ /* 0x000fe2000000210c */
[----:B------:R-:W-:Y:S01]  /*6cd0*/  FFMA R36, -R37, 1.925963033500011079e-08, R36 ;  /* 0x32a5706025247823 */ /* 0x000fe20000000124 */
[----:B------:R-:W-:Y:S01]  /*6ce0*/  FFMA R96, -R39, 1.4426950216293334961, -R96 ;  /* 0x3fb8aa3b27607823 */ /* 0x000fe20000000960 */
[----:B------:R-:W-:Y:S01]  /*6cf0*/  HADD2.F32 R31, -RZ, R6.H0_H0 ;  /* 0x20000006ff1f7230 */ /* 0x000fe20000004100 */
[----:B------:R1:W-:Y:S01]  /*6d00*/  MUFU.EX2 R97, R35 ;  /* 0x0000002300617308 */ /* 0x0003e20000000800 */
[-C--:B------:R-:W-:Y:S01]  /*6d10*/  FFMA.RM R98, R98, R13.reuse, 12582913 ;  /* 0x4b40000162627423 */ /* 0x080fe2000000400d */
[----:B------:R-:W-:Y:S01]  /*6d20*/  FFMA.RM R101, R28, R13, 12582913 ;  /* 0x4b4000011c657423 */ /* 0x000fe2000000400d */
[----:B------:R-:W-:-:S02]  /*6d30*/  HADD2.F32 R37, -RZ, R7.H1_H1 ;  /* 0x30000007ff257230 */ /* 0x000fc40000004100 */
[C---:B------:R-:W-:Y:S01]  /*6d40*/  FMUL R116, R154.reuse, R116 ;  /* 0x000000749a747220 */ /* 0x040fe20000400000 */
[----:B------:R-:W-:Y:S01]  /*6d50*/  FFMA R96, -R39, 1.925963033500011079e-08, R96 ;  /* 0x32a5706027607823 */ /* 0x000fe20000000160 */
[C---:B------:R-:W-:Y:S01]  /*6d60*/  FMUL R28, R154.reuse, R119 ;  /* 0x000000779a1c7220 */ /* 0x040fe20000400000 */
[----:B------:R-:W-:Y:S01]  /*6d70*/  FMUL R118, R154, R118 ;  /* 0x000000769a767220 */ /* 0x000fe20000400000 */
[----:B------:R3:W-:Y:S01]  /*6d80*/  MUFU.EX2 R99, R36 ;  /* 0x0000002400637308 */ /* 0x0007e20000000800 */
[----:B-1----:R-:W-:Y:S02]  /*6d90*/  HADD2.F32 R35, -RZ, R7.H0_H0 ;  /* 0x20000007ff237230 */ /* 0x002fe40000004100 */
[----:B------:R-:W-:Y:S01]  /*6da0*/  FADD R100, R98, -12583039 ;  /* 0xcb40007f62647421 */ /* 0x000fe20000000000 */
[C---:B------:R-:W-:Y:S01]  /*6db0*/  FFMA R31, R155.reuse, R31, R116 ;  /* 0x0000001f9b1f7223 */ /* 0x040fe20000000074 */
[----:B------:R-:W-:Y:S01]  /*6dc0*/  FFMA R37, R155, R37, R28 ;  /* 0x000000259b257223 */ /* 0x000fe2000000001c */
[-C--:B------:R-:W-:Y:S01]  /*6dd0*/  FFMA.SAT R104, -R33, R12.reuse, 0.5 ;  /* 0x3f00000021687423 */ /* 0x080fe2000000210c */
[----:B------:R-:W-:Y:S01]  /*6de0*/  FFMA R35, R155, R35, R118 ;  /* 0x000000239b237223 */ /* 0x000fe20000000076 */
[----:B------:R-:W-:Y:S01]  /*6df0*/  FFMA R100, -R91, 1.4426950216293334961, -R100 ;  /* 0x3fb8aa3b5b647823 */ /* 0x000fe20000000964 */
[----:B------:R1:W-:Y:S01]  /*6e00*/  MUFU.EX2 R39, R96 ;  /* 0x0000006000277308 */ /* 0x0003e20000000800 */
[-C--:B---3--:R-:W-:Y:S01]  /*6e10*/  FFMA.SAT R36, -R27, R12.reuse, 0.5 ;  /* 0x3f0000001b247423 */ /* 0x088fe2000000210c */
[-C--:B------:R-:W-:Y:S01]  /*6e20*/  FFMA.SAT R28, -R31, R12.reuse, 0.5 ;  /* 0x3f0000001f1c7423 */ /* 0x080fe2000000210c */
[-C--:B------:R-:W-:Y:S01]  /*6e30*/  FFMA.SAT R108, -R37, R12.reuse, 0.5 ;  /* 0x3f000000256c7423 */ /* 0x080fe2000000210c */
[----:B------:R-:W-:Y:S01]  /*6e40*/  FFMA.SAT R106, -R35, R12, 0.5 ;  /* 0x3f000000236a7423 */ /* 0x000fe2000000210c */
[-C--:B------:R-:W-:Y:S01]  /*6e50*/  FFMA.RM R36, R36, R13.reuse, 12582913 ;  /* 0x4b40000124247423 */ /* 0x080fe2000000400d */
[----:B------:R-:W-:Y:S01]  /*6e60*/  FFMA R100, -R91, 1.925963033500011079e-08, R100 ;  /* 0x32a570605b647823 */ /* 0x000fe20000000164 */
[-C--:B------:R-:W-:Y:S01]  /*6e70*/  FFMA.RM R28, R28, R13.reuse, 12582913 ;  /* 0x4b4000011c1c7423 */ /* 0x080fe2000000400d */
[----:B------:R-:W3:Y:S01]  /*6e80*/  MUFU.EX2 R30, R30 ;  /* 0x0000001e001e7308 */ /* 0x000ee20000000800 */
[----:B-1----:R-:W-:Y:S01]  /*6e90*/  FADD R96, R36, -12583039 ;  /* 0xcb40007f24607421 */ /* 0x002fe20000000000 */
[-C--:B------:R-:W-:Y:S01]  /*6ea0*/  FFMA.RM R104, R104, R13.reuse, 12582913 ;  /* 0x4b40000168687423 */ /* 0x080fe2000000400d */
[-C--:B------:R-:W-:Y:S01]  /*6eb0*/  FFMA.RM R108, R108, R13.reuse, 12582913 ;  /* 0x4b4000016c6c7423 */ /* 0x080fe2000000400d */
[----:B------:R-:W-:Y:S01]  /*6ec0*/  FFMA.RM R106, R106, R13, 12582913 ;  /* 0x4b4000016a6a7423 */ /* 0x000fe2000000400d */
[----:B------:R-:W-:Y:S01]  /*6ed0*/  FFMA R96, -R27, 1.4426950216293334961, -R96 ;  /* 0x3fb8aa3b1b607823 */ /* 0x000fe20000000960 */
[----:B------:R-:W-:Y:S01]  /*6ee0*/  SHF.L.U32 R13, R0, 0x17, RZ ;  /* 0x00000017000d7819 */ /* 0x000fe200000006ff */
[----:B------:R-:W-:Y:S01]  /*6ef0*/  FADD R102, R101, -12583039 ;  /* 0xcb40007f65667421 */ /* 0x000fe20000000000 */
[----:B------:R1:W-:Y:S01]  /*6f00*/  MUFU.EX2 R91, R100 ;  /* 0x00000064005b7308 */ /* 0x0003e20000000800 */
[----:B------:R-:W-:Y:S01]  /*6f10*/  FFMA R96, -R27, 1.925963033500011079e-08, R96 ;  /* 0x32a570601b607823 */ /* 0x000fe20000000160 */
[----:B------:R-:W-:Y:S01]  /*6f20*/  FADD R12, R104, -12583039 ;  /* 0xcb40007f680c7421 */ /* 0x000fe20000000000 */
[----:B------:R-:W-:Y:S01]  /*6f30*/  FADD R110, R108, -12583039 ;  /* 0xcb40007f6c6e7421 */ /* 0x000fe20000000000 */
[----:B--2---:R-:W-:Y:S01]  /*6f40*/  FFMA R13, R13, R26, 1 ;  /* 0x3f8000000d0d7423 */ /* 0x004fe2000000001a */
[----:B------:R-:W-:Y:S01]  /*6f50*/  FFMA R102, -R29, 1.4426950216293334961, -R102 ;  /* 0x3fb8aa3b1d667823 */ /* 0x000fe20000000966 */
[----:B------:R-:W-:Y:S01]  /*6f60*/  FFMA R12, -R33, 1.4426950216293334961, -R12 ;  /* 0x3fb8aa3b210c7823 */ /* 0x000fe2000000090c */
[----:B------:R-:W-:Y:S01]  /*6f70*/  FFMA R110, -R37, 1.4426950216293334961, -R110 ;  /* 0x3fb8aa3b256e7823 */ /* 0x000fe2000000096e */
[----:B------:R2:W-:Y:S01]  /*6f80*/  MUFU.EX2 R27, R96 ;  /* 0x00000060001b7308 */ /* 0x0005e20000000800 */
[----:B-1----:R-:W-:Y:S01]  /*6f90*/  FADD R100, R28, -12583039 ;  /* 0xcb40007f1c647421 */ /* 0x002fe20000000000 */
[----:B------:R-:W-:Y:S01]  /*6fa0*/  FFMA R102, -R29, 1.925963033500011079e-08, R102 ;  /* 0x32a570601d667823 */ /* 0x000fe20000000166 */
[----:B------:R-:W-:Y:S01]  /*6fb0*/  FFMA R12, -R33, 1.925963033500011079e-08, R12 ;  /* 0x32a57060210c7823 */ /* 0x000fe2000000010c */
[----:B------:R-:W-:Y:S01]  /*6fc0*/  SHF.L.U32 R3, R3, 0x17, RZ ;  /* 0x0000001703037819 */ /* 0x000fe200000006ff */
[----:B------:R-:W-:Y:S01]  /*6fd0*/  FFMA R100, -R31, 1.4426950216293334961, -R100 ;  /* 0x3fb8aa3b1f647823 */ /* 0x000fe20000000964 */
[----:B------:R-:W-:Y:S01]  /*6fe0*/  FFMA R110, -R37, 1.925963033500011079e-08, R110 ;  /* 0x32a57060256e7823 */ /* 0x000fe2000000016e */
[----:B------:R-:W-:Y:S01]  /*6ff0*/  IADD3 R0, R13, 0x1800000, RZ ;  /* 0x018000000d007810 */ /* 0x000fe20007ffe0ff */
[----:B------:R-:W1:Y:S01]  /*7000*/  MUFU.EX2 R32, R32 ;  /* 0x0000002000207308 */ /* 0x000e620000000800 */
[----:B--2---:R-:W-:Y:S01]  /*7010*/  FADD R96, R106, -12583039 ;  /* 0xcb40007f6a607421 */ /* 0x004fe20000000000 */
[----:B------:R-:W-:Y:S01]  /*7020*/  FFMA R100, -R31, 1.925963033500011079e-08, R100 ;  /* 0x32a570601f647823 */ /* 0x000fe20000000164 */
[----:B------:R-:W-:Y:S01]  /*7030*/  LOP3.LUT R0, R0, 0x7f800000, RZ, 0xc0, !PT ;  /* 0x7f80000000007812 */ /* 0x000fe200078ec0ff */
[----:B---3--:R-:W-:Y:S01]  /*7040*/  FFMA R30, R3, R30, 1 ;  /* 0x3f800000031e7423 */ /* 0x008fe2000000001e */
[----:B------:R-:W-:Y:S01]  /*7050*/  FFMA R96, -R35, 1.4426950216293334961, -R96 ;  /* 0x3fb8aa3b23607823 */ /* 0x000fe20000000960 */
[----:B------:R-:W-:Y:S01]  /*7060*/  SHF.L.U32 R25, R25, 0x17, RZ ;  /* 0x0000001719197819 */ /* 0x000fe200000006ff */
[----:B------:R-:W-:Y:S01]  /*7070*/  BSSY B1, `(.L_x_166) ;  /* 0x000002e000017945 */ /* 0x000fe20003800000 */
[----:B------:R-:W2:Y:S01]  /*7080*/  MUFU.EX2 R89, R89 ;  /* 0x0000005900597308 */ /* 0x000ea20000000800 */
[----:B------:R-:W-:Y:S01]  /*7090*/  FFMA R96, -R35, 1.925963033500011079e-08, R96 ;  /* 0x32a5706023607823 */ /* 0x000fe20000000160 */
[----:B------:R-:W-:-:S02]  /*70a0*/  ISETP.GT.U32.AND P2, PT, R0, 0x1ffffff, PT ;  /* 0x01ffffff0000780c */ /* 0x000fc40003f44070 */
[----:B------:R-:W-:Y:S02]  /*70b0*/  SHF.L.U32 R34, R34, 0x17, RZ ;  /* 0x0000001722227819 */ /* 0x000fe400000006ff */
[----:B------:R-:W-:Y:S02]  /*70c0*/  SHF.L.U32 R38, R38, 0x17, RZ ;  /* 0x0000001726267819 */ /* 0x000fe400000006ff */
[----:B------:R-:W3:Y:S01]  /*70d0*/  MUFU.EX2 R102, R102 ;  /* 0x0000006600667308 */ /* 0x000ee20000000800 */
[----:B-1----:R-:W-:Y:S01]  /*70e0*/  FFMA R35, R25, R32, 1 ;  /* 0x3f80000019237423 */ /* 0x002fe20000000020 */
[----:B------:R-:W-:Y:S01]  /*70f0*/  SHF.L.U32 R32, R36, 0x17, RZ ;  /* 0x0000001724207819 */ /* 0x000fe200000006ff */
[----:B------:R-:W-:Y:S01]  /*7100*/  FFMA R112, R34, R93, 1 ;  /* 0x3f80000022707423 */ /* 0x000fe2000000005d */
[----:B------:R-:W-:Y:S01]  /*7110*/  SHF.L.U32 R90, R90, 0x17, RZ ;  /* 0x000000175a5a7819 */ /* 0x000fe200000006ff */
[----:B------:R-:W-:Y:S01]  /*7120*/  FFMA R95, R38, R95, 1 ;  /* 0x3f800000265f7423 */ /* 0x000fe2000000005f */
[----:B------:R-:W-:Y:S01]  /*7130*/  SHF.L.U32 R92, R92, 0x17, RZ ;  /* 0x000000175c5c7819 */ /* 0x000fe200000006ff */
[----:B------:R-:W-:Y:S01]  /*7140*/  FFMA R32, R32, R27, 1 ;  /* 0x3f80000020207423 */ /* 0x000fe2000000001b */
[----:B------:R-:W1:Y:S01]  /*7150*/  MUFU.EX2 R100, R100 ;  /* 0x0000006400647308 */ /* 0x000e620000000800 */
[----:B------:R-:W-:Y:S01]  /*7160*/  SHF.L.U32 R94, R94, 0x17, RZ ;  /* 0x000000175e5e7819 */ /* 0x000fe200000006ff */
[----:B------:R-:W-:Y:S01]  /*7170*/  FFMA R90, R90, R97, 1 ;  /* 0x3f8000005a5a7423 */ /* 0x000fe20000000061 */
[----:B------:R-:W-:Y:S01]  /*7180*/  SHF.L.U32 R88, R88, 0x17, RZ ;  /* 0x0000001758587819 */ /* 0x000fe200000006ff */
[----:B------:R-:W-:Y:S01]  /*7190*/  FFMA R99, R92, R99, 1 ;  /* 0x3f8000005c637423 */ /* 0x000fe20000000063 */
[----:B------:R-:W-:Y:S01]  /*71a0*/  SHF.L.U32 R34, R98, 0x17, RZ ;  /* 0x0000001762227819 */ /* 0x000fe200000006ff */
[----:B------:R-:W-:Y:S01]  /*71b0*/  FFMA R94, R94, R39, 1 ;  /* 0x3f8000005e5e7423 */ /* 0x000fe20000000027 */
[----:B------:R-:W-:Y:S01]  /*71c0*/  SHF.L.U32 R33, R101, 0x17, RZ ;  /* 0x0000001765217819 */ /* 0x000fe200000006ff */
[----:B------:R-:W4:Y:S01]  /*71d0*/  MUFU.EX2 R12, R12 ;  /* 0x0000000c000c7308 */ /* 0x000f220000000800 */
[----:B------:R-:W-:Y:S01]  /*71e0*/  SHF.L.U32 R31, R28, 0x17, RZ ;  /* 0x000000171c1f7819 */ /* 0x000fe200000006ff */
[----:B--2---:R-:W-:Y:S01]  /*71f0*/  FFMA R89, R88, R89, 1 ;  /* 0x3f80000058597423 */ /* 0x004fe20000000059 */
[----:B------:R-:W-:Y:S01]  /*7200*/  SHF.L.U32 R25, R104, 0x17, RZ ;  /* 0x0000001768197819 */ /* 0x000fe200000006ff */
[----:B------:R-:W-:Y:S01]  /*7210*/  FFMA R34, R34, R91, 1 ;  /* 0x3f80000022227423 */ /* 0x000fe2000000005b */
[----:B------:R-:W-:Y:S01]  /*7220*/  SHF.L.U32 R26, R106, 0x17, RZ ;  /* 0x000000176a1a7819 */ /* 0x000fe200000006ff */
[----:B---3--:R-:W-:Y:S01]  /*7230*/  FFMA R33, R33, R102, 1 ;  /* 0x3f80000021217423 */ /* 0x008fe20000000066 */
[----:B------:R-:W-:Y:S01]  /*7240*/  SHF.L.U32 R27, R108, 0x17, RZ ;  /* 0x000000176c1b7819 */ /* 0x000fe200000006ff */
[----:B------:R-:W2:Y:S01]  /*7250*/  MUFU.EX2 R3, R96 ;  /* 0x0000006000037308 */ /* 0x000ea20000000800 */
[----:B-1----:R-:W-:-:S07]  /*7260*/  FFMA R31, R31, R100, 1 ;  /* 0x3f8000001f1f7423 */ /* 0x002fce0000000064 */
[----:B------:R-:W1:Y:S01]  /*7270*/  MUFU.EX2 R110, R110 ;  /* 0x0000006e006e7308 */ /* 0x000e620000000800 */
[----:B----4-:R-:W-:Y:S01]  /*7280*/  FFMA R25, R25, R12, 1 ;  /* 0x3f80000019197423 */ /* 0x010fe2000000000c */
[----:B--2---:R-:W-:Y:S01]  /*7290*/  FFMA R26, R26, R3, 1 ;  /* 0x3f8000001a1a7423 */ /* 0x004fe20000000003 */
[----:B-1----:R-:W-:Y:S01]  /*72a0*/  FFMA R27, R27, R110, 1 ;  /* 0x3f8000001b1b7423 */ /* 0x002fe2000000006e */
[----:B------:R-:W-:Y:S06]  /*72b0*/  @P2 BRA `(.L_x_167) ;  /* 0x0000000000142947 */ /* 0x000fec0003800000 */
[----:B------:R-:W-:Y:S01]  /*72c0*/  IMAD.MOV.U32 R0, RZ, RZ, R13 ;  /* 0x000000ffff007224 */ /* 0x000fe200078e000d */
[----:B------:R-:W-:-:S07]  /*72d0*/  MOV R12, 0x72f0 ;  /* 0x000072f0000c7802 */ /* 0x000fce0000000f00 */
[----:B------:R-:W-:Y:S05]  /*72e0*/  CALL.REL.NOINC `($__internal_0_$__cuda_sm20_rcp_rn_f32_slowpath) ;  /* 0x000000e8005c7944 */ /* 0x000fea0003c00000 */
[----:B------:R-:W-:Y:S01]  /*72f0*/  MOV R28, R0 ;  /* 0x00000000001c7202 */ /* 0x000fe20000000f00 */
[----:B------:R-:W-:Y:S06]  /*7300*/  BRA `(.L_x_168) ;  /* 0x0000000000107947 */ /* 0x000fec0003800000 */
.L_x_167:
[----:B------:R-:W1:Y:S02]  /*7310*/  MUFU.RCP R28, R13 ;  /* 0x0000000d001c7308 */ /* 0x000e640000001000 */
[----:B-1----:R-:W-:-:S04]  /*7320*/  FFMA R0, R13, R28, -1 ;  /* 0xbf8000000d007423 */ /* 0x002fc8000000001c */
[----:B------:R-:W-:-:S04]  /*7330*/  FADD.FTZ R3, -R0, -RZ ;  /* 0x800000ff00037221 */ /* 0x000fc80000010100 */
[----:B------:R-:W-:-:S07]  /*7340*/  FFMA R28, R28, R3, R28 ;  /* 0x000000031c1c7223 */ /* 0x000fce000000001c */
.L_x_168:
[----:B------:R-:W-:Y:S05]  /*7350*/  BSYNC B1 ;  /* 0x0000000000017941 */ /* 0x000fea0003800000 */
.L_x_166:
        /* <DEDUP_REMOVED lines=10> */
.L_x_170:
[----:B------:R-:W1:Y:S02]  /*7400*/  MUFU.RCP R29, R30 ;  /* 0x0000001e001d7308 */ /* 0x000e640000001000 */
[----:B-1----:R-:W-:-:S04]  /*7410*/  FFMA R0, R30, R29, -1 ;  /* 0xbf8000001e007423 */ /* 0x002fc8000000001d */
[----:B------:R-:W-:-:S04]  /*7420*/  FADD.FTZ R0, -R0, -RZ ;  /* 0x800000ff00007221 */ /* 0x000fc80000010100 */
[----:B------:R-:W-:-:S07]  /*7430*/  FFMA R29, R29, R0, R29 ;  /* 0x000000001d1d7223 */ /* 0x000fce000000001d */
.L_x_171:
[----:B------:R-:W-:Y:S05]  /*7440*/  BSYNC B1 ;  /* 0x0000000000017941 */ /* 0x000fea0003800000 */
.L_x_169:
        /* <DEDUP_REMOVED lines=10> */
.L_x_173:
[----:B------:R-:W1:Y:S02]  /*74f0*/  MUFU.RCP R30, R35 ;  /* 0x00000023001e7308 */ /* 0x000e640000001000 */
[----:B-1----:R-:W-:-:S04]  /*7500*/  FFMA R0, R35, R30, -1 ;  /* 0xbf80000023007423 */ /* 0x002fc8000000001e */
[----:B------:R-:W-:-:S04]  /*7510*/  FADD.FTZ R3, -R0, -RZ ;  /* 0x800000ff00037221 */ /* 0x000fc80000010100 */
[----:B------:R-:W-:-:S07]  /*7520*/  FFMA R30, R30, R3, R30 ;  /* 0x000000031e1e7223 */ /* 0x000fce000000001e */
.L_x_174:
[----:B------:R-:W-:Y:S05]  /*7530*/  BSYNC B1 ;  /* 0x0000000000017941 */ /* 0x000fea0003800000 */
.L_x_172:
        /* <DEDUP_REMOVED lines=10> */
.L_x_176:
[----:B------:R-:W1:Y:S02]  /*75e0*/  MUFU.RCP R35, R112 ;  /* 0x0000007000237308 */ /* 0x000e640000001000 */
[----:B-1----:R-:W-:-:S04]  /*75f0*/  FFMA R0, R112, R35, -1 ;  /* 0xbf80000070007423 */ /* 0x002fc80000000023 */
[----:B------:R-:W-:-:S04]  /*7600*/  FADD.FTZ R0, -R0, -RZ ;  /* 0x800000ff00007221 */ /* 0x000fc80000010100 */
[----:B------:R-:W-:-:S07]  /*7610*/  FFMA R35, R35, R0, R35 ;  /* 0x0000000023237223 */ /* 0x000fce0000000023 */
.L_x_177:
[----:B------:R-:W-:Y:S05]  /*7620*/  BSYNC B1 ;  /* 0x0000000000017941 */ /* 0x000fea0003800000 */
.L_x_175:
        /* <DEDUP_REMOVED lines=10> */
.L_x_179:
[----:B------:R-:W1:Y:S02]  /*76d0*/  MUFU.RCP R36, R95 ;  /* 0x0000005f00247308 */ /* 0x000e640000001000 */
[----:B-1----:R-:W-:-:S04]  /*76e0*/  FFMA R0, R95, R36, -1 ;  /* 0xbf8000005f007423 */ /* 0x002fc80000000024 */
[----:B------:R-:W-:-:S04]  /*76f0*/  FADD.FTZ R3, -R0, -RZ ;  /* 0x800000ff00037221 */ /* 0x000fc80000010100 */
[----:B------:R-:W-:-:S07]  /*7700*/  FFMA R36, R36, R3, R36 ;  /* 0x0000000324247223 */ /* 0x000fce0000000024 */
.L_x_180:
[----:B------:R-:W-:Y:S05]  /*7710*/  BSYNC B1 ;  /* 0x0000000000017941 */ /* 0x000fea0003800000 */
.L_x_178:
        /* <DEDUP_REMOVED lines=10> */
.L_x_182:
[----:B------:R-:W1:Y:S02]  /*77c0*/  MUFU.RCP R37, R90 ;  /* 0x0000005a00257308 */ /* 0x000e640000001000 */
[----:B-1----:R-:W-:-:S04]  /*77d0*/  FFMA R0, R90, R37, -1 ;  /* 0xbf8000005a007423 */ /* 0x002fc80000000025 */
[----:B------:R-:W-:-:S04]  /*77e0*/  FADD.FTZ R0, -R0, -RZ ;  /* 0x800000ff00007221 */ /* 0x000fc80000010100 */
[----:B------:R-:W-:-:S07]  /*77f0*/  FFMA R37, R37, R0, R37 ;  /* 0x0000000025257223 */ /* 0x000fce0000000025 */
.L_x_183:
[----:B------:R-:W-:Y:S05]  /*7800*/  BSYNC B1 ;  /* 0x0000000000017941 */ /* 0x000fea0003800000 */
.L_x_181:
        /* <DEDUP_REMOVED lines=10> */
.L_x_185:
[----:B------:R-:W1:Y:S02]  /*78b0*/  MUFU.RCP R38, R99 ;  /* 0x0000006300267308 */ /* 0x000e640000001000 */
[----:B-1----:R-:W-:-:S04]  /*78c0*/  FFMA R0, R99, R38, -1 ;  /* 0xbf80000063007423 */ /* 0x002fc80000000026 */
[----:B------:R-:W-:-:S04]  /*78d0*/  FADD.FTZ R3, -R0, -RZ ;  /* 0x800000ff00037221 */ /* 0x000fc80000010100 */
[----:B------:R-:W-:-:S07]  /*78e0*/  FFMA R38, R38, R3, R38 ;  /* 0x0000000326267223 */ /* 0x000fce0000000026 */
.L_x_186:
[----:B------:R-:W-:Y:S05]  /*78f0*/  BSYNC B1 ;  /* 0x0000000000017941 */ /* 0x000fea0003800000 */
.L_x_184:
        /* <DEDUP_REMOVED lines=10> */
.L_x_188:
[----:B------:R-:W1:Y:S02]  /*79a0*/  MUFU.RCP R39, R94 ;  /* 0x0000005e00277308 */ /* 0x000e640000001000 */
[----:B-1----:R-:W-:-:S04]  /*79b0*/  FFMA R0, R94, R39, -1 ;  /* 0xbf8000005e007423 */ /* 0x002fc80000000027 */
[----:B------:R-:W-:-:S04]  /*79c0*/  FADD.FTZ R0, -R0, -RZ ;  /* 0x800000ff00007221 */ /* 0x000fc80000010100 */
[----:B------:R-:W-:-:S07]  /*79d0*/  FFMA R39, R39, R0, R39 ;  /* 0x0000000027277223 */ /* 0x000fce0000000027 */
.L_x_189:
[----:B------:R-:W-:Y:S05]  /*79e0*/  BSYNC B1 ;  /* 0x0000000000017941 */ /* 0x000fea0003800000 */
.L_x_187:
        /* <DEDUP_REMOVED lines=10> */
.L_x_191:
[----:B------:R-:W1:Y:S02]  /*7a90*/  MUFU.RCP R88, R89 ;  /* 0x0000005900587308 */ /* 0x000e640000001000 */
[----:B-1----:R-:W-:-:S04]  /*7aa0*/  FFMA R0, R89, R88, -1 ;  /* 0xbf80000059007423 */ /* 0x002fc80000000058 */
[----:B------:R-:W-:-:S04]  /*7ab0*/  FADD.FTZ R3, -R0, -RZ ;  /* 0x800000ff00037221 */ /* 0x000fc80000010100 */
[----:B------:R-:W-:-:S07]  /*7ac0*/  FFMA R88, R88, R3, R88 ;  /* 0x0000000358587223 */ /* 0x000fce0000000058 */
.L_x_192:
[----:B------:R-:W-:Y:S05]  /*7ad0*/  BSYNC B1 ;  /* 0x0000000000017941 */ /* 0x000fea0003800000 */
.L_x_190:
        /* <DEDUP_REMOVED lines=10> */
.L_x_194:
[----:B------:R-:W1:Y:S02]  /*7b80*/  MUFU.RCP R89, R34 ;  /* 0x0000002200597308 */ /* 0x000e640000001000 */
[----:B-1----:R-:W-:-:S04]  /*7b90*/  FFMA R0, R34, R89, -1 ;  /* 0xbf80000022007423 */ /* 0x002fc80000000059 */
[----:B------:R-:W-:-:S04]  /*7ba0*/  FADD.FTZ R0, -R0, -RZ ;  /* 0x800000ff00007221 */ /* 0x000fc80000010100 */
[----:B------:R-:W-:-:S07]  /*7bb0*/  FFMA R89, R89, R0, R89 ;  /* 0x0000000059597223 */ /* 0x000fce0000000059 */
.L_x_195:
[----:B------:R-:W-:Y:S05]  /*7bc0*/  BSYNC B1 ;  /* 0x0000000000017941 */ /* 0x000fea0003800000 */
.L_x_193:
        /* <DEDUP_REMOVED lines=10> */
.L_x_197:
[----:B------:R-:W1:Y:S02]  /*7c70*/  MUFU.RCP R3, R32 ;  /* 0x0000002000037308 */ /* 0x000e640000001000 */
[----:B-1----:R-:W-:-:S04]  /*7c80*/  FFMA R0, R32, R3, -1 ;  /* 0xbf80000020007423 */ /* 0x002fc80000000003 */
[----:B------:R-:W-:-:S04]  /*7c90*/  FADD.FTZ R0, -R0, -RZ ;  /* 0x800000ff00007221 */ /* 0x000fc80000010100 */
[----:B------:R-:W-:-:S07]  /*7ca0*/  FFMA R34, R3, R0, R3 ;  /* 0x0000000003227223 */ /* 0x000fce0000000003 */
.L_x_198:
[----:B------:R-:W-:Y:S05]  /*7cb0*/  BSYNC B1 ;  /* 0x0000000000017941 */ /* 0x000fea0003800000 */
.L_x_196:
        /* <DEDUP_REMOVED lines=10> */
.L_x_200:
[----:B------:R-:W1:Y:S02]  /*7d60*/  MUFU.RCP R0, R33 ;  /* 0x0000002100007308 */ /* 0x000e640000001000 */
[----:B-1----:R-:W-:-:S04]  /*7d70*/  FFMA R3, R33, R0, -1 ;  /* 0xbf80000021037423 */ /* 0x002fc80000000000 */
[----:B------:R-:W-:-:S04]  /*7d80*/  FADD.FTZ R3, -R3, -RZ ;  /* 0x800000ff03037221 */ /* 0x000fc80000010100 */
[----:B------:R-:W-:-:S07]  /*7d90*/  FFMA R91, R0, R3, R0 ;  /* 0x00000003005b7223 */ /* 0x000fce0000000000 */
.L_x_201:
[----:B------:R-:W-:Y:S05]  /*7da0*/  BSYNC B1 ;  /* 0x0000000000017941 */ /* 0x000fea0003800000 */
.L_x_199:
        /* <DEDUP_REMOVED lines=10> */
.L_x_203:
[----:B------:R-:W1:Y:S02]  /*7e50*/  MUFU.RCP R32, R31 ;  /* 0x0000001f00207308 */ /* 0x000e640000001000 */
[----:B-1----:R-:W-:-:S04]  /*7e60*/  FFMA R0, R31, R32, -1 ;  /* 0xbf8000001f007423 */ /* 0x002fc80000000020 */
[----:B------:R-:W-:-:S04]  /*7e70*/  FADD.FTZ R3, -R0, -RZ ;  /* 0x800000ff00037221 */ /* 0x000fc80000010100 */
[----:B------:R-:W-:-:S07]  /*7e80*/  FFMA R32, R32, R3, R32 ;  /* 0x0000000320207223 */ /* 0x000fce0000000020 */
.L_x_204:
[----:B------:R-:W-:Y:S05]  /*7e90*/  BSYNC B1 ;  /* 0x0000000000017941 */ /* 0x000fea0003800000 */
.L_x_202:
        /* <DEDUP_REMOVED lines=10> */
.L_x_206:
[----:B------:R-:W1:Y:S02]  /*7f40*/  MUFU.RCP R0, R25 ;  /* 0x0000001900007308 */ /* 0x000e640000001000 */
[----:B-1----:R-:W-:-:S04]  /*7f50*/  FFMA R3, R25, R0, -1 ;  /* 0xbf80000019037423 */ /* 0x002fc80000000000 */
[----:B------:R-:W-:-:S04]  /*7f60*/  FADD.FTZ R3, -R3, -RZ ;  /* 0x800000ff03037221 */ /* 0x000fc80000010100 */
[----:B------:R-:W-:-:S07]  /*7f70*/  FFMA R33, R0, R3, R0 ;  /* 0x0000000300217223 */ /* 0x000fce0000000000 */
.L_x_207:
[----:B------:R-:W-:Y:S05]  /*7f80*/  BSYNC B1 ;  /* 0x0000000000017941 */ /* 0x000fea0003800000 */
.L_x_205:
        /* <DEDUP_REMOVED lines=10> */
.L_x_209:
[----:B------:R-:W1:Y:S02]  /*8030*/  MUFU.RCP R25, R26 ;  /* 0x0000001a00197308 */ /* 0x000e640000001000 */
[----:B-1----:R-:W-:-:S04]  /*8040*/  FFMA R0, R26, R25, -1 ;  /* 0xbf8000001a007423 */ /* 0x002fc80000000019 */
[----:B------:R-:W-:-:S04]  /*8050*/  FADD.FTZ R0, -R0, -RZ ;  /* 0x800000ff00007221 */ /* 0x000fc80000010100 */
[----:B------:R-:W-:-:S07]  /*8060*/  FFMA R25, R25, R0, R25 ;  /* 0x0000000019197223 */ /* 0x000fce0000000019 */
.L_x_210:
[----:B------:R-:W-:Y:S05]  /*8070*/  BSYNC B1 ;  /* 0x0000000000017941 */ /* 0x000fea0003800000 */
.L_x_208:
        /* <DEDUP_REMOVED lines=8> */
.L_x_211:
[----:B------:R-:W1:Y:S02]  /*8100*/  MUFU.RCP R0, R27 ;  /* 0x0000001b00007308 */ /* 0x000e640000001000 */
[----:B-1----:R-:W-:-:S04]  /*8110*/  FFMA R3, R27, R0, -1 ;  /* 0xbf8000001b037423 */ /* 0x002fc80000000000 */
[----:B------:R-:W-:-:S04]  /*8120*/  FADD.FTZ R3, -R3, -RZ ;  /* 0x800000ff03037221 */ /* 0x000fc80000010100 */
[----:B------:R-:W-:-:S07]  /*8130*/  FFMA R0, R0, R3, R0 ;  /* 0x0000000300007223 */ /* 0x000fce0000000000 */
.L_x_212:
[----:B------:R-:W-:Y:S01]  /*8140*/  F2FP.F16.F32.PACK_AB R28, R29, R28 ;  /* 0x0000001c1d1c723e */ /* 0x000fe200000000ff */
[----:B------:R-:W-:Y:S05]  /*8150*/  WARPSYNC.ALL ;  /* 0x0000000000007948 */ /* 0x000fea0003800000 */
[----:B------:R-:W-:Y:S01]  /*8160*/  F2FP.F16.F32.PACK_AB R88, R89, R88 ;  /* 0x000000585958723e */ /* 0x000fe200000000ff */
[----:B------:R-:W-:Y:S01]  /*8170*/  BSSY B0, `(.L_x_213) ;  /* 0x000001b000007945 */ /* 0x000fe20003800000 */
[----:B------:R-:W-:Y:S02]  /*8180*/  F2FP.F16.F32.PACK_AB R29, R35, R30 ;  /* 0x0000001e231d723e */ /* 0x000fe400000000ff */
[----:B------:R-:W-:-:S02]  /*8190*/  F2FP.F16.F32.PACK_AB R89, R91, R34 ;  /* 0x000000225b59723e */ /* 0x000fc400000000ff */
[----:B------:R-:W-:Y:S02]  /*81a0*/  F2FP.F16.F32.PACK_AB R30, R37, R36 ;  /* 0x00000024251e723e */ /* 0x000fe400000000ff */
[----:B------:R-:W-:Y:S02]  /*81b0*/  F2FP.F16.F32.PACK_AB R31, R39, R38 ;  /* 0x00000026271f723e */ /* 0x000fe400000000ff */
[----:B------:R-:W-:Y:S02]  /*81c0*/  F2FP.F16.F32.PACK_AB R91, R0, R25 ;  /* 0x00000019005b723e */ /* 0x000fe400000000ff */
[----:B------:R-:W-:Y:S01]  /*81d0*/  F2FP.F16.F32.PACK_AB R90, R33, R32 ;  /* 0x00000020215a723e */ /* 0x000fe200000000ff */
[----:B------:R1:W-:Y:S01]  /*81e0*/  STSM.16.M88.4 [R20+0x4200], R28 ;  /* 0x0042001c14007844 */ /* 0x0003e20000000200 */
        /* <DEDUP_REMOVED lines=19> */
.L_x_214:
[----:B------:R-:W-:Y:S05]  /*8320*/  BSYNC B0 ;  /* 0x0000000000007941 */ /* 0x000fea0003800000 */
.L_x_213:
        /* <DEDUP_REMOVED lines=8> */
.L_x_217:
[----:B------:R-:W-:-:S04]  /*83b0*/  ULEA UR4, UR36, UR52, 0x3 ;  /* 0x0000003424047291 */ /* 0x000fc8000f8e183f */
[----:B------:R-:W-:-:S04]  /*83c0*/  UIADD3 UR4, UR4, 0x60, URZ ;  /* 0x0000006004047890 */ /* 0x000fc8000fffe03f */
[----:B------:R-:W-:-:S09]  /*83d0*/  UPRMT UR4, UR51, 0x654, UR4 ;  /* 0x0000065433047896 */ /* 0x000fd20008000004 */
[----:B------:R-:W-:Y:S03]  /*83e0*/  SYNCS.ARRIVE.TRANS64.RED.A1T0 RZ, [UR4], RZ ;  /* 0x000000ffffff79a7 */ /* 0x000fe60008100404 */
.L_x_216:
[----:B------:R-:W-:Y:S05]  /*83f0*/  BSYNC B0 ;  /* 0x0000000000007941 */ /* 0x000fea0003800000 */
.L_x_215:
[----:B------:R-:W-:Y:S01]  /*8400*/  UIADD3 UR4, UR36, 0x1, URZ ;  /* 0x0000000124047890 */ /* 0x000fe2000fffe03f */
[----:B------:R-:W-:Y:S03]  /*8410*/  BSSY B0, `(.L_x_218) ;  /* 0x0000017000007945 */ /* 0x000fe60003800000 */
[----:B------:R-:W-:-:S04]  /*8420*/  UISETP.NE.AND UP0, UPT, UR4, 0x4, UPT ;  /* 0x000000040400788c */ /* 0x000fc8000bf05270 */
[----:B------:R-:W-:Y:S01]  /*8430*/  USEL UR5, UR4, URZ, UP0 ;  /* 0x0000003f04057287 */ /* 0x000fe20008000000 */
[----:B------:R-:W-:Y:S11]  /*8440*/  @P0 BRA `(.L_x_219) ;  /* 0x00000000004c0947 */ /* 0x000ff60003800000 */
[----:B------:R-:W-:-:S13]  /*8450*/  ISETP.NE.AND P2, PT, R156, 0x3, PT ;  /* 0x000000039c00780c */ /* 0x000fda0003f45270 */
[----:B------:R-:W-:Y:S05]  /*8460*/  @!P2 BRA `(.L_x_220) ;  /* 0x000000000004a947 */ /* 0x000fea0003800000 */
[----:B------:R-:W-:Y:S01]  /*8470*/  BPT.TRAP 0x1 ;  /* 0x000000040000795c */ /* 0x000fe20000300000 */
.L_x_220:
[----:B------:R-:W-:Y:S01]  /*8480*/  LEA R3, R14, UR52, 0x3 ;  /* 0x000000340e037c11 */ /* 0x000fe2000f8e18ff */
[----:B------:R-:W-:Y:S01]  /*8490*/  BSSY B1, `(.L_x_221) ;  /* 0x0000006000017945 */ /* 0x000fe20003800000 */
[----:B------:R-:W-:Y:S02]  /*84a0*/  SHF.L.U32 R0, R24, 0x1f, RZ ;  /* 0x0000001f18007819 */ /* 0x000fe400000006ff */
[----:B------:R-:W-:Y:S02]  /*84b0*/  @!P1 LEA R12, R14, R15, 0xd ;  /* 0x0000000f0e0c9211 */ /* 0x000fe400078e68ff */
[----:B------:R-:W1:Y:S02]  /*84c0*/  SYNCS.PHASECHK.TRANS64.TRYWAIT P2, [R3+URZ+0x40], R0 ;  /* 0x00004000030075a7 */ /* 0x000e64000804017f */
[----:B------:R-:W-:Y:S01]  /*84d0*/  @!P1 LEA R13, R153, R12, 0x1 ;  /* 0x0000000c990d9211 */ /* 0x000fe200078e08ff */
[----:B-1----:R-:W-:Y:S06]  /*84e0*/  @!P2 BRA `(.L_x_222) ;  /* 0x000000cc00d4a947 */ /* 0x002fec0003800000 */
.L_x_607:
[----:B------:R-:W-:Y:S05]  /*84f0*/  BSYNC B1 ;  /* 0x0000000000017941 */ /* 0x000fea0003800000 */
.L_x_221:
[----:B------:R-:W-:Y:S05]  /*8500*/  @!P1 WARPSYNC.ALL ;  /* 0x0000000000009948 */ /* 0x000fea0003800000 */
[----:B------:R2:W3:Y:S01]  /*8510*/  @!P1 LDSM.16.M88.4 R8, [R12] ;  /* 0x000000000c08983b */ /* 0x0004e20000000200 */
[----:B------:R-:W-:-:S03]  /*8520*/  IADD3 R14, R14, 0x1, RZ ;  /* 0x000000010e0e7810 */ /* 0x000fc60007ffe0ff */
[----:B------:R2:W4:Y:S01]  /*8530*/  @!P1 LDSM.16.M88.4 R4, [R13] ;  /* 0x000000000d04983b */ /* 0x0005220000000200 */
[----:B------:R-:W-:-:S04]  /*8540*/  ISETP.NE.AND P2, PT, R14, 0x4, PT ;  /* 0x000000040e00780c */ /* 0x000fc80003f45270 */
[----:B-1----:R-:W-:Y:S02]  /*8550*/  SEL R3, RZ, 0x1, P2 ;  /* 0x00000001ff037807 */ /* 0x002fe40001000000 */
[----:B------:R-:W-:Y:S02]  /*8560*/  SEL R14, R14, RZ, P2 ;  /* 0x000000ff0e0e7207 */ /* 0x000fe40001000000 */
[----:B--2---:R-:W-:-:S07]  /*8570*/  LOP3.LUT R24, R24, R3, RZ, 0x3c, !PT ;  /* 0x0000000318187212 */ /* 0x004fce00078e3cff */
.L_x_219:
[----:B------:R-:W-:Y:S05]  /*8580*/  BSYNC B0 ;  /* 0x0000000000007941 */ /* 0x000fea0003800000 */
.L_x_218:
[----:B---3--:R-:W-:Y:S02]  /*8590*/  HADD2.F32 R27, -RZ, R9.H0_H0 ;  /* 0x20000009ff1b7230 */ /* 0x008fe40000004100 */
[C---:B------:R-:W-:Y:S01]  /*85a0*/  FMUL R42, R154.reuse, R42 ;  /* 0x0000002a9a2a7220 */ /* 0x040fe20000400000 */
[--C-:B------:R-:W-:Y:S02]  /*85b0*/  HADD2.F32 R13, -RZ, R8.reuse.H1_H1 ;  /* 0x30000008ff0d7230 */ /* 0x100fe40000004100 */
[C---:B------:R-:W-:Y:S01]  /*85c0*/  FMUL R0, R154.reuse, R41 ;  /* 0x000000299a007220 */ /* 0x040fe20000400000 */
[----:B------:R-:W-:Y:S02]  /*85d0*/  HADD2.F32 R3, -RZ, R8.H0_H0 ;  /* 0x20000008ff037230 */ /* 0x000fe40000004100 */
[----:B------:R-:W-:Y:S01]  /*85e0*/  FMUL R40, R154, R40 ;  /* 0x000000289a287220 */ /* 0x000fe20000400000 */
[----:B------:R-:W-:Y:S01]  /*85f0*/  FFMA R42, R155, R27, R42 ;  /* 0x0000001b9b2a7223 */ /* 0x000fe2000000002a */
[----:B------:R-:W-:-:S02]  /*8600*/  HADD2.F32 R27, -RZ, R11.H0_H0 ;  /* 0x2000000bff1b7230 */ /* 0x000fc40000004100 */
[C---:B------:R-:W-:Y:S01]  /*8610*/  FMUL R46, R154.reuse, R46 ;  /* 0x0000002e9a2e7220 */ /* 0x040fe20000400000 */
[----:B------:R-:W-:Y:S01]  /*8620*/  MOV R89, 0x3bbb989d ;  /* 0x3bbb989d00597802 */ /* 0x000fe20000000f00 */
[----:B------:R-:W-:Y:S02]  /*8630*/  HADD2.F32 R29, -RZ, R9.H1_H1 ;  /* 0x30000009ff1d7230 */ /* 0x000fe40000004100 */
[C---:B------:R-:W-:Y:S01]  /*8640*/  FFMA R0, R155.reuse, R13, R0 ;  /* 0x0000000d9b007223 */ /* 0x040fe20000000000 */
[C---:B------:R-:W-:Y:S01]  /*8650*/  FMUL R12, R154.reuse, R43 ;  /* 0x0000002b9a0c7220 */ /* 0x040fe20000400000 */
[C---:B------:R-:W-:Y:S01]  /*8660*/  FFMA R40, R155.reuse, R3, R40 ;  /* 0x000000039b287223 */ /* 0x040fe20000000028 */
[--C-:B------:R-:W-:Y:S02]  /*8670*/  HADD2.F32 R3, -RZ, R10.reuse.H0_H0 ;  /* 0x2000000aff037230 */ /* 0x100fe40000004100 */
[----:B------:R-:W-:Y:S01]  /*8680*/  FMUL R44, R154, R44 ;  /* 0x0000002c9a2c7220 */ /* 0x000fe20000400000 */
[----:B------:R-:W-:Y:S01]  /*8690*/  FFMA R46, R155, R27, R46 ;  /* 0x0000001b9b2e7223 */ /* 0x000fe2000000002e */
[----:B------:R-:W-:Y:S01]  /*86a0*/  MOV R91, 0x437c0000 ;  /* 0x437c0000005b7802 */ /* 0x000fe20000000f00 */
[----:B------:R-:W-:-:S02]  /*86b0*/  HADD2.F32 R13, -RZ, R10.H1_H1 ;  /* 0x3000000aff0d7230 */ /* 0x000fc40000004100 */
[----:B------:R-:W-:Y:S01]  /*86c0*/  FFMA.SAT R27, -R0, R89, 0.5 ;  /* 0x3f000000001b7423 */ /* 0x000fe20000002159 */
[C---:B------:R-:W-:Y:S01]  /*86d0*/  FFMA R12, R155.reuse, R29, R12 ;  /* 0x0000001d9b0c7223 */ /* 0x040fe2000000000c */
[C---:B------:R-:W-:Y:S01]  /*86e0*/  FMUL R26, R154.reuse, R45 ;  /* 0x0000002d9a1a7220 */ /* 0x040fe20000400000 */
[----:B----4-:R-:W-:Y:S02]  /*86f0*/  HADD2.F32 R29, -RZ, R4.H0_H0 ;  /* 0x20000004ff1d7230 */ /* 0x010fe40000004100 */
[----:B------:R-:W-:Y:S01]  /*8700*/  FFMA R44, R155, R3, R44 ;  /* 0x000000039b2c7223 */ /* 0x000fe2000000002c */
[----:B------:R-:W-:Y:S01]  /*8710*/  FMUL R48, R154, R48 ;  /* 0x000000309a307220 */ /* 0x000fe20000400000 */
[----:B------:R-:W-:Y:S01]  /*8720*/  FFMA.SAT R3, -R40, R89, 0.5 ;  /* 0x3f00000028037423 */ /* 0x000fe20000002159 */
[----:B------:R-:W-:Y:S01]  /*8730*/  FFMA.RM R27, R27, R91, 12582913 ;  /* 0x4b4000011b1b7423 */ /* 0x000fe2000000405b */
[----:B------:R-:W-:Y:S01]  /*8740*/  FFMA R26, R155, R13, R26 ;  /* 0x0000000d9b1a7223 */ /* 0x000fe2000000001a */
[----:B------:R-:W-:-:S02]  /*8750*/  HADD2.F32 R13, -RZ, R11.H1_H1 ;  /* 0x3000000bff0d7230 */ /* 0x000fc40000004100 */
[----:B------:R-:W-:Y:S01]  /*8760*/  FMUL R28, R154, R47 ;  /* 0x0000002f9a1c7220 */ /* 0x000fe20000400000 */
[----:B------:R-:W-:Y:S01]  /*8770*/  FFMA R48, R155, R29, R48 ;  /* 0x0000001d9b307223 */ /* 0x000fe20000000030 */
[----:B------:R-:W-:Y:S01]  /*8780*/  FFMA.RM R3, R3, R91, 12582913 ;  /* 0x4b40000103037423 */ /* 0x000fe2000000405b */
[----:B------:R-:W-:Y:S01]  /*8790*/  FADD R29, R27, -12583039 ;  /* 0xcb40007f1b1d7421 */ /* 0x000fe20000000000 */
[----:B------:R-:W-:Y:S01]  /*87a0*/  FFMA R28, R155, R13, R28 ;  /* 0x0000000d9b1c7223 */ /* 0x000fe2000000001c */
[----:B------:R-:W-:Y:S01]  /*87b0*/  FFMA.SAT R31, -R42, R89, 0.5 ;  /* 0x3f0000002a1f7423 */ /* 0x000fe20000002159 */
[----:B------:R-:W-:Y:S01]  /*87c0*/  FADD R13, R3, -12583039 ;  /* 0xcb40007f030d7421 */ /* 0x000fe20000000000 */
[----:B------:R-:W-:Y:S01]  /*87d0*/  FFMA R29, -R0, 1.4426950216293334961, -R29 ;  /* 0x3fb8aa3b001d7823 */ /* 0x000fe2000000091d */
[----:B------:R-:W-:Y:S02]  /*87e0*/  HADD2.F32 R32, -RZ, R4.H1_H1 ;  /* 0x30000004ff207230 */ /* 0x000fe40000004100 */
[----:B------:R-:W-:Y:S01]  /*87f0*/  FMUL R30, R154, R49 ;  /* 0x000000319a1e7220 */ /* 0x000fe20000400000 */
[----:B------:R-:W-:Y:S01]  /*8800*/  FFMA R13, -R40, 1.4426950216293334961, -R13 ;  /* 0x3fb8aa3b280d7823 */ /* 0x000fe2000000090d */
[----:B------:R-:W-:Y:S01]  /*8810*/  FFMA R29, -R0, 1.925963033500011079e-08, R29 ;  /* 0x32a57060001d7823 */ /* 0x000fe2000000011d */
[----:B------:R-:W-:Y:S01]  /*8820*/  FFMA.SAT R0, -R12, R89, 0.5 ;  /* 0x3f0000000c007423 */ /* 0x000fe20000002159 */
[-C--:B------:R-:W-:Y:S01]  /*8830*/  FFMA.RM R31, R31, R91.reuse, 12582913 ;  /* 0x4b4000011f1f7423 */ /* 0x080fe2000000405b */
[----:B------:R-:W-:Y:S01]  /*8840*/  FFMA R13, -R40, 1.925963033500011079e-08, R13 ;  /* 0x32a57060280d7823 */ /* 0x000fe2000000010d */
[----:B------:R-:W-:Y:S01]  /*8850*/  FFMA R30, R155, R32, R30 ;  /* 0x000000209b1e7223 */ /* 0x000fe2000000001e */
[----:B------:R-:W-:Y:S01]  /*8860*/  FFMA.RM R35, R0, R91, 12582913 ;  /* 0x4b40000100237423 */ /* 0x000fe2000000405b */
[----:B------:R-:W-:Y:S01]  /*8870*/  FADD R33, R31, -12583039 ;  /* 0xcb40007f1f217421 */ /* 0x000fe20000000000 */
[----:B------:R1:W2:Y:S01]  /*8880*/  MUFU.EX2 R32, R13 ;  /* 0x0000000d00207308 */ /* 0x0002a20000000800 */
[----:B------:R-:W-:Y:S01]  /*8890*/  FFMA.SAT R0, -R44, R89, 0.5 ;  /* 0x3f0000002c007423 */ /* 0x000fe20000002159 */
[----:B------:R-:W-:-:S02]  /*88a0*/  HADD2.F32 R36, -RZ, R5.H0_H0 ;  /* 0x20000005ff247230 */ /* 0x000fc40000004100 */
[----:B------:R-:W-:Y:S01]  /*88b0*/  FFMA R33, -R42, 1.4426950216293334961, -R33 ;  /* 0x3fb8aa3b2a217823 */ /* 0x000fe20000000921 */
[----:B------:R-:W-:Y:S01]  /*88c0*/  FMUL R50, R154, R50 ;  /* 0x000000329a327220 */ /* 0x000fe20000400000 */
[----:B------:R-:W-:Y:S01]  /*88d0*/  FFMA.RM R37, R0, R91, 12582913 ;  /* 0x4b40000100257423 */ /* 0x000fe2000000405b */
[----:B------:R-:W-:Y:S02]  /*88e0*/  HADD2.F32 R38, -RZ, R5.H1_H1 ;  /* 0x30000005ff267230 */ /* 0x000fe40000004100 */
[----:B------:R-:W-:Y:S01]  /*88f0*/  FFMA R33, -R42, 1.925963033500011079e-08, R33 ;  /* 0x32a570602a217823 */ /* 0x000fe20000000121 */
[----:B------:R3:W-:Y:S01]  /*8900*/  MUFU.EX2 R34, R29 ;  /* 0x0000001d00227308 */ /* 0x0007e20000000800 */
[----:B-1----:R-:W-:Y:S01]  /*8910*/  FADD R13, R35, -12583039 ;  /* 0xcb40007f230d7421 */ /* 0x002fe20000000000 */
[----:B------:R-:W-:Y:S01]  /*8920*/  FFMA R50, R155, R36, R50 ;  /* 0x000000249b327223 */ /* 0x000fe20000000032 */
[----:B------:R-:W-:Y:S01]  /*8930*/  FMUL R0, R154, R51 ;  /* 0x000000339a007220 */ /* 0x000fe20000400000 */
[----:B------:R-:W-:Y:S01]  /*8940*/  FADD R39, R37, -12583039 ;  /* 0xcb40007f25277421 */ /* 0x000fe20000000000 */
[----:B------:R-:W-:Y:S01]  /*8950*/  FFMA R13, -R12, 1.4426950216293334961, -R13 ;  /* 0x3fb8aa3b0c0d7823 */ /* 0x000fe2000000090d */
[----:B------:R-:W-:-:S02]  /*8960*/  HADD2.F32 R42, -RZ, R6.H0_H0 ;  /* 0x20000006ff2a7230 */ /* 0x000fc40000004100 */
[----:B------:R-:W-:Y:S01]  /*8970*/  FFMA R0, R155, R38, R0 ;  /* 0x000000269b007223 */ /* 0x000fe20000000000 */
[----:B------:R1:W-:Y:S01]  /*8980*/  MUFU.EX2 R36, R33 ;  /* 0x0000002100247308 */ /* 0x0003e20000000800 */
[-C--:B---3--:R-:W-:Y:S01]  /*8990*/  FFMA.SAT R29, -R26, R89.reuse, 0.5 ;  /* 0x3f0000001a1d7423 */ /* 0x088fe20000002159 */
[----:B------:R-:W-:Y:S01]  /*89a0*/  FFMA R13, -R12, 1.925963033500011079e-08, R13 ;  /* 0x32a570600c0d7823 */ /* 0x000fe2000000010d */
[----:B------:R-:W-:Y:S01]  /*89b0*/  FFMA.SAT R12, -R46, R89, 0.5 ;  /* 0x3f0000002e0c7423 */ /* 0x000fe20000002159 */
[----:B------:R-:W-:Y:S01]  /*89c0*/  FFMA R39, -R44, 1.4426950216293334961, -R39 ;  /* 0x3fb8aa3b2c277823 */ /* 0x000fe20000000927 */
[-C--:B------:R-:W-:Y:S01]  /*89d0*/  FFMA.RM R29, R29, R91.reuse, 12582913 ;  /* 0x4b4000011d1d7423 */ /* 0x080fe2000000405b */
[----:B------:R-:W-:Y:S01]  /*89e0*/  FMUL R52, R154, R52 ;  /* 0x000000349a347220 */ /* 0x000fe20000400000 */
[----:B------:R-:W-:Y:S01]  /*89f0*/  FFMA.RM R41, R12, R91, 12582913 ;  /* 0x4b4000010c297423 */ /* 0x000fe2000000405b */
[----:B------:R3:W-:Y:S01]  /*8a00*/  MUFU.EX2 R38, R13 ;  /* 0x0000000d00267308 */ /* 0x0007e20000000800 */
[----:B-1----:R-:W-:Y:S01]  /*8a10*/  FADD R33, R29, -12583039 ;  /* 0xcb40007f1d217421 */ /* 0x002fe20000000000 */
[----:B------:R-:W-:Y:S01]  /*8a20*/  FFMA.SAT R12, -R28, R89, 0.5 ;  /* 0x3f0000001c0c7423 */ /* 0x000fe20000002159 */
[----:B------:R-:W-:Y:S01]  /*8a30*/  FFMA R39, -R44, 1.925963033500011079e-08, R39 ;  /* 0x32a570602c277823 */ /* 0x000fe20000000127 */
[----:B------:R-:W-:-:S02]  /*8a40*/  HADD2.F32 R44, -RZ, R6.H1_H1 ;  /* 0x30000006ff2c7230 */ /* 0x000fc40000004100 */
[----:B------:R-:W-:Y:S01]  /*8a50*/  FFMA R33, -R26, 1.4426950216293334961, -R33 ;  /* 0x3fb8aa3b1a217823 */ /* 0x000fe20000000921 */
[----:B------:R-:W-:Y:S01]  /*8a60*/  FFMA.RM R43, R12, R91, 12582913 ;  /* 0x4b4000010c2b7423 */ /* 0x000fe2000000405b */
[----:B------:R-:W-:Y:S01]  /*8a70*/  FMUL R12, R154, R53 ;  /* 0x000000359a0c7220 */ /* 0x000fe20000400000 */
[----:B------:R1:W-:Y:S01]  /*8a80*/  MUFU.EX2 R40, R39 ;  /* 0x0000002700287308 */ /* 0x0003e20000000800 */
[----:B---3--:R-:W-:Y:S01]  /*8a90*/  FADD R13, R41, -12583039 ;  /* 0xcb40007f290d7421 */ /* 0x008fe20000000000 */
[----:B------:R-:W-:Y:S01]  /*8aa0*/  FFMA R33, -R26, 1.925963033500011079e-08, R33 ;  /* 0x32a570601a217823 */ /* 0x000fe20000000121 */
[----:B------:R-:W-:Y:S01]  /*8ab0*/  FFMA.SAT R26, -R48, R89, 0.5 ;  /* 0x3f000000301a7423 */ /* 0x000fe20000002159 */
[----:B------:R-:W-:Y:S01]  /*8ac0*/  FADD R45, R43, -12583039 ;  /* 0xcb40007f2b2d7421 */ /* 0x000fe20000000000 */
[C---:B------:R-:W-:Y:S01]  /*8ad0*/  FFMA R13, -R46.reuse, 1.4426950216293334961, -R13 ;  /* 0x3fb8aa3b2e0d7823 */ /* 0x040fe2000000090d */
[C---:B------:R-:W-:Y:S01]  /*8ae0*/  FFMA R52, R155.reuse, R42, R52 ;  /* 0x0000002a9b347223 */ /* 0x040fe20000000034 */
[----:B------:R-:W-:Y:S01]  /*8af0*/  FFMA R12, R155, R44, R12 ;  /* 0x0000002c9b0c7223 */ /* 0x000fe2000000000c */
[----:B------:R3:W-:Y:S01]  /*8b00*/  MUFU.EX2 R42, R33 ;  /* 0x00000021002a7308 */ /* 0x0007e20000000800 */
[----:B------:R-:W-:Y:S01]  /*8b10*/  FFMA R13, -R46, 1.925963033500011079e-08, R13 ;  /* 0x32a570602e0d7823 */ /* 0x000fe2000000010d */
[----:B-1----:R-:W-:Y:S01]  /*8b20*/  FFMA.RM R39, R26, R91, 12582913 ;  /* 0x4b4000011a277423 */ /* 0x002fe2000000405b */
[----:B------:R-:W-:Y:S01]  /*8b30*/  FFMA R45, -R28, 1.4426950216293334961, -R45 ;  /* 0x3fb8aa3b1c2d7823 */ /* 0x000fe2000000092d */
[----:B------:R-:W-:Y:S01]  /*8b40*/  FFMA.SAT R26, -R30, R89, 0.5 ;  /* 0x3f0000001e1a7423 */ /* 0x000fe20000002159 */
[----:B------:R-:W-:-:S02]  /*8b50*/  HADD2.F32 R46, -RZ, R7.H0_H0 ;  /* 0x20000007ff2e7230 */ /* 0x000fc40000004100 */
[----:B------:R-:W-:Y:S01]  /*8b60*/  FMUL R54, R154, R54 ;  /* 0x000000369a367220 */ /* 0x000fe20000400000 */
[----:B------:R-:W-:Y:S01]  /*8b70*/  FFMA R45, -R28, 1.925963033500011079e-08, R45 ;  /* 0x32a570601c2d7823 */ /* 0x000fe2000000012d */
[----:B------:R1:W-:Y:S01]  /*8b80*/  MUFU.EX2 R44, R13 ;  /* 0x0000000d002c7308 */ /* 0x0003e20000000800 */
[----:B---3--:R-:W-:Y:S01]  /*8b90*/  FADD R33, R39, -12583039 ;  /* 0xcb40007f27217421 */ /* 0x008fe20000000000 */
[----:B------:R-:W-:Y:S01]  /*8ba0*/  FFMA.RM R47, R26, R91, 12582913 ;  /* 0x4b4000011a2f7423 */ /* 0x000fe2000000405b */
[-C--:B------:R-:W-:Y:S01]  /*8bb0*/  FFMA.SAT R26, -R0, R89.reuse, 0.5 ;  /* 0x3f000000001a7423 */ /* 0x080fe20000002159 */
[----:B------:R-:W-:Y:S02]  /*8bc0*/  HADD2.F32 R53, -RZ, R7.H1_H1 ;  /* 0x30000007ff357230 */ /* 0x000fe40000004100 */
[----:B------:R-:W-:Y:S01]  /*8bd0*/  FFMA R33, -R48, 1.4426950216293334961, -R33 ;  /* 0x3fb8aa3b30217823 */ /* 0x000fe20000000921 */
[----:B------:R-:W-:Y:S01]  /*8be0*/  FFMA R54, R155, R46, R54 ;  /* 0x0000002e9b367223 */ /* 0x000fe20000000036 */
[----:B------:R-:W-:Y:S01]  /*8bf0*/  FADD R49, R47, -12583039 ;  /* 0xcb40007f2f317421 */ /* 0x000fe20000000000 */
[----:B------:R3:W4:Y:S01]  /*8c00*/  MUFU.EX2 R28, R45 ;  /* 0x0000002d001c7308 */ /* 0x0007220000000800 */
[----:B-1----:R-:W-:Y:S01]  /*8c10*/  FFMA.SAT R13, -R50, R89, 0.5 ;  /* 0x3f000000320d7423 */ /* 0x002fe20000002159 */
[----:B------:R-:W-:Y:S01]  /*8c20*/  FFMA R33, -R48, 1.925963033500011079e-08, R33 ;  /* 0x32a5706030217823 */ /* 0x000fe20000000121 */
[----:B------:R-:W-:Y:S01]  /*8c30*/  FFMA.RM R48, R26, R91, 12582913 ;  /* 0x4b4000011a307423 */ /* 0x000fe2000000405b */
[----:B------:R-:W-:Y:S01]  /*8c40*/  FMUL R26, R154, R55 ;  /* 0x000000379a1a7220 */ /* 0x000fe20000400000 */
[----:B------:R-:W-:Y:S01]  /*8c50*/  FFMA.RM R13, R13, R91, 12582913 ;  /* 0x4b4000010d0d7423 */ /* 0x000fe2000000405b */
[----:B------:R-:W-:Y:S01]  /*8c60*/  FFMA R49, -R30, 1.4426950216293334961, -R49 ;  /* 0x3fb8aa3b1e317823 */ /* 0x000fe20000000931 */
[----:B------:R-:W-:Y:S01]  /*8c70*/  FADD R51, R48, -12583039 ;  /* 0xcb40007f30337421 */ /* 0x000fe20000000000 */
[----:B------:R-:W-:Y:S01]  /*8c80*/  FFMA R26, R155, R53, R26 ;  /* 0x000000359b1a7223 */ /* 0x000fe2000000001a */
[----:B---3--:R-:W-:Y:S01]  /*8c90*/  FADD R45, R13, -12583039 ;  /* 0xcb40007f0d2d7421 */ /* 0x008fe20000000000 */
[-C--:B------:R-:W-:Y:S01]  /*8ca0*/  FFMA.SAT R53, -R54, R89.reuse, 0.5 ;  /* 0x3f00000036357423 */ /* 0x080fe20000002159 */
[----:B------:R1:W-:Y:S01]  /*8cb0*/  MUFU.EX2 R46, R33 ;  /* 0x00000021002e7308 */ /* 0x0003e20000000800 */
[----:B------:R-:W-:Y:S01]  /*8cc0*/  FFMA.SAT R88, -R26, R89, 0.5 ;  /* 0x3f0000001a587423 */ /* 0x000fe20000002159 */
[----:B------:R-:W-:Y:S01]  /*8cd0*/  FFMA R45, -R50, 1.4426950216293334961, -R45 ;  /* 0x3fb8aa3b322d7823 */ /* 0x000fe2000000092d */
[----:B------:R-:W-:Y:S01]  /*8ce0*/  FFMA R51, -R0, 1.4426950216293334961, -R51 ;  /* 0x3fb8aa3b00337823 */ /* 0x000fe20000000933 */
[-C--:B------:R-:W-:Y:S01]  /*8cf0*/  FFMA.RM R55, R53, R91.reuse, 12582913 ;  /* 0x4b40000135377423 */ /* 0x080fe2000000405b */
[----:B------:R-:W-:Y:S01]  /*8d00*/  FFMA.RM R88, R88, R91, 12582913 ;  /* 0x4b40000158587423 */ /* 0x000fe2000000405b */
[----:B------:R-:W-:Y:S01]  /*8d10*/  FFMA R45, -R50, 1.925963033500011079e-08, R45 ;  /* 0x32a57060322d7823 */ /* 0x000fe2000000012d */
[-C--:B------:R-:W-:Y:S01]  /*8d20*/  FFMA.SAT R50, -R12, R89.reuse, 0.5 ;  /* 0x3f0000000c327423 */ /* 0x080fe20000002159 */
[----:B------:R-:W-:Y:S01]  /*8d30*/  FFMA R49, -R30, 1.925963033500011079e-08, R49 ;  /* 0x32a570601e317823 */ /* 0x000fe20000000131 */
[----:B-1----:R-:W-:Y:S01]  /*8d40*/  FFMA.SAT R33, -R52, R89, 0.5 ;  /* 0x3f00000034217423 */ /* 0x002fe20000002159 */
[----:B------:R-:W-:Y:S01]  /*8d50*/  FFMA R51, -R0, 1.925963033500011079e-08, R51 ;  /* 0x32a5706000337823 */ /* 0x000fe20000000133 */
[-C--:B------:R-:W-:Y:S01]  /*8d60*/  FFMA.RM R50, R50, R91.reuse, 12582913 ;  /* 0x4b40000132327423 */ /* 0x080fe2000000405b */
[----:B------:R1:W-:Y:S01]  /*8d70*/  MUFU.EX2 R0, R45 ;  /* 0x0000002d00007308 */ /* 0x0003e20000000800 */
[----:B------:R-:W-:Y:S01]  /*8d80*/  FFMA.RM R33, R33, R91, 12582913 ;  /* 0x4b40000121217423 */ /* 0x000fe2000000405b */
[----:B------:R-:W-:-:S02]  /*8d90*/  IMAD.SHL.U32 R3, R3, 0x800000, RZ ;  /* 0x0080000003037824 */ /* 0x000fc400078e00ff */
[----:B------:R-:W-:Y:S01]  /*8da0*/  FADD R53, R50, -12583039 ;  /* 0xcb40007f32357421 */ /* 0x000fe20000000000 */
[----:B------:R-:W-:Y:S01]  /*8db0*/  FADD R89, R88, -12583039 ;  /* 0xcb40007f58597421 */ /* 0x000fe20000000000 */
[----:B------:R-:W-:Y:S01]  /*8dc0*/  SHF.L.U32 R43, R43, 0x17, RZ ;  /* 0x000000172b2b7819 */ /* 0x000fe200000006ff */
[----:B--2---:R-:W-:Y:S01]  /*8dd0*/  FFMA R32, R3, R32, 1 ;  /* 0x3f80000003207423 */ /* 0x004fe20000000020 */
[----:B------:R-:W-:Y:S01]  /*8de0*/  FFMA R53, -R12, 1.4426950216293334961, -R53 ;  /* 0x3fb8aa3b0c357823 */ /* 0x000fe20000000935 */
[----:B------:R2:W-:Y:S01]  /*8df0*/  MUFU.EX2 R30, R49 ;  /* 0x00000031001e7308 */ /* 0x0005e20000000800 */
[----:B-1----:R-:W-:Y:S01]  /*8e00*/  FADD R45, R55, -12583039 ;  /* 0xcb40007f372d7421 */ /* 0x002fe20000000000 */
[----:B------:R-:W-:Y:S01]  /*8e10*/  FFMA R89, -R26, 1.4426950216293334961, -R89 ;  /* 0x3fb8aa3b1a597823 */ /* 0x000fe20000000959 */
[----:B------:R-:W-:Y:S01]  /*8e20*/  FFMA R53, -R12, 1.925963033500011079e-08, R53 ;  /* 0x32a570600c357823 */ /* 0x000fe20000000135 */
[----:B------:R-:W-:Y:S01]  /*8e30*/  IADD3 R3, R32, 0x1800000, RZ ;  /* 0x0180000020037810 */ /* 0x000fe20007ffe0ff */
[----:B------:R-:W-:Y:S01]  /*8e40*/  FFMA R45, -R54, 1.4426950216293334961, -R45 ;  /* 0x3fb8aa3b362d7823 */ /* 0x000fe2000000092d */
[----:B------:R-:W-:Y:S01]  /*8e50*/  FFMA R89, -R26, 1.925963033500011079e-08, R89 ;  /* 0x32a570601a597823 */ /* 0x000fe20000000159 */
[----:B------:R-:W-:Y:S01]  /*8e60*/  SHF.L.U32 R37, R37, 0x17, RZ ;  /* 0x0000001725257819 */ /* 0x000fe200000006ff */
[----:B------:R-:W1:Y:S01]  /*8e70*/  MUFU.EX2 R51, R51 ;  /* 0x0000003300337308 */ /* 0x000e620000000800 */
[----:B--2---:R-:W-:Y:S01]  /*8e80*/  FADD R49, R33, -12583039 ;  /* 0xcb40007f21317421 */ /* 0x004fe20000000000 */
[----:B------:R-:W-:Y:S01]  /*8e90*/  FFMA R45, -R54, 1.925963033500011079e-08, R45 ;  /* 0x32a57060362d7823 */ /* 0x000fe2000000012d */
[----:B------:R-:W-:Y:S01]  /*8ea0*/  LOP3.LUT R3, R3, 0x7f800000, RZ, 0xc0, !PT ;  /* 0x7f80000003037812 */ /* 0x000fe200078ec0ff */
[----:B----4-:R-:W-:Y:S01]  /*8eb0*/  FFMA R43, R43, R28, 1 ;  /* 0x3f8000002b2b7423 */ /* 0x010fe2000000001c */
[C---:B------:R-:W-:Y:S01]  /*8ec0*/  FFMA R49, -R52.reuse, 1.4426950216293334961, -R49 ;  /* 0x3fb8aa3b34317823 */ /* 0x040fe20000000931 */
[----:B------:R-:W-:Y:S01]  /*8ed0*/  SHF.L.U32 R29, R29, 0x17, RZ ;  /* 0x000000171d1d7819 */ /* 0x000fe200000006ff */
[----:B------:R-:W-:Y:S01]  /*8ee0*/  BSSY B1, `(.L_x_223) ;  /* 0x000002b000017945 */ /* 0x000fe20003800000 */
[----:B------:R-:W-:Y:S01]  /*8ef0*/  MUFU.EX2 R53, R53 ;  /* 0x0000003500357308 */ /* 0x000fe20000000800 */
[----:B------:R-:W-:Y:S01]  /*8f00*/  FFMA R49, -R52, 1.925963033500011079e-08, R49 ;  /* 0x32a5706034317823 */ /* 0x000fe20000000131 */
[----:B------:R-:W-:Y:S01]  /*8f10*/  ISETP.GT.U32.AND P2, PT, R3, 0x1ffffff, PT ;  /* 0x01ffffff0300780c */ /* 0x000fe20003f44070 */
[----:B------:R-:W-:Y:S01]  /*8f20*/  FFMA R40, R37, R40, 1 ;  /* 0x3f80000025287423 */ /* 0x000fe20000000028 */
[----:B------:R-:W-:Y:S01]  /*8f30*/  SHF.L.U32 R48, R48, 0x17, RZ ;  /* 0x0000001730307819 */ /* 0x000fe200000006ff */
[----:B------:R-:W-:Y:S01]  /*8f40*/  FFMA R37, R29, R42, 1 ;  /* 0x3f8000001d257423 */ /* 0x000fe2000000002a */
[----:B------:R-:W-:-:S02]  /*8f50*/  SHF.L.U32 R27, R27, 0x17, RZ ;  /* 0x000000171b1b7819 */ /* 0x000fc400000006ff */
[----:B------:R-:W2:Y:S01]  /*8f60*/  MUFU.EX2 R12, R49 ;  /* 0x00000031000c7308 */ /* 0x000ea20000000800 */
[----:B------:R-:W-:Y:S01]  /*8f70*/  SHF.L.U32 R31, R31, 0x17, RZ ;  /* 0x000000171f1f7819 */ /* 0x000fe200000006ff */
[----:B-1----:R-:W-:Y:S01]  /*8f80*/  FFMA R51, R48, R51, 1 ;  /* 0x3f80000030337423 */ /* 0x002fe20000000033 */
[----:B------:R-:W-:Y:S01]  /*8f90*/  SHF.L.U32 R35, R35, 0x17, RZ ;  /* 0x0000001723237819 */ /* 0x000fe200000006ff */
[----:B------:R-:W-:Y:S01]  /*8fa0*/  FFMA R91, R27, R34, 1 ;  /* 0x3f8000001b5b7423 */ /* 0x000fe20000000022 */
[----:B------:R-:W-:Y:S01]  /*8fb0*/  SHF.L.U32 R41, R41, 0x17, RZ ;  /* 0x0000001729297819 */ /* 0x000fe200000006ff */
[----:B------:R-:W-:Y:S01]  /*8fc0*/  FFMA R36, R31, R36, 1 ;  /* 0x3f8000001f247423 */ /* 0x000fe20000000024 */
[----:B------:R-:W-:Y:S01]  /*8fd0*/  SHF.L.U32 R39, R39, 0x17, RZ ;  /* 0x0000001727277819 */ /* 0x000fe200000006ff */
        /* <DEDUP_REMOVED lines=8> */
[----:B------:R-:W3:Y:S01]  /*9060*/  MUFU.EX2 R89, R89 ;  /* 0x0000005900597308 */ /* 0x000ee20000000800 */
[----:B------:R-:W-:Y:S01]  /*9070*/  SHF.L.U32 R28, R55, 0x17, RZ ;  /* 0x00000017371c7819 */ /* 0x000fe200000006ff */
[----:B------:R-:W-:Y:S01]  /*9080*/  FFMA R47, R47, R30, 1 ;  /* 0x3f8000002f2f7423 */ /* 0x000fe2000000001e */
[----:B------:R-:W-:Y:S01]  /*9090*/  SHF.L.U32 R26, R88, 0x17, RZ ;  /* 0x00000017581a7819 */ /* 0x000fe200000006ff */
[----:B------:R-:W-:Y:S01]  /*90a0*/  FFMA R42, R13, R0, 1 ;  /* 0x3f8000000d2a7423 */ /* 0x000fe20000000000 */
[----:B--2---:R-:W-:Y:S01]  /*90b0*/  FFMA R48, R33, R12, 1 ;  /* 0x3f80000021307423 */ /* 0x004fe2000000000c */
[----:B------:R-:W-:Y:S01]  /*90c0*/  FFMA R53, R50, R53, 1 ;  /* 0x3f80000032357423 */ /* 0x000fe20000000035 */
[----:B-1----:R-:W-:Y:S01]  /*90d0*/  FFMA R28, R28, R45, 1 ;  /* 0x3f8000001c1c7423 */ /* 0x002fe2000000002d */
[----:B---3--:R-:W-:Y:S01]  /*90e0*/  FFMA R26, R26, R89, 1 ;  /* 0x3f8000001a1a7423 */ /* 0x008fe20000000059 */
[----:B------:R-:W-:Y:S06]  /*90f0*/  @P2 BRA `(.L_x_224) ;  /* 0x0000000000142947 */ /* 0x000fec0003800000 */
[----:B------:R-:W-:Y:S02]  /*9100*/  MOV R0, R32 ;  /* 0x0000002000007202 */ /* 0x000fe40000000f00 */
[----:B------:R-:W-:-:S07]  /*9110*/  MOV R12, 0x9130 ;  /* 0x00009130000c7802 */ /* 0x000fce0000000f00 */
[----:B------:R-:W-:Y:S05]  /*9120*/  CALL.REL.NOINC `($__internal_0_$__cuda_sm20_rcp_rn_f32_slowpath) ;  /* 0x000000c800cc7944 */ /* 0x000fea0003c00000 */
[----:B------:R-:W-:Y:S01]  /*9130*/  IMAD.MOV.U32 R27, RZ, RZ, R0 ;  /* 0x000000ffff1b7224 */ /* 0x000fe200078e0000 */
[----:B------:R-:W-:Y:S06]  /*9140*/  BRA `(.L_x_225) ;  /* 0x0000000000107947 */ /* 0x000fec0003800000 */
.L_x_224:
[----:B------:R-:W1:Y:S02]  /*9150*/  MUFU.RCP R27, R32 ;  /* 0x00000020001b7308 */ /* 0x000e640000001000 */
[----:B-1----:R-:W-:-:S04]  /*9160*/  FFMA R0, R32, R27, -1 ;  /* 0xbf80000020007423 */ /* 0x002fc8000000001b */
[----:B------:R-:W-:-:S04]  /*9170*/  FADD.FTZ R0, -R0, -RZ ;  /* 0x800000ff00007221 */ /* 0x000fc80000010100 */
[----:B------:R-:W-:-:S07]  /*9180*/  FFMA R27, R27, R0, R27 ;  /* 0x000000001b1b7223 */ /* 0x000fce000000001b */
.L_x_225:
[----:B------:R-:W-:Y:S05]  /*9190*/  BSYNC B1 ;  /* 0x0000000000017941 */ /* 0x000fea0003800000 */
.L_x_223:
        /* <DEDUP_REMOVED lines=10> */
.L_x_227:
[----:B------:R-:W1:Y:S02]  /*9240*/  MUFU.RCP R30, R91 ;  /* 0x0000005b001e7308 */ /* 0x000e640000001000 */
[----:B-1----:R-:W-:-:S04]  /*9250*/  FFMA R0, R91, R30, -1 ;  /* 0xbf8000005b007423 */ /* 0x002fc8000000001e */
[----:B------:R-:W-:-:S04]  /*9260*/  FADD.FTZ R3, -R0, -RZ ;  /* 0x800000ff00037221 */ /* 0x000fc80000010100 */
[----:B------:R-:W-:-:S07]  /*9270*/  FFMA R30, R30, R3, R30 ;  /* 0x000000031e1e7223 */ /* 0x000fce000000001e */
.L_x_228:
[----:B------:R-:W-:Y:S05]  /*9280*/  BSYNC B1 ;  /* 0x0000000000017941 */ /* 0x000fea0003800000 */
.L_x_226:
        /* <DEDUP_REMOVED lines=10> */
.L_x_230:
[----:B------:R-:W1:Y:S02]  /*9330*/  MUFU.RCP R29, R36 ;  /* 0x00000024001d7308 */ /* 0x000e640000001000 */
[----:B-1----:R-:W-:-:S04]  /*9340*/  FFMA R0, R36, R29, -1 ;  /* 0xbf80000024007423 */ /* 0x002fc8000000001d */
[----:B------:R-:W-:-:S04]  /*9350*/  FADD.FTZ R0, -R0, -RZ ;  /* 0x800000ff00007221 */ /* 0x000fc80000010100 */
[----:B------:R-:W-:-:S07]  /*9360*/  FFMA R29, R29, R0, R29 ;  /* 0x000000001d1d7223 */ /* 0x000fce000000001d */
.L_x_231:
[----:B------:R-:W-:Y:S05]  /*9370*/  BSYNC B1 ;  /* 0x0000000000017941 */ /* 0x000fea0003800000 */
.L_x_229:
        /* <DEDUP_REMOVED lines=10> */
.L_x_233:
[----:B------:R-:W1:Y:S02]  /*9420*/  MUFU.RCP R32, R35 ;  /* 0x0000002300207308 */ /* 0x000e640000001000 */
[----:B-1----:R-:W-:-:S04]  /*9430*/  FFMA R0, R35, R32, -1 ;  /* 0xbf80000023007423 */ /* 0x002fc80000000020 */
[----:B------:R-:W-:-:S04]  /*9440*/  FADD.FTZ R3, -R0, -RZ ;  /* 0x800000ff00037221 */ /* 0x000fc80000010100 */
[----:B------:R-:W-:-:S07]  /*9450*/  FFMA R32, R32, R3, R32 ;  /* 0x0000000320207223 */ /* 0x000fce0000000020 */
.L_x_234:
[----:B------:R-:W-:Y:S05]  /*9460*/  BSYNC B1 ;  /* 0x0000000000017941 */ /* 0x000fea0003800000 */
.L_x_232:
        /* <DEDUP_REMOVED lines=10> */
.L_x_236:
[----:B------:R-:W1:Y:S02]  /*9510*/  MUFU.RCP R31, R40 ;  /* 0x00000028001f7308 */ /* 0x000e640000001000 */
[----:B-1----:R-:W-:-:S04]  /*9520*/  FFMA R0, R40, R31, -1 ;  /* 0xbf80000028007423 */ /* 0x002fc8000000001f */
[----:B------:R-:W-:-:S04]  /*9530*/  FADD.FTZ R0, -R0, -RZ ;  /* 0x800000ff00007221 */ /* 0x000fc80000010100 */
[----:B------:R-:W-:-:S07]  /*9540*/  FFMA R31, R31, R0, R31 ;  /* 0x000000001f1f7223 */ /* 0x000fce000000001f */
.L_x_237:
[----:B------:R-:W-:Y:S05]  /*9550*/  BSYNC B1 ;  /* 0x0000000000017941 */ /* 0x000fea0003800000 */
.L_x_235:
        /* <DEDUP_REMOVED lines=10> */
.L_x_239:
[----:B------:R-:W1:Y:S02]  /*9600*/  MUFU.RCP R34, R37 ;  /* 0x0000002500227308 */ /* 0x000e640000001000 */
[----:B-1----:R-:W-:-:S04]  /*9610*/  FFMA R0, R37, R34, -1 ;  /* 0xbf80000025007423 */ /* 0x002fc80000000022 */
[----:B------:R-:W-:-:S04]  /*9620*/  FADD.FTZ R3, -R0, -RZ ;  /* 0x800000ff00037221 */ /* 0x000fc80000010100 */
[----:B------:R-:W-:-:S07]  /*9630*/  FFMA R34, R34, R3, R34 ;  /* 0x0000000322227223 */ /* 0x000fce0000000022 */
.L_x_240:
[----:B------:R-:W-:Y:S05]  /*9640*/  BSYNC B1 ;  /* 0x0000000000017941 */ /* 0x000fea0003800000 */
.L_x_238:
        /* <DEDUP_REMOVED lines=8> */
[----:B------:R-:W-:Y:S01]  /*96d0*/  IMAD.MOV.U32 R33, RZ, RZ, R0 ;  /* 0x000000ffff217224 */ /* 0x000fe200078e0000 */
[----:B------:R-:W-:Y:S06]  /*96e0*/  BRA `(.L_x_243) ;  /* 0x0000000000107947 */ /* 0x000fec0003800000 */
.L_x_242:
[----:B------:R-:W1:Y:S02]  /*96f0*/  MUFU.RCP R33, R44 ;  /* 0x0000002c00217308 */ /* 0x000e640000001000 */
[----:B-1----:R-:W-:-:S04]  /*9700*/  FFMA R0, R44, R33, -1 ;  /* 0xbf8000002c007423 */ /* 0x002fc80000000021 */
[----:B------:R-:W-:-:S04]  /*9710*/  FADD.FTZ R0, -R0, -RZ ;  /* 0x800000ff00007221 */ /* 0x000fc80000010100 */
[----:B------:R-:W-:-:S07]  /*9720*/  FFMA R33, R33, R0, R33 ;  /* 0x0000000021217223 */ /* 0x000fce0000000021 */
.L_x_243:
[----:B------:R-:W-:Y:S05]  /*9730*/  BSYNC B1 ;  /* 0x0000000000017941 */ /* 0x000fea0003800000 */
.L_x_241:
        /* <DEDUP_REMOVED lines=10> */
.L_x_245:
[----:B------:R-:W1:Y:S02]  /*97e0*/  MUFU.RCP R36, R43 ;  /* 0x0000002b00247308 */ /* 0x000e640000001000 */
[----:B-1----:R-:W-:-:S04]  /*97f0*/  FFMA R0, R43, R36, -1 ;  /* 0xbf8000002b007423 */ /* 0x002fc80000000024 */
[----:B------:R-:W-:-:S04]  /*9800*/  FADD.FTZ R3, -R0, -RZ ;  /* 0x800000ff00037221 */ /* 0x000fc80000010100 */
[----:B------:R-:W-:-:S07]  /*9810*/  FFMA R36, R36, R3, R36 ;  /* 0x0000000324247223 */ /* 0x000fce0000000024 */
.L_x_246:
[----:B------:R-:W-:Y:S05]  /*9820*/  BSYNC B1 ;  /* 0x0000000000017941 */ /* 0x000fea0003800000 */
.L_x_244:
        /* <DEDUP_REMOVED lines=10> */
.L_x_248:
[----:B------:R-:W1:Y:S02]  /*98d0*/  MUFU.RCP R35, R46 ;  /* 0x0000002e00237308 */ /* 0x000e640000001000 */
[----:B-1----:R-:W-:-:S04]  /*98e0*/  FFMA R0, R46, R35, -1 ;  /* 0xbf8000002e007423 */ /* 0x002fc80000000023 */
[----:B------:R-:W-:-:S04]  /*98f0*/  FADD.FTZ R0, -R0, -RZ ;  /* 0x800000ff00007221 */ /* 0x000fc80000010100 */
[----:B------:R-:W-:-:S07]  /*9900*/  FFMA R35, R35, R0, R35 ;  /* 0x0000000023237223 */ /* 0x000fce0000000023 */
.L_x_249:
[----:B------:R-:W-:Y:S05]  /*9910*/  BSYNC B1 ;  /* 0x0000000000017941 */ /* 0x000fea0003800000 */
.L_x_247:
        /* <DEDUP_REMOVED lines=10> */
.L_x_251:
[----:B------:R-:W1:Y:S02]  /*99c0*/  MUFU.RCP R38, R47 ;  /* 0x0000002f00267308 */ /* 0x000e640000001000 */
[----:B-1----:R-:W-:-:S04]  /*99d0*/  FFMA R0, R47, R38, -1 ;  /* 0xbf8000002f007423 */ /* 0x002fc80000000026 */
[----:B------:R-:W-:-:S04]  /*99e0*/  FADD.FTZ R3, -R0, -RZ ;  /* 0x800000ff00037221 */ /* 0x000fc80000010100 */
[----:B------:R-:W-:-:S07]  /*99f0*/  FFMA R38, R38, R3, R38 ;  /* 0x0000000326267223 */ /* 0x000fce0000000026 */
.L_x_252:
[----:B------:R-:W-:Y:S05]  /*9a00*/  BSYNC B1 ;  /* 0x0000000000017941 */ /* 0x000fea0003800000 */
.L_x_250:
        /* <DEDUP_REMOVED lines=10> */
.L_x_254:
[----:B------:R-:W1:Y:S02]  /*9ab0*/  MUFU.RCP R37, R42 ;  /* 0x0000002a00257308 */ /* 0x000e640000001000 */
[----:B-1----:R-:W-:-:S04]  /*9ac0*/  FFMA R0, R42, R37, -1 ;  /* 0xbf8000002a007423 */ /* 0x002fc80000000025 */
[----:B------:R-:W-:-:S04]  /*9ad0*/  FADD.FTZ R0, -R0, -RZ ;  /* 0x800000ff00007221 */ /* 0x000fc80000010100 */
[----:B------:R-:W-:-:S07]  /*9ae0*/  FFMA R37, R37, R0, R37 ;  /* 0x0000000025257223 */ /* 0x000fce0000000025 */
.L_x_255:
[----:B------:R-:W-:Y:S05]  /*9af0*/  BSYNC B1 ;  /* 0x0000000000017941 */ /* 0x000fea0003800000 */
.L_x_253:
        /* <DEDUP_REMOVED lines=10> */
.L_x_257:
[----:B------:R-:W1:Y:S02]  /*9ba0*/  MUFU.RCP R40, R51 ;  /* 0x0000003300287308 */ /* 0x000e640000001000 */
[----:B-1----:R-:W-:-:S04]  /*9bb0*/  FFMA R0, R51, R40, -1 ;  /* 0xbf80000033007423 */ /* 0x002fc80000000028 */
[----:B------:R-:W-:-:S04]  /*9bc0*/  FADD.FTZ R3, -R0, -RZ ;  /* 0x800000ff00037221 */ /* 0x000fc80000010100 */
[----:B------:R-:W-:-:S07]  /*9bd0*/  FFMA R40, R40, R3, R40 ;  /* 0x0000000328287223 */ /* 0x000fce0000000028 */
.L_x_258:
[----:B------:R-:W-:Y:S05]  /*9be0*/  BSYNC B1 ;  /* 0x0000000000017941 */ /* 0x000fea0003800000 */
.L_x_256:
        /* <DEDUP_REMOVED lines=10> */
.L_x_260:
[----:B------:R-:W1:Y:S02]  /*9c90*/  MUFU.RCP R39, R48 ;  /* 0x0000003000277308 */ /* 0x000e640000001000 */
[----:B-1----:R-:W-:-:S04]  /*9ca0*/  FFMA R0, R48, R39, -1 ;  /* 0xbf80000030007423 */ /* 0x002fc80000000027 */
[----:B------:R-:W-:-:S04]  /*9cb0*/  FADD.FTZ R0, -R0, -RZ ;  /* 0x800000ff00007221 */ /* 0x000fc80000010100 */
[----:B------:R-:W-:-:S07]  /*9cc0*/  FFMA R39, R39, R0, R39 ;  /* 0x0000000027277223 */ /* 0x000fce0000000027 */
.L_x_261:
[----:B------:R-:W-:Y:S05]  /*9cd0*/  BSYNC B1 ;  /* 0x0000000000017941 */ /* 0x000fea0003800000 */
.L_x_259:
        /* <DEDUP_REMOVED lines=10> */
.L_x_263:
[----:B------:R-:W1:Y:S02]  /*9d80*/  MUFU.RCP R42, R53 ;  /* 0x00000035002a7308 */ /* 0x000e640000001000 */
[----:B-1----:R-:W-:-:S04]  /*9d90*/  FFMA R0, R53, R42, -1 ;  /* 0xbf80000035007423 */ /* 0x002fc8000000002a */
[----:B------:R-:W-:-:S04]  /*9da0*/  FADD.FTZ R3, -R0, -RZ ;  /* 0x800000ff00037221 */ /* 0x000fc80000010100 */
[----:B------:R-:W-:-:S07]  /*9db0*/  FFMA R42, R42, R3, R42 ;  /* 0x000000032a2a7223 */ /* 0x000fce000000002a */
.L_x_264:
[----:B------:R-:W-:Y:S05]  /*9dc0*/  BSYNC B1 ;  /* 0x0000000000017941 */ /* 0x000fea0003800000 */
.L_x_262:
        /* <DEDUP_REMOVED lines=10> */
.L_x_266:
[----:B------:R-:W1:Y:S02]  /*9e70*/  MUFU.RCP R41, R28 ;  /* 0x0000001c00297308 */ /* 0x000e640000001000 */
[----:B-1----:R-:W-:-:S04]  /*9e80*/  FFMA R0, R28, R41, -1 ;  /* 0xbf8000001c007423 */ /* 0x002fc80000000029 */
[----:B------:R-:W-:-:S04]  /*9e90*/  FADD.FTZ R0, -R0, -RZ ;  /* 0x800000ff00007221 */ /* 0x000fc80000010100 */
[----:B------:R-:W-:-:S07]  /*9ea0*/  FFMA R41, R41, R0, R41 ;  /* 0x0000000029297223 */ /* 0x000fce0000000029 */
.L_x_267:
[----:B------:R-:W-:Y:S05]  /*9eb0*/  BSYNC B1 ;  /* 0x0000000000017941 */ /* 0x000fea0003800000 */
.L_x_265:
        /* <DEDUP_REMOVED lines=8> */
.L_x_268:
[----:B------:R-:W1:Y:S02]  /*9f40*/  MUFU.RCP R3, R26 ;  /* 0x0000001a00037308 */ /* 0x000e640000001000 */
[----:B-1----:R-:W-:-:S04]  /*9f50*/  FFMA R0, R26, R3, -1 ;  /* 0xbf8000001a007423 */ /* 0x002fc80000000003 */
[----:B------:R-:W-:-:S04]  /*9f60*/  FADD.FTZ R0, -R0, -RZ ;  /* 0x800000ff00007221 */ /* 0x000fc80000010100 */
[----:B------:R-:W-:-:S07]  /*9f70*/  FFMA R0, R3, R0, R3 ;  /* 0x0000000003007223 */ /* 0x000fce0000000003 */
.L_x_269:
        /* <DEDUP_REMOVED lines=24> */
[----:B------:R-:W-:Y:S02]  /*a100*/  UIADD3 UR8, UR52, 0x6200, URZ ;  /* 0x0000620034087890 */ /* 0x000fe4000fffe03f */
[----:B------:R-:W-:Y:S01]  /*a110*/  UIADD3.X UR7, URZ, UR55, URZ, UP0, !UPT ;  /* 0x000000373f077290 */ /* 0x000fe200087fe43f */
[----:B------:R-:W-:-:S08]  /*a120*/  UMOV UR11, UR47 ;  /* 0x0000002f000b7c82 */ /* 0x000fd00008000000 */
[----:B------:R2:W-:Y:S01]  /*a130*/  UTMASTG.3D [UR8], [UR6] ;  /* 0x00000008060073b5 */ /* 0x0005e20008010000 */
[----:B------:R0:W-:Y:S01]  /*a140*/  UTMACMDFLUSH ;  /* 0x00000000000079b7 */ /* 0x0001e20000000000 */
[----:B--2---:R-:W-:-:S04]  /*a150*/  DEPBAR.LE SB0, 0x1 ;  /* 0x000080400000791a */ /* 0x004fc80000000000 */
.L_x_271:
[----:B------:R-:W-:Y:S05]  /*a160*/  BSYNC B0 ;  /* 0x0000000000007941 */ /* 0x000fea0003800000 */
.L_x_270:
[----:B------:R-:W-:Y:S01]  /*a170*/  IADD3 R26, R20, 0x6200, RZ ;  /* 0x00006200141a7810 */ /* 0x000fe20007ffe0ff */
[----:B------:R-:W-:Y:S03]  /*a180*/  BAR.SYNC.DEFER_BLOCKING 0x1, 0x100 ;  /* 0x0044000000007b1d */ /* 0x000fe60000010000 */
[----:B------:R-:W-:-:S03]  /*a190*/  LEA R26, R153, R26, 0x1 ;  /* 0x0000001a991a7211 */ /* 0x000fc600078e08ff */
[----:B------:R-:W-:Y:S04]  /*a1a0*/  BSSY B0, `(.L_x_272) ;  /* 0x0000009000007945 */ /* 0x000fe80003800000 */
[----:B------:R-:W-:Y:S05]  /*a1b0*/  @P0 BRA `(.L_x_273) ;  /* 0x00000000001c0947 */ /* 0x000fea0003800000 */
[----:B------:R-:W-:-:S13]  /*a1c0*/  ISETP.NE.AND P2, PT, R156, 0x3, PT ;  /* 0x000000039c00780c */ /* 0x000fda0003f45270 */
[----:B------:R-:W-:Y:S05]  /*a1d0*/  @!P2 BRA `(.L_x_274) ;  /* 0x000000000004a947 */ /* 0x000fea0003800000 */
[----:B------:R-:W-:Y:S01]  /*a1e0*/  BPT.TRAP 0x1 ;  /* 0x000000040000795c */ /* 0x000fe20000300000 */
.L_x_274:
[----:B------:R-:W-:-:S04]  /*a1f0*/  ULEA UR4, UR5, UR52, 0x3 ;  /* 0x0000003405047291 */ /* 0x000fc8000f8e183f */
[----:B------:R-:W-:-:S04]  /*a200*/  UIADD3 UR4, UR4, 0x60, URZ ;  /* 0x0000006004047890 */ /* 0x000fc8000fffe03f */
[----:B------:R-:W-:-:S09]  /*a210*/  UPRMT UR4, UR51, 0x654, UR4 ;  /* 0x0000065433047896 */ /* 0x000fd20008000004 */
[----:B------:R-:W-:Y:S03]  /*a220*/  SYNCS.ARRIVE.TRANS64.RED.A1T0 RZ, [UR4], RZ ;  /* 0x000000ffffff79a7 */ /* 0x000fe60008100404 */
.L_x_273:
[----:B------:R-:W-:Y:S05]  /*a230*/  BSYNC B0 ;  /* 0x0000000000007941 */ /* 0x000fea0003800000 */
.L_x_272:
        /* <DEDUP_REMOVED lines=8> */
.L_x_277:
[----:B-1----:R-:W-:Y:S01]  /*a2c0*/  LEA R0, R14, UR52, 0x3 ;  /* 0x000000340e007c11 */ /* 0x002fe2000f8e18ff */
[----:B------:R-:W-:Y:S01]  /*a2d0*/  BSSY B1, `(.L_x_278) ;  /* 0x0000006000017945 */ /* 0x000fe20003800000 */
[----:B------:R-:W-:Y:S02]  /*a2e0*/  SHF.L.U32 R3, R24, 0x1f, RZ ;  /* 0x0000001f18037819 */ /* 0x000fe400000006ff */
[----:B------:R-:W-:Y:S02]  /*a2f0*/  @!P1 LEA R12, R14, R15, 0xd ;  /* 0x0000000f0e0c9211 */ /* 0x000fe400078e68ff */
[----:B------:R-:W1:Y:S02]  /*a300*/  SYNCS.PHASECHK.TRANS64.TRYWAIT P2, [R0+URZ+0x40], R3 ;  /* 0x00004003000075a7 */ /* 0x000e64000804017f */
[----:B------:R-:W-:Y:S01]  /*a310*/  @!P1 LEA R13, R153, R12, 0x1 ;  /* 0x0000000c990d9211 */ /* 0x000fe200078e08ff */
[----:B-1----:R-:W-:Y:S06]  /*a320*/  @!P2 BRA `(.L_x_279) ;  /* 0x000000b00058a947 */ /* 0x002fec0003800000 */
.L_x_608:
[----:B------:R-:W-:Y:S05]  /*a330*/  BSYNC B1 ;  /* 0x0000000000017941 */ /* 0x000fea0003800000 */
.L_x_278:
        /* <DEDUP_REMOVED lines=8> */
.L_x_276:
[----:B------:R-:W-:Y:S05]  /*a3c0*/  BSYNC B0 ;  /* 0x0000000000007941 */ /* 0x000fea0003800000 */
.L_x_275:
[----:B---3--:R-:W-:Y:S02]  /*a3d0*/  HADD2.F32 R27, -RZ, R9.H0_H0 ;  /* 0x20000009ff1b7230 */ /* 0x008fe40000004100 */
[C---:B------:R-:W-:Y:S01]  /*a3e0*/  FMUL R122, R154.reuse, R122 ;  /* 0x0000007a9a7a7220 */ /* 0x040fe20000400000 */
[--C-:B------:R-:W-:Y:S02]  /*a3f0*/  HADD2.F32 R13, -RZ, R8.reuse.H1_H1 ;  /* 0x30000008ff0d7230 */ /* 0x100fe40000004100 */
[C---:B-1----:R-:W-:Y:S01]  /*a400*/  FMUL R0, R154.reuse, R121 ;  /* 0x000000799a007220 */ /* 0x042fe20000400000 */
        /* <DEDUP_REMOVED lines=27> */
[-C--:B------:R-:W-:Y:S01]  /*a5c0*/  FFMA.RM R3, R3, R88.reuse, 12582913 ;  /* 0x4b40000103037423 */ /* 0x080fe20000004058 */
        /* <DEDUP_REMOVED lines=16> */
[----:B------:R-:W-:-:S02]  /*a6d0*/  HADD2.F32 R37, -RZ, R5.H0_H0 ;  /* 0x20000005ff257230 */ /* 0x000fc40000004100 */
[----:B------:R-:W-:Y:S01]  /*a6e0*/  FMUL R130, R154, R130 ;  /* 0x000000829a827220 */ /* 0x000fe20000400000 */
[----:B------:R-:W-:Y:S01]  /*a6f0*/  FFMA R33, -R122, 1.4426950216293334961, -R33 ;  /* 0x3fb8aa3b7a217823 */ /* 0x000fe20000000921 */
[----:B------:R-:W-:Y:S01]  /*a700*/  FFMA.SAT R0, -R124, R55, 0.5 ;  /* 0x3f0000007c007423 */ /* 0x000fe20000002137 */
[----:B------:R-:W-:Y:S02]  /*a710*/  HADD2.F32 R40, -RZ, R5.H1_H1 ;  /* 0x30000005ff287230 */ /* 0x000fe40000004100 */
[----:B------:R-:W-:Y:S01]  /*a720*/  FFMA R130, R155, R37, R130 ;  /* 0x000000259b827223 */ /* 0x000fe20000000082 */
[----:B------:R-:W-:Y:S01]  /*a730*/  FFMA R33, -R122, 1.925963033500011079e-08, R33 ;  /* 0x32a570607a217823 */ /* 0x000fe20000000121 */
[----:B------:R3:W-:Y:S01]  /*a740*/  MUFU.EX2 R36, R29 ;  /* 0x0000001d00247308 */ /* 0x0007e20000000800 */
[----:B-1----:R-:W-:Y:S01]  /*a750*/  FADD R13, R35, -12583039 ;  /* 0xcb40007f230d7421 */ /* 0x002fe20000000000 */
[----:B------:R-:W-:Y:S01]  /*a760*/  FFMA.RM R37, R0, R88, 12582913 ;  /* 0x4b40000100257423 */ /* 0x000fe20000004058 */
[----:B------:R-:W-:Y:S01]  /*a770*/  FMUL R0, R154, R131 ;  /* 0x000000839a007220 */ /* 0x000fe20000400000 */
[----:B------:R-:W-:-:S02]  /*a780*/  HADD2.F32 R43, -RZ, R6.H0_H0 ;  /* 0x20000006ff2b7230 */ /* 0x000fc40000004100 */
[----:B------:R-:W-:Y:S01]  /*a790*/  FFMA R13, -R12, 1.4426950216293334961, -R13 ;  /* 0x3fb8aa3b0c0d7823 */ /* 0x000fe2000000090d */
[----:B------:R-:W-:Y:S01]  /*a7a0*/  FADD R39, R37, -12583039 ;  /* 0xcb40007f25277421 */ /* 0x000fe20000000000 */
[----:B------:R-:W-:Y:S01]  /*a7b0*/  FFMA R0, R155, R40, R0 ;  /* 0x000000289b007223 */ /* 0x000fe20000000000 */
[----:B------:R1:W-:Y:S01]  /*a7c0*/  MUFU.EX2 R38, R33 ;  /* 0x0000002100267308 */ /* 0x0003e20000000800 */
[-C--:B---3--:R-:W-:Y:S01]  /*a7d0*/  FFMA.SAT R29, -R28, R55.reuse, 0.5 ;  /* 0x3f0000001c1d7423 */ /* 0x088fe20000002137 */
[----:B------:R-:W-:Y:S01]  /*a7e0*/  FFMA R13, -R12, 1.925963033500011079e-08, R13 ;  /* 0x32a570600c0d7823 */ /* 0x000fe2000000010d */
[-C--:B------:R-:W-:Y:S01]  /*a7f0*/  FFMA.SAT R12, -R126, R55.reuse, 0.5 ;  /* 0x3f0000007e0c7423 */ /* 0x080fe20000002137 */
[----:B------:R-:W-:Y:S01]  /*a800*/  FMUL R132, R154, R132 ;  /* 0x000000849a847220 */ /* 0x000fe20000400000 */
[-C--:B------:R-:W-:Y:S01]  /*a810*/  FFMA.RM R29, R29, R88.reuse, 12582913 ;  /* 0x4b4000011d1d7423 */ /* 0x080fe20000004058 */
[----:B------:R-:W-:Y:S01]  /*a820*/  FFMA R39, -R124, 1.4426950216293334961, -R39 ;  /* 0x3fb8aa3b7c277823 */ /* 0x000fe20000000927 */
[-C--:B------:R-:W-:Y:S01]  /*a830*/  FFMA.RM R41, R12, R88.reuse, 12582913 ;  /* 0x4b4000010c297423 */ /* 0x080fe20000004058 */
[----:B------:R3:W-:Y:S01]  /*a840*/  MUFU.EX2 R40, R13 ;  /* 0x0000000d00287308 */ /* 0x0007e20000000800 */
[----:B-1----:R-:W-:Y:S01]  /*a850*/  FADD R33, R29, -12583039 ;  /* 0xcb40007f1d217421 */ /* 0x002fe20000000000 */
[----:B------:R-:W-:Y:S01]  /*a860*/  FFMA.SAT R12, -R30, R55, 0.5 ;  /* 0x3f0000001e0c7423 */ /* 0x000fe20000002137 */
[----:B------:R-:W-:Y:S01]  /*a870*/  FFMA R132, R155, R43, R132 ;  /* 0x0000002b9b847223 */ /* 0x000fe20000000084 */
[----:B------:R-:W-:Y:S01]  /*a880*/  FFMA R39, -R124, 1.925963033500011079e-08, R39 ;  /* 0x32a570607c277823 */ /* 0x000fe20000000127 */
[----:B------:R-:W-:Y:S01]  /*a890*/  FFMA R33, -R28, 1.4426950216293334961, -R33 ;  /* 0x3fb8aa3b1c217823 */ /* 0x000fe20000000921 */
[----:B------:R-:W-:Y:S01]  /*a8a0*/  FFMA.RM R43, R12, R88, 12582913 ;  /* 0x4b4000010c2b7423 */ /* 0x000fe20000004058 */
[----:B------:R-:W-:-:S02]  /*a8b0*/  HADD2.F32 R46, -RZ, R6.H1_H1 ;  /* 0x30000006ff2e7230 */ /* 0x000fc40000004100 */
[----:B------:R-:W-:Y:S01]  /*a8c0*/  FMUL R12, R154, R133 ;  /* 0x000000859a0c7220 */ /* 0x000fe20000400000 */
[----:B---3--:R-:W-:Y:S01]  /*a8d0*/  FADD R13, R41, -12583039 ;  /* 0xcb40007f290d7421 */ /* 0x008fe20000000000 */
[----:B------:R-:W-:Y:S01]  /*a8e0*/  FFMA R33, -R28, 1.925963033500011079e-08, R33 ;  /* 0x32a570601c217823 */ /* 0x000fe20000000121 */
[-C--:B------:R-:W-:Y:S01]  /*a8f0*/  FFMA.SAT R28, -R128, R55.reuse, 0.5 ;  /* 0x3f000000801c7423 */ /* 0x080fe20000002137 */
[----:B------:R1:W3:Y:S01]  /*a900*/  MUFU.EX2 R42, R39 ;  /* 0x00000027002a7308 */ /* 0x0002e20000000800 */
[C---:B------:R-:W-:Y:S01]  /*a910*/  FFMA R13, -R126.reuse, 1.4426950216293334961, -R13 ;  /* 0x3fb8aa3b7e0d7823 */ /* 0x040fe2000000090d */
[----:B------:R-:W-:Y:S01]  /*a920*/  FADD R45, R43, -12583039 ;  /* 0xcb40007f2b2d7421 */ /* 0x000fe20000000000 */
[----:B------:R-:W-:Y:S01]  /*a930*/  FFMA R12, R155, R46, R12 ;  /* 0x0000002e9b0c7223 */ /* 0x000fe2000000000c */
[--C-:B------:R-:W-:Y:S02]  /*a940*/  HADD2.F32 R48, -RZ, R7.reuse.H0_H0 ;  /* 0x20000007ff307230 */ /* 0x100fe40000004100 */
[----:B------:R-:W-:Y:S01]  /*a950*/  FFMA R13, -R126, 1.925963033500011079e-08, R13 ;  /* 0x32a570607e0d7823 */ /* 0x000fe2000000010d */
[----:B------:R-:W-:Y:S01]  /*a960*/  FFMA R45, -R30, 1.4426950216293334961, -R45 ;  /* 0x3fb8aa3b1e2d7823 */ /* 0x000fe2000000092d */
[----:B------:R-:W-:Y:S01]  /*a970*/  FMUL R134, R154, R134 ;  /* 0x000000869a867220 */ /* 0x000fe20000400000 */
[----:B------:R4:W5:Y:S01]  /*a980*/  MUFU.EX2 R44, R33 ;  /* 0x00000021002c7308 */ /* 0x0009620000000800 */
[----:B-1----:R-:W-:Y:S01]  /*a990*/  FFMA.RM R39, R28, R88, 12582913 ;  /* 0x4b4000011c277423 */ /* 0x002fe20000004058 */
[----:B------:R-:W-:Y:S01]  /*a9a0*/  FFMA.SAT R28, -R32, R55, 0.5 ;  /* 0x3f000000201c7423 */ /* 0x000fe20000002137 */
[----:B------:R-:W-:Y:S01]  /*a9b0*/  FFMA R45, -R30, 1.925963033500011079e-08, R45 ;  /* 0x32a570601e2d7823 */ /* 0x000fe2000000012d */
[----:B------:R-:W-:-:S02]  /*a9c0*/  HADD2.F32 R52, -RZ, R7.H1_H1 ;  /* 0x30000007ff347230 */ /* 0x000fc40000004100 */
[----:B------:R-:W-:Y:S01]  /*a9d0*/  FFMA R134, R155, R48, R134 ;  /* 0x000000309b867223 */ /* 0x000fe20000000086 */
[-C--:B------:R-:W-:Y:S01]  /*a9e0*/  FFMA.RM R47, R28, R88.reuse, 12582913 ;  /* 0x4b4000011c2f7423 */ /* 0x080fe20000004058 */
[----:B------:R-:W-:Y:S01]  /*a9f0*/  FFMA.SAT R28, -R0, R55, 0.5 ;  /* 0x3f000000001c7423 */ /* 0x000fe20000002137 */
[----:B------:R1:W5:Y:S01]  /*aa00*/  MUFU.EX2 R46, R13 ;  /* 0x0000000d002e7308 */ /* 0x0003620000000800 */
[----:B----4-:R-:W-:Y:S01]  /*aa10*/  FADD R33, R39, -12583039 ;  /* 0xcb40007f27217421 */ /* 0x010fe20000000000 */
[----:B------:R-:W-:Y:S01]  /*aa20*/  FADD R49, R47, -12583039 ;  /* 0xcb40007f2f317421 */ /* 0x000fe20000000000 */
[----:B------:R-:W-:Y:S01]  /*aa30*/  FFMA.RM R50, R28, R88, 12582913 ;  /* 0x4b4000011c327423 */ /* 0x000fe20000004058 */
[----:B------:R-:W-:Y:S01]  /*aa40*/  FMUL R28, R154, R135 ;  /* 0x000000879a1c7220 */ /* 0x000fe20000400000 */
[----:B------:R-:W-:Y:S01]  /*aa50*/  FFMA R33, -R128, 1.4426950216293334961, -R33 ;  /* 0x3fb8aa3b80217823 */ /* 0x000fe20000000921 */
[-C--:B------:R-:W-:Y:S01]  /*aa60*/  FFMA.SAT R53, -R134, R55.reuse, 0.5 ;  /* 0x3f00000086357423 */ /* 0x080fe20000002137 */
[----:B------:R-:W-:Y:S01]  /*aa70*/  FADD R51, R50, -12583039 ;  /* 0xcb40007f32337421 */ /* 0x000fe20000000000 */
[----:B------:R4:W5:Y:S01]  /*aa80*/  MUFU.EX2 R30, R45 ;  /* 0x0000002d001e7308 */ /* 0x0009620000000800 */
[-C--:B-1----:R-:W-:Y:S01]  /*aa90*/  FFMA.SAT R13, -R130, R55.reuse, 0.5 ;  /* 0x3f000000820d7423 */ /* 0x082fe20000002137 */
[----:B------:R-:W-:Y:S01]  /*aaa0*/  FFMA R33, -R128, 1.925963033500011079e-08, R33 ;  /* 0x32a5706080217823 */ /* 0x000fe20000000121 */
[----:B------:R-:W-:Y:S01]  /*aab0*/  FFMA R28, R155, R52, R28 ;  /* 0x000000349b1c7223 */ /* 0x000fe2000000001c */
[-C--:B------:R-:W-:Y:S01]  /*aac0*/  FFMA.SAT R52, -R12, R55.reuse, 0.5 ;  /* 0x3f0000000c347423 */ /* 0x080fe20000002137 */
[-C--:B------:R-:W-:Y:S01]  /*aad0*/  FFMA.RM R13, R13, R88.reuse, 12582913 ;  /* 0x4b4000010d0d7423 */ /* 0x080fe20000004058 */
[----:B------:R-:W-:Y:S01]  /*aae0*/  FFMA R49, -R32, 1.4426950216293334961, -R49 ;  /* 0x3fb8aa3b20317823 */ /* 0x000fe20000000931 */
[----:B------:R-:W-:Y:S01]  /*aaf0*/  FFMA R51, -R0, 1.4426950216293334961, -R51 ;  /* 0x3fb8aa3b00337823 */ /* 0x000fe20000000933 */
[----:B------:R1:W5:Y:S01]  /*ab00*/  MUFU.EX2 R48, R33 ;  /* 0x0000002100307308 */ /* 0x0003620000000800 */
[----:B----4-:R-:W-:Y:S01]  /*ab10*/  FADD R45, R13, -12583039 ;  /* 0xcb40007f0d2d7421 */ /* 0x010fe20000000000 */
[-C--:B------:R-:W-:Y:S01]  /*ab20*/  FFMA.RM R52, R52, R88.reuse, 12582913 ;  /* 0x4b40000134347423 */ /* 0x080fe20000004058 */
[-C--:B------:R-:W-:Y:S01]  /*ab30*/  FFMA.RM R54, R53, R88.reuse, 12582913 ;  /* 0x4b40000135367423 */ /* 0x080fe20000004058 */
[----:B------:R-:W-:Y:S01]  /*ab40*/  FFMA R49, -R32, 1.925963033500011079e-08, R49 ;  /* 0x32a5706020317823 */ /* 0x000fe20000000131 */
[----:B------:R-:W-:Y:S01]  /*ab50*/  FFMA R45, -R130, 1.4426950216293334961, -R45 ;  /* 0x3fb8aa3b822d7823 */ /* 0x000fe2000000092d */
[----:B------:R-:W-:Y:S01]  /*ab60*/  FFMA R51, -R0, 1.925963033500011079e-08, R51 ;  /* 0x32a5706000337823 */ /* 0x000fe20000000133 */
[----:B------:R-:W-:Y:S01]  /*ab70*/  SHF.L.U32 R3, R3, 0x17, RZ ;  /* 0x0000001703037819 */ /* 0x000fe200000006ff */
[----:B------:R-:W-:Y:S01]  /*ab80*/  FADD R53, R52, -12583039 ;  /* 0xcb40007f34357421 */ /* 0x000fe20000000000 */
[-C--:B-1----:R-:W-:Y:S01]  /*ab90*/  FFMA.SAT R33, -R132, R55.reuse, 0.5 ;  /* 0x3f00000084217423 */ /* 0x082fe20000002137 */
[----:B------:R-:W-:Y:S01]  /*aba0*/  FFMA.SAT R55, -R28, R55, 0.5 ;  /* 0x3f0000001c377423 */ /* 0x000fe20000002137 */
[----:B------:R-:W-:Y:S01]  /*abb0*/  FFMA R45, -R130, 1.925963033500011079e-08, R45 ;  /* 0x32a57060822d7823 */ /* 0x000fe2000000012d */
[----:B------:R1:W4:Y:S01]  /*abc0*/  MUFU.EX2 R32, R49 ;  /* 0x0000003100207308 */ /* 0x0003220000000800 */
[-C--:B------:R-:W-:Y:S01]  /*abd0*/  FFMA.RM R33, R33, R88.reuse, 12582913 ;  /* 0x4b40000121217423 */ /* 0x080fe20000004058 */
[----:B------:R-:W-:Y:S01]  /*abe0*/  FFMA.RM R55, R55, R88, 12582913 ;  /* 0x4b40000137377423 */ /* 0x000fe20000004058 */
[----:B--2---:R-:W-:Y:S01]  /*abf0*/  FFMA R34, R3, R34, 1 ;  /* 0x3f80000003227423 */ /* 0x004fe20000000022 */
[----:B------:R-:W-:Y:S01]  /*ac00*/  FFMA R53, -R12, 1.4426950216293334961, -R53 ;  /* 0x3fb8aa3b0c357823 */ /* 0x000fe20000000935 */
[----:B------:R-:W-:Y:S01]  /*ac10*/  SHF.L.U32 R37, R37, 0x17, RZ ;  /* 0x0000001725257819 */ /* 0x000fe200000006ff */
[----:B------:R-:W-:Y:S01]  /*ac20*/  FADD R89, R55, -12583039 ;  /* 0xcb40007f37597421 */ /* 0x000fe20000000000 */
[----:B------:R-:W-:Y:S01]  /*ac30*/  SHF.L.U32 R35, R35, 0x17, RZ ;  /* 0x0000001723237819 */ /* 0x000fe200000006ff */
[----:B------:R2:W4:Y:S01]  /*ac40*/  MUFU.EX2 R0, R45 ;  /* 0x0000002d00007308 */ /* 0x0005220000000800 */
        /* <DEDUP_REMOVED lines=11> */
[----:B------:R-:W-:-:S02]  /*ad00*/  IMAD.SHL.U32 R27, R27, 0x800000, RZ ;  /* 0x008000001b1b7824 */ /* 0x000fc400078e00ff */
[C---:B------:R-:W-:Y:S01]  /*ad10*/  FFMA R45, -R134.reuse, 1.4426950216293334961, -R45 ;  /* 0x3fb8aa3b862d7823 */ /* 0x040fe2000000092d */
[----:B------:R-:W-:Y:S01]  /*ad20*/  SHF.L.U32 R31, R31, 0x17, RZ ;  /* 0x000000171f1f7819 */ /* 0x000fe200000006ff */
[----:B------:R-:W-:Y:S01]  /*ad30*/  BSSY B1, `(.L_x_280) ;  /* 0x000002a000017945 */ /* 0x000fe20003800000 */
[----:B------:R-:W2:Y:S01]  /*ad40*/  MUFU.EX2 R12, R49 ;  /* 0x00000031000c7308 */ /* 0x000ea20000000800 */
[----:B------:R-:W-:Y:S01]  /*ad50*/  FFMA R45, -R134, 1.925963033500011079e-08, R45 ;  /* 0x32a57060862d7823 */ /* 0x000fe2000000012d */
[----:B------:R-:W-:Y:S01]  /*ad60*/  ISETP.GT.U32.AND P2, PT, R3, 0x1ffffff, PT ;  /* 0x01ffffff0300780c */ /* 0x000fe20003f44070 */
[----:B---3--:R-:W-:Y:S01]  /*ad70*/  FFMA R42, R37, R42, 1 ;  /* 0x3f800000252a7423 */ /* 0x008fe2000000002a */
[----:B------:R-:W-:Y:S01]  /*ad80*/  SHF.L.U32 R41, R41, 0x17, RZ ;  /* 0x0000001729297819 */ /* 0x000fe200000006ff */
[----:B------:R-:W-:Y:S01]  /*ad90*/  FFMA R35, R35, R40, 1 ;  /* 0x3f80000023237423 */ /* 0x000fe20000000028 */
[----:B------:R-:W-:Y:S01]  /*ada0*/  SHF.L.U32 R43, R43, 0x17, RZ ;  /* 0x000000172b2b7819 */ /* 0x000fe200000006ff */
[----:B-----5:R-:W-:Y:S01]  /*adb0*/  FFMA R37, R29, R44, 1 ;  /* 0x3f8000001d257423 */ /* 0x020fe2000000002c */
[----:B------:R-:W3:Y:S01]  /*adc0*/  MUFU.EX2 R53, R53 ;  /* 0x0000003500357308 */ /* 0x000ee20000000800 */
[----:B------:R-:W-:Y:S01]  /*add0*/  SHF.L.U32 R39, R39, 0x17, RZ ;  /* 0x0000001727277819 */ /* 0x000fe200000006ff */
[----:B------:R-:W-:Y:S01]  /*ade0*/  FFMA R91, R27, R36, 1 ;  /* 0x3f8000001b5b7423 */ /* 0x000fe20000000024 */
[----:B------:R-:W-:Y:S01]  /*adf0*/  SHF.L.U32 R47, R47, 0x17, RZ ;  /* 0x000000172f2f7819 */ /* 0x000fe200000006ff */
[----:B------:R-:W-:Y:S01]  /*ae00*/  FFMA R38, R31, R38, 1 ;  /* 0x3f8000001f267423 */ /* 0x000fe20000000026 */
[----:B------:R-:W-:Y:S01]  /*ae10*/  SHF.L.U32 R13, R13, 0x17, RZ ;  /* 0x000000170d0d7819 */ /* 0x000fe200000006ff */
[----:B------:R-:W-:Y:S01]  /*ae20*/  FFMA R46, R41, R46, 1 ;  /* 0x3f800000292e7423 */ /* 0x000fe2000000002e */
[----:B------:R-:W-:Y:S01]  /*ae30*/  SHF.L.U32 R50, R50, 0x17, RZ ;  /* 0x0000001732327819 */ /* 0x000fe200000006ff */
[----:B------:R-:W5:Y:S01]  /*ae40*/  MUFU.EX2 R45, R45 ;  /* 0x0000002d002d7308 */ /* 0x000f620000000800 */
[----:B------:R-:W-:Y:S01]  /*ae50*/  SHF.L.U32 R33, R33, 0x17, RZ ;  /* 0x0000001721217819 */ /* 0x000fe200000006ff */
[----:B------:R-:W-:Y:S01]  /*ae60*/  FFMA R43, R43, R30, 1 ;  /* 0x3f8000002b2b7423 */ /* 0x000fe2000000001e */
[----:B------:R-:W-:Y:S01]  /*ae70*/  SHF.L.U32 R52, R52, 0x17, RZ ;  /* 0x0000001734347819 */ /* 0x000fe200000006ff */
[----:B------:R-:W-:Y:S01]  /*ae80*/  FFMA R48, R39, R48, 1 ;  /* 0x3f80000027307423 */ /* 0x000fe20000000030 */
[----:B------:R-:W-:Y:S01]  /*ae90*/  SHF.L.U32 R54, R54, 0x17, RZ ;  /* 0x0000001736367819 */ /* 0x000fe200000006ff */
[----:B----4-:R-:W-:Y:S01]  /*aea0*/  FFMA R47, R47, R32, 1 ;  /* 0x3f8000002f2f7423 */ /* 0x010fe20000000020 */
[----:B------:R-:W-:Y:S01]  /*aeb0*/  SHF.L.U32 R55, R55, 0x17, RZ ;  /* 0x0000001737377819 */ /* 0x000fe200000006ff */
[----:B------:R-:W4:Y:S01]  /*aec0*/  MUFU.EX2 R28, R89 ;  /* 0x00000059001c7308 */ /* 0x000f220000000800 */
[----:B------:R-:W-:Y:S01]  /*aed0*/  FFMA R40, R13, R0, 1 ;  /* 0x3f8000000d287423 */ /* 0x000fe20000000000 */
[----:B-1----:R-:W-:Y:S01]  /*aee0*/  FFMA R51, R50, R51, 1 ;  /* 0x3f80000032337423 */ /* 0x002fe20000000033 */
[----:B--2---:R-:W-:Y:S01]  /*aef0*/  FFMA R44, R33, R12, 1 ;  /* 0x3f800000212c7423 */ /* 0x004fe2000000000c */
[----:B---3--:R-:W-:Y:S01]  /*af00*/  FFMA R53, R52, R53, 1 ;  /* 0x3f80000034357423 */ /* 0x008fe20000000035 */
[----:B-----5:R-:W-:Y:S01]  /*af10*/  FFMA R54, R54, R45, 1 ;  /* 0x3f80000036367423 */ /* 0x020fe2000000002d */
[----:B----4-:R-:W-:Y:S01]  /*af20*/  FFMA R55, R55, R28, 1 ;  /* 0x3f80000037377423 */ /* 0x010fe2000000001c */
[----:B------:R-:W-:Y:S06]  /*af30*/  @P2 BRA `(.L_x_281) ;  /* 0x0000000000142947 */ /* 0x000fec0003800000 */
[----:B------:R-:W-:Y:S02]  /*af40*/  MOV R0, R34 ;  /* 0x0000002200007202 */ /* 0x000fe40000000f00 */
[----:B------:R-:W-:-:S07]  /*af50*/  MOV R12, 0xaf70 ;  /* 0x0000af70000c7802 */ /* 0x000fce0000000f00 */
[----:B------:R-:W-:Y:S05]  /*af60*/  CALL.REL.NOINC `($__internal_0_$__cuda_sm20_rcp_rn_f32_slowpath) ;  /* 0x000000ac003c7944 */ /* 0x000fea0003c00000 */
[----:B------:R-:W-:Y:S01]  /*af70*/  MOV R27, R0 ;  /* 0x00000000001b7202 */ /* 0x000fe20000000f00 */
[----:B------:R-:W-:Y:S06]  /*af80*/  BRA `(.L_x_282) ;  /* 0x0000000000107947 */ /* 0x000fec0003800000 */
.L_x_281:
[----:B------:R-:W1:Y:S02]  /*af90*/  MUFU.RCP R27, R34 ;  /* 0x00000022001b7308 */ /* 0x000e640000001000 */
[----:B-1----:R-:W-:-:S04]  /*afa0*/  FFMA R0, R34, R27, -1 ;  /* 0xbf80000022007423 */ /* 0x002fc8000000001b */
[----:B------:R-:W-:-:S04]  /*afb0*/  FADD.FTZ R0, -R0, -RZ ;  /* 0x800000ff00007221 */ /* 0x000fc80000010100 */
[----:B------:R-:W-:-:S07]  /*afc0*/  FFMA R27, R27, R0, R27 ;  /* 0x000000001b1b7223 */ /* 0x000fce000000001b */
.L_x_282:
[----:B------:R-:W-:Y:S05]  /*afd0*/  BSYNC B1 ;  /* 0x0000000000017941 */ /* 0x000fea0003800000 */
.L_x_280:
        /* <DEDUP_REMOVED lines=10> */
.L_x_284:
[----:B------:R-:W1:Y:S02]  /*b080*/  MUFU.RCP R28, R91 ;  /* 0x0000005b001c7308 */ /* 0x000e640000001000 */
[----:B-1----:R-:W-:-:S04]  /*b090*/  FFMA R0, R91, R28, -1 ;  /* 0xbf8000005b007423 */ /* 0x002fc8000000001c */
[----:B------:R-:W-:-:S04]  /*b0a0*/  FADD.FTZ R3, -R0, -RZ ;  /* 0x800000ff00037221 */ /* 0x000fc80000010100 */
[----:B------:R-:W-:-:S07]  /*b0b0*/  FFMA R28, R28, R3, R28 ;  /* 0x000000031c1c7223 */ /* 0x000fce000000001c */
.L_x_285:
[----:B------:R-:W-:Y:S05]  /*b0c0*/  BSYNC B1 ;  /* 0x0000000000017941 */ /* 0x000fea0003800000 */
.L_x_283:
        /* <DEDUP_REMOVED lines=10> */
.L_x_287:
[----:B------:R-:W1:Y:S02]  /*b170*/  MUFU.RCP R29, R38 ;  /* 0x00000026001d7308 */ /* 0x000e640000001000 */
[----:B-1----:R-:W-:-:S04]  /*b180*/  FFMA R0, R38, R29, -1 ;  /* 0xbf80000026007423 */ /* 0x002fc8000000001d */
[----:B------:R-:W-:-:S04]  /*b190*/  FADD.FTZ R0, -R0, -RZ ;  /* 0x800000ff00007221 */ /* 0x000fc80000010100 */
[----:B------:R-:W-:-:S07]  /*b1a0*/  FFMA R29, R29, R0, R29 ;  /* 0x000000001d1d7223 */ /* 0x000fce000000001d */
.L_x_288:
[----:B------:R-:W-:Y:S05]  /*b1b0*/  BSYNC B1 ;  /* 0x0000000000017941 */ /* 0x000fea0003800000 */
.L_x_286:
        /* <DEDUP_REMOVED lines=10> */
.L_x_290:
[----:B------:R-:W1:Y:S02]  /*b260*/  MUFU.RCP R30, R35 ;  /* 0x00000023001e7308 */ /* 0x000e640000001000 */
[----:B-1----:R-:W-:-:S04]  /*b270*/  FFMA R0, R35, R30, -1 ;  /* 0xbf80000023007423 */ /* 0x002fc8000000001e */
[----:B------:R-:W-:-:S04]  /*b280*/  FADD.FTZ R3, -R0, -RZ ;  /* 0x800000ff00037221 */ /* 0x000fc80000010100 */
[----:B------:R-:W-:-:S07]  /*b290*/  FFMA R30, R30, R3, R30 ;  /* 0x000000031e1e7223 */ /* 0x000fce000000001e */
.L_x_291:
[----:B------:R-:W-:Y:S05]  /*b2a0*/  BSYNC B1 ;  /* 0x0000000000017941 */ /* 0x000fea0003800000 */
.L_x_289:
        /* <DEDUP_REMOVED lines=10> */
.L_x_293:
[----:B------:R-:W1:Y:S02]  /*b350*/  MUFU.RCP R31, R42 ;  /* 0x0000002a001f7308 */ /* 0x000e640000001000 */
[----:B-1----:R-:W-:-:S04]  /*b360*/  FFMA R0, R42, R31, -1 ;  /* 0xbf8000002a007423 */ /* 0x002fc8000000001f */
[----:B------:R-:W-:-:S04]  /*b370*/  FADD.FTZ R0, -R0, -RZ ;  /* 0x800000ff00007221 */ /* 0x000fc80000010100 */
[----:B------:R-:W-:-:S07]  /*b380*/  FFMA R31, R31, R0, R31 ;  /* 0x000000001f1f7223 */ /* 0x000fce000000001f */
.L_x_294:
[----:B------:R-:W-:Y:S05]  /*b390*/  BSYNC B1 ;  /* 0x0000000000017941 */ /* 0x000fea0003800000 */
.L_x_292:
        /* <DEDUP_REMOVED lines=10> */
.L_x_296:
[----:B------:R-:W1:Y:S02]  /*b440*/  MUFU.RCP R32, R37 ;  /* 0x0000002500207308 */ /* 0x000e640000001000 */
[----:B-1----:R-:W-:-:S04]  /*b450*/  FFMA R0, R37, R32, -1 ;  /* 0xbf80000025007423 */ /* 0x002fc80000000020 */
[----:B------:R-:W-:-:S04]  /*b460*/  FADD.FTZ R3, -R0, -RZ ;  /* 0x800000ff00037221 */ /* 0x000fc80000010100 */
[----:B------:R-:W-:-:S07]  /*b470*/  FFMA R32, R32, R3, R32 ;  /* 0x0000000320207223 */ /* 0x000fce0000000020 */
.L_x_297:
[----:B------:R-:W-:Y:S05]  /*b480*/  BSYNC B1 ;  /* 0x0000000000017941 */ /* 0x000fea0003800000 */
.L_x_295:
        /* <DEDUP_REMOVED lines=10> */
.L_x_299:
[----:B------:R-:W1:Y:S02]  /*b530*/  MUFU.RCP R33, R46 ;  /* 0x0000002e00217308 */ /* 0x000e640000001000 */
[----:B-1----:R-:W-:-:S04]  /*b540*/  FFMA R0, R46, R33, -1 ;  /* 0xbf8000002e007423 */ /* 0x002fc80000000021 */
[----:B------:R-:W-:-:S04]  /*b550*/  FADD.FTZ R0, -R0, -RZ ;  /* 0x800000ff00007221 */ /* 0x000fc80000010100 */
[----:B------:R-:W-:-:S07]  /*b560*/  FFMA R33, R33, R0, R33 ;  /* 0x0000000021217223 */ /* 0x000fce0000000021 */
.L_x_300:
[----:B------:R-:W-:Y:S05]  /*b570*/  BSYNC B1 ;  /* 0x0000000000017941 */ /* 0x000fea0003800000 */
.L_x_298:
        /* <DEDUP_REMOVED lines=10> */
.L_x_302:
[----:B------:R-:W1:Y:S02]  /*b620*/  MUFU.RCP R34, R43 ;  /* 0x0000002b00227308 */ /* 0x000e640000001000 */
[----:B-1----:R-:W-:-:S04]  /*b630*/  FFMA R0, R43, R34, -1 ;  /* 0xbf8000002b007423 */ /* 0x002fc80000000022 */
[----:B------:R-:W-:-:S04]  /*b640*/  FADD.FTZ R3, -R0, -RZ ;  /* 0x800000ff00037221 */ /* 0x000fc80000010100 */
[----:B------:R-:W-:-:S07]  /*b650*/  FFMA R34, R34, R3, R34 ;  /* 0x0000000322227223 */ /* 0x000fce0000000022 */
.L_x_303:
[----:B------:R-:W-:Y:S05]  /*b660*/  BSYNC B1 ;  /* 0x0000000000017941 */ /* 0x000fea0003800000 */
.L_x_301:
        /* <DEDUP_REMOVED lines=10> */
.L_x_305:
[----:B------:R-:W1:Y:S02]  /*b710*/  MUFU.RCP R35, R48 ;  /* 0x0000003000237308 */ /* 0x000e640000001000 */
[----:B-1----:R-:W-:-:S04]  /*b720*/  FFMA R0, R48, R35, -1 ;  /* 0xbf80000030007423 */ /* 0x002fc80000000023 */
[----:B------:R-:W-:-:S04]  /*b730*/  FADD.FTZ R0, -R0, -RZ ;  /* 0x800000ff00007221 */ /* 0x000fc80000010100 */
[----:B------:R-:W-:-:S07]  /*b740*/  FFMA R35, R35, R0, R35 ;  /* 0x0000000023237223 */ /* 0x000fce0000000023 */
.L_x_306:
[----:B------:R-:W-:Y:S05]  /*b750*/  BSYNC B1 ;  /* 0x0000000000017941 */ /* 0x000fea0003800000 */
.L_x_304:
        /* <DEDUP_REMOVED lines=10> */
.L_x_308:
[----:B------:R-:W1:Y:S02]  /*b800*/  MUFU.RCP R36, R47 ;  /* 0x0000002f00247308 */ /* 0x000e640000001000 */
[----:B-1----:R-:W-:-:S04]  /*b810*/  FFMA R0, R47, R36, -1 ;  /* 0xbf8000002f007423 */ /* 0x002fc80000000024 */
[----:B------:R-:W-:-:S04]  /*b820*/  FADD.FTZ R3, -R0, -RZ ;  /* 0x800000ff00037221 */ /* 0x000fc80000010100 */
[----:B------:R-:W-:-:S07]  /*b830*/  FFMA R36, R36, R3, R36 ;  /* 0x0000000324247223 */ /* 0x000fce0000000024 */
.L_x_309:
[----:B------:R-:W-:Y:S05]  /*b840*/  BSYNC B1 ;  /* 0x0000000000017941 */ /* 0x000fea0003800000 */
.L_x_307:
        /* <DEDUP_REMOVED lines=10> */
.L_x_311:
[----:B------:R-:W1:Y:S02]  /*b8f0*/  MUFU.RCP R37, R40 ;  /* 0x0000002800257308 */ /* 0x000e640000001000 */
[----:B-1----:R-:W-:-:S04]  /*b900*/  FFMA R0, R40, R37, -1 ;  /* 0xbf80000028007423 */ /* 0x002fc80000000025 */
[----:B------:R-:W-:-:S04]  /*b910*/  FADD.FTZ R0, -R0, -RZ ;  /* 0x800000ff00007221 */ /* 0x000fc80000010100 */
[----:B------:R-:W-:-:S07]  /*b920*/  FFMA R37, R37, R0, R37 ;  /* 0x0000000025257223 */ /* 0x000fce0000000025 */
.L_x_312:
[----:B------:R-:W-:Y:S05]  /*b930*/  BSYNC B1 ;  /* 0x0000000000017941 */ /* 0x000fea0003800000 */
.L_x_310:
        /* <DEDUP_REMOVED lines=10> */
.L_x_314:
[----:B------:R-:W1:Y:S02]  /*b9e0*/  MUFU.RCP R38, R51 ;  /* 0x0000003300267308 */ /* 0x000e640000001000 */
[----:B-1----:R-:W-:-:S04]  /*b9f0*/  FFMA R0, R51, R38, -1 ;  /* 0xbf80000033007423 */ /* 0x002fc80000000026 */
[----:B------:R-:W-:-:S04]  /*ba00*/  FADD.FTZ R3, -R0, -RZ ;  /* 0x800000ff00037221 */ /* 0x000fc80000010100 */
[----:B------:R-:W-:-:S07]  /*ba10*/  FFMA R38, R38, R3, R38 ;  /* 0x0000000326267223 */ /* 0x000fce0000000026 */
.L_x_315:
[----:B------:R-:W-:Y:S05]  /*ba20*/  BSYNC B1 ;  /* 0x0000000000017941 */ /* 0x000fea0003800000 */
.L_x_313:
        /* <DEDUP_REMOVED lines=10> */
.L_x_317:
[----:B------:R-:W1:Y:S02]  /*bad0*/  MUFU.RCP R39, R44 ;  /* 0x0000002c00277308 */ /* 0x000e640000001000 */
[----:B-1----:R-:W-:-:S04]  /*bae0*/  FFMA R0, R44, R39, -1 ;  /* 0xbf8000002c007423 */ /* 0x002fc80000000027 */
[----:B------:R-:W-:-:S04]  /*baf0*/  FADD.FTZ R0, -R0, -RZ ;  /* 0x800000ff00007221 */ /* 0x000fc80000010100 */
[----:B------:R-:W-:-:S07]  /*bb00*/  FFMA R39, R39, R0, R39 ;  /* 0x0000000027277223 */ /* 0x000fce0000000027 */
.L_x_318:
[----:B------:R-:W-:Y:S05]  /*bb10*/  BSYNC B1 ;  /* 0x0000000000017941 */ /* 0x000fea0003800000 */
.L_x_316:
        /* <DEDUP_REMOVED lines=10> */
.L_x_320:
[----:B------:R-:W1:Y:S02]  /*bbc0*/  MUFU.RCP R40, R53 ;  /* 0x0000003500287308 */ /* 0x000e640000001000 */
[----:B-1----:R-:W-:-:S04]  /*bbd0*/  FFMA R0, R53, R40, -1 ;  /* 0xbf80000035007423 */ /* 0x002fc80000000028 */
[----:B------:R-:W-:-:S04]  /*bbe0*/  FADD.FTZ R3, -R0, -RZ ;  /* 0x800000ff00037221 */ /* 0x000fc80000010100 */
[----:B------:R-:W-:-:S07]  /*bbf0*/  FFMA R40, R40, R3, R40 ;  /* 0x0000000328287223 */ /* 0x000fce0000000028 */
.L_x_321:
[----:B------:R-:W-:Y:S05]  /*bc00*/  BSYNC B1 ;  /* 0x0000000000017941 */ /* 0x000fea0003800000 */
.L_x_319:
        /* <DEDUP_REMOVED lines=10> */
.L_x_323:
[----:B------:R-:W1:Y:S02]  /*bcb0*/  MUFU.RCP R41, R54 ;  /* 0x0000003600297308 */ /* 0x000e640000001000 */
[----:B-1----:R-:W-:-:S04]  /*bcc0*/  FFMA R0, R54, R41, -1 ;  /* 0xbf80000036007423 */ /* 0x002fc80000000029 */
[----:B------:R-:W-:-:S04]  /*bcd0*/  FADD.FTZ R0, -R0, -RZ ;  /* 0x800000ff00007221 */ /* 0x000fc80000010100 */
[----:B------:R-:W-:-:S07]  /*bce0*/  FFMA R41, R41, R0, R41 ;  /* 0x0000000029297223 */ /* 0x000fce0000000029 */
.L_x_324:
[----:B------:R-:W-:Y:S05]  /*bcf0*/  BSYNC B1 ;  /* 0x0000000000017941 */ /* 0x000fea0003800000 */
.L_x_322:
        /* <DEDUP_REMOVED lines=8> */
.L_x_325:
[----:B------:R-:W1:Y:S02]  /*bd80*/  MUFU.RCP R0, R55 ;  /* 0x0000003700007308 */ /* 0x000e640000001000 */
[----:B-1----:R-:W-:-:S04]  /*bd90*/  FFMA R3, R55, R0, -1 ;  /* 0xbf80000037037423 */ /* 0x002fc80000000000 */
[----:B------:R-:W-:-:S04]  /*bda0*/  FADD.FTZ R3, -R3, -RZ ;  /* 0x800000ff03037221 */ /* 0x000fc80000010100 */
[----:B------:R-:W-:-:S07]  /*bdb0*/  FFMA R0, R0, R3, R0 ;  /* 0x0000000300007223 */ /* 0x000fce0000000000 */
.L_x_326:
        /* <DEDUP_REMOVED lines=8> */
[----:B------:R-:W-:Y:S01]  /*be40*/  F2FP.F16.F32.PACK_AB R36, R36, R35 ;  /* 0x000000232424723e */ /* 0x000fe200000000ff */
[----:B------:R1:W-:Y:S01]  /*be50*/  STSM.16.M88.4 [R20+0x200], R28 ;  /* 0x0002001c14007844 */ /* 0x0003e20000000200 */
[----:B------:R-:W-:-:S05]  /*be60*/  F2FP.F16.F32.PACK_AB R39, R0, R41 ;  /* 0x000000290027723e */ /* 0x000fca00000000ff */
[----:B------:R1:W-:Y:S01]  /*be70*/  STSM.16.M88.4 [R21], R36 ;  /* 0x0000002415007844 */ /* 0x0003e20000000200 */
        /* <DEDUP_REMOVED lines=17> */
.L_x_328:
[----:B------:R-:W-:Y:S05]  /*bf90*/  BSYNC B0 ;  /* 0x0000000000007941 */ /* 0x000fea0003800000 */
.L_x_327:
[----:B------:R-:W-:Y:S06]  /*bfa0*/  BAR.SYNC.DEFER_BLOCKING 0x1, 0x100 ;  /* 0x0044000000007b1d */ /* 0x000fec0000010000 */
[----:B------:R-:W-:Y:S04]  /*bfb0*/  BSSY B0, `(.L_x_329) ;  /* 0x0000009000007945 */ /* 0x000fe80003800000 */
[----:B------:R-:W-:Y:S05]  /*bfc0*/  @P0 BRA `(.L_x_330) ;  /* 0x00000000001c0947 */ /* 0x000fea0003800000 */
[----:B------:R-:W-:-:S13]  /*bfd0*/  ISETP.NE.AND P2, PT, R156, 0x3, PT ;  /* 0x000000039c00780c */ /* 0x000fda0003f45270 */
[----:B------:R-:W-:Y:S05]  /*bfe0*/  @!P2 BRA `(.L_x_331) ;  /* 0x000000000004a947 */ /* 0x000fea0003800000 */
[----:B------:R-:W-:Y:S01]  /*bff0*/  BPT.TRAP 0x1 ;  /* 0x000000040000795c */ /* 0x000fe20000300000 */
.L_x_331:
[----:B------:R-:W-:-:S04]  /*c000*/  ULEA UR4, UR5, UR52, 0x3 ;  /* 0x0000003405047291 */ /* 0x000fc8000f8e183f */
[----:B------:R-:W-:-:S04]  /*c010*/  UIADD3 UR4, UR4, 0x60, URZ ;  /* 0x0000006004047890 */ /* 0x000fc8000fffe03f */
[----:B------:R-:W-:-:S09]  /*c020*/  UPRMT UR4, UR51, 0x654, UR4 ;  /* 0x0000065433047896 */ /* 0x000fd20008000004 */
[----:B------:R-:W-:Y:S03]  /*c030*/  SYNCS.ARRIVE.TRANS64.RED.A1T0 RZ, [UR4], RZ ;  /* 0x000000ffffff79a7 */ /* 0x000fe60008100404 */
.L_x_330:
[----:B------:R-:W-:Y:S05]  /*c040*/  BSYNC B0 ;  /* 0x0000000000007941 */ /* 0x000fea0003800000 */
.L_x_329:
        /* <DEDUP_REMOVED lines=8> */
.L_x_334:
[----:B------:R-:W-:Y:S01]  /*c0d0*/  LEA R0, R14, UR52, 0x3 ;  /* 0x000000340e007c11 */ /* 0x000fe2000f8e18ff */
[----:B------:R-:W-:Y:S01]  /*c0e0*/  BSSY B1, `(.L_x_335) ;  /* 0x0000006000017945 */ /* 0x000fe20003800000 */
[----:B------:R-:W-:Y:S02]  /*c0f0*/  SHF.L.U32 R3, R24, 0x1f, RZ ;  /* 0x0000001f18037819 */ /* 0x000fe400000006ff */
[----:B------:R-:W-:Y:S02]  /*c100*/  @!P1 LEA R12, R14, R15, 0xd ;  /* 0x0000000f0e0c9211 */ /* 0x000fe400078e68ff */
[----:B------:R-:W2:Y:S02]  /*c110*/  SYNCS.PHASECHK.TRANS64.TRYWAIT P2, [R0+URZ+0x40], R3 ;  /* 0x00004003000075a7 */ /* 0x000ea4000804017f */
[----:B------:R-:W-:Y:S01]  /*c120*/  @!P1 LEA R13, R153, R12, 0x1 ;  /* 0x0000000c990d9211 */ /* 0x000fe200078e08ff */
[----:B--2---:R-:W-:Y:S06]  /*c130*/  @!P2 BRA `(.L_x_336) ;  /* 0x0000009000e8a947 */ /* 0x004fec0003800000 */
.L_x_609:
[----:B------:R-:W-:Y:S05]  /*c140*/  BSYNC B1 ;  /* 0x0000000000017941 */ /* 0x000fea0003800000 */
.L_x_335:
[----:B------:R-:W-:Y:S05]  /*c150*/  @!P1 WARPSYNC.ALL ;  /* 0x0000000000009948 */ /* 0x000fea0003800000 */
[----:B------:R3:W4:Y:S01]  /*c160*/  @!P1 LDSM.16.M88.4 R8, [R12] ;  /* 0x000000000c08983b */ /* 0x0007220000000200 */
[----:B------:R-:W-:-:S03]  /*c170*/  IADD3 R14, R14, 0x1, RZ ;  /* 0x000000010e0e7810 */ /* 0x000fc60007ffe0ff */
[----:B------:R3:W1:Y:S01]  /*c180*/  @!P1 LDSM.16.M88.4 R4, [R13] ;  /* 0x000000000d04983b */ /* 0x0006620000000200 */
[----:B------:R-:W-:-:S04]  /*c190*/  ISETP.NE.AND P2, PT, R14, 0x4, PT ;  /* 0x000000040e00780c */ /* 0x000fc80003f45270 */
[----:B--2---:R-:W-:Y:S02]  /*c1a0*/  SEL R3, RZ, 0x1, P2 ;  /* 0x00000001ff037807 */ /* 0x004fe40001000000 */
[----:B------:R-:W-:Y:S02]  /*c1b0*/  SEL R14, R14, RZ, P2 ;  /* 0x000000ff0e0e7207 */ /* 0x000fe40001000000 */
[----:B---3--:R-:W-:-:S07]  /*c1c0*/  LOP3.LUT R24, R24, R3, RZ, 0x3c, !PT ;  /* 0x0000000318187212 */ /* 0x008fce00078e3cff */
.L_x_333:
[----:B------:R-:W-:Y:S05]  /*c1d0*/  BSYNC B0 ;  /* 0x0000000000007941 */ /* 0x000fea0003800000 */
.L_x_332:
[----:B-1--4-:R-:W-:Y:S02]  /*c1e0*/  HADD2.F32 R21, -RZ, R9.H0_H0 ;  /* 0x20000009ff157230 */ /* 0x012fe40000004100 */
        /* <DEDUP_REMOVED lines=21> */
[----:B------:R-:W-:Y:S02]  /*c340*/  HADD2.F32 R27, -RZ, R4.H0_H0 ;  /* 0x20000004ff1b7230 */ /* 0x000fe40000004100 */
        /* <DEDUP_REMOVED lines=19> */
[----:B------:R-:W-:Y:S01]  /*c480*/  FFMA.RM R29, R29, R57, 12582913 ;  /* 0x4b4000011d1d7423 */ /* 0x000fe20000004039 */
[----:B------:R-:W-:Y:S01]  /*c490*/  FFMA R13, -R56, 1.925963033500011079e-08, R13 ;  /* 0x32a57060380d7823 */ /* 0x000fe2000000010d */
[----:B------:R-:W-:Y:S01]  /*c4a0*/  FFMA R32, R155, R31, R32 ;  /* 0x0000001f9b207223 */ /* 0x000fe20000000020 */
[----:B------:R-:W-:Y:S01]  /*c4b0*/  FFMA.RM R33, R0, R57, 12582913 ;  /* 0x4b40000100217423 */ /* 0x000fe20000004039 */
[----:B------:R-:W-:Y:S01]  /*c4c0*/  FADD R31, R29, -12583039 ;  /* 0xcb40007f1d1f7421 */ /* 0x000fe20000000000 */
[----:B------:R1:W2:Y:S01]  /*c4d0*/  MUFU.EX2 R34, R13 ;  /* 0x0000000d00227308 */ /* 0x0002a20000000800 */
[----:B------:R-:W-:-:S02]  /*c4e0*/  HADD2.F32 R35, -RZ, R5.H0_H0 ;  /* 0x20000005ff237230 */ /* 0x000fc40000004100 */
[----:B------:R-:W-:Y:S01]  /*c4f0*/  FMUL R66, R154, R66 ;  /* 0x000000429a427220 */ /* 0x000fe20000400000 */
[----:B------:R-:W-:Y:S01]  /*c500*/  FFMA.SAT R0, -R60, R55, 0.5 ;  /* 0x3f0000003c007423 */ /* 0x000fe20000002137 */
[----:B------:R-:W-:Y:S01]  /*c510*/  FFMA R31, -R58, 1.4426950216293334961, -R31 ;  /* 0x3fb8aa3b3a1f7823 */ /* 0x000fe2000000091f */
[----:B------:R-:W-:Y:S02]  /*c520*/  HADD2.F32 R39, -RZ, R5.H1_H1 ;  /* 0x30000005ff277230 */ /* 0x000fe40000004100 */
[----:B------:R-:W-:Y:S01]  /*c530*/  FFMA R66, R155, R35, R66 ;  /* 0x000000239b427223 */ /* 0x000fe20000000042 */
[----:B------:R-:W-:Y:S01]  /*c540*/  FFMA.RM R35, R0, R57, 12582913 ;  /* 0x4b40000100237423 */ /* 0x000fe20000004039 */
[----:B------:R3:W-:Y:S01]  /*c550*/  MUFU.EX2 R36, R27 ;  /* 0x0000001b00247308 */ /* 0x0007e20000000800 */
[----:B-1----:R-:W-:Y:S01]  /*c560*/  FADD R13, R33, -12583039 ;  /* 0xcb40007f210d7421 */ /* 0x002fe20000000000 */
[----:B------:R-:W-:Y:S01]  /*c570*/  FFMA R31, -R58, 1.925963033500011079e-08, R31 ;  /* 0x32a570603a1f7823 */ /* 0x000fe2000000011f */
        /* <DEDUP_REMOVED lines=9> */
[----:B------:R-:W-:Y:S01]  /*c610*/  FMUL R68, R154, R68 ;  /* 0x000000449a447220 */ /* 0x000fe20000400000 */
[-C--:B------:R-:W-:Y:S01]  /*c620*/  FFMA.RM R27, R27, R57.reuse, 12582913 ;  /* 0x4b4000011b1b7423 */ /* 0x080fe20000004039 */
[----:B------:R-:W-:Y:S01]  /*c630*/  FFMA R37, -R60, 1.4426950216293334961, -R37 ;  /* 0x3fb8aa3b3c257823 */ /* 0x000fe20000000925 */
[----:B------:R-:W-:Y:S01]  /*c640*/  FFMA.RM R39, R12, R57, 12582913 ;  /* 0x4b4000010c277423 */ /* 0x000fe20000004039 */
[----:B------:R3:W-:Y:S01]  /*c650*/  MUFU.EX2 R40, R13 ;  /* 0x0000000d00287308 */ /* 0x0007e20000000800 */
[----:B-1----:R-:W-:Y:S01]  /*c660*/  FADD R31, R27, -12583039 ;  /* 0xcb40007f1b1f7421 */ /* 0x002fe20000000000 */
[----:B------:R-:W-:Y:S01]  /*c670*/  FFMA.SAT R12, -R30, R55, 0.5 ;  /* 0x3f0000001e0c7423 */ /* 0x000fe20000002137 */
[----:B------:R-:W-:Y:S01]  /*c680*/  FFMA R68, R155, R41, R68 ;  /* 0x000000299b447223 */ /* 0x000fe20000000044 */
[----:B------:R-:W-:Y:S01]  /*c690*/  FFMA R37, -R60, 1.925963033500011079e-08, R37 ;  /* 0x32a570603c257823 */ /* 0x000fe20000000125 */
[----:B------:R-:W-:Y:S01]  /*c6a0*/  FFMA R31, -R28, 1.4426950216293334961, -R31 ;  /* 0x3fb8aa3b1c1f7823 */ /* 0x000fe2000000091f */
[----:B------:R-:W-:Y:S01]  /*c6b0*/  FFMA.RM R41, R12, R57, 12582913 ;  /* 0x4b4000010c297423 */ /* 0x000fe20000004039 */
[----:B------:R-:W-:Y:S01]  /*c6c0*/  HADD2.F32 R45, -RZ, R6.H1_H1 ;  /* 0x30000006ff2d7230 */ /* 0x000fe20000004100 */
[----:B------:R1:W4:Y:S01]  /*c6d0*/  MUFU.EX2 R42, R37 ;  /* 0x00000025002a7308 */ /* 0x0003220000000800 */
[----:B---3--:R-:W-:Y:S01]  /*c6e0*/  FADD R13, R39, -12583039 ;  /* 0xcb40007f270d7421 */ /* 0x008fe20000000000 */
[----:B------:R-:W-:Y:S01]  /*c6f0*/  FFMA R31, -R28, 1.925963033500011079e-08, R31 ;  /* 0x32a570601c1f7823 */ /* 0x000fe2000000011f */
[----:B------:R-:W-:Y:S01]  /*c700*/  FFMA.SAT R28, -R64, R55, 0.5 ;  /* 0x3f000000401c7423 */ /* 0x000fe20000002137 */
[----:B------:R-:W-:Y:S01]  /*c710*/  FADD R43, R41, -12583039 ;  /* 0xcb40007f292b7421 */ /* 0x000fe20000000000 */
[----:B------:R-:W-:Y:S01]  /*c720*/  FFMA R13, -R62, 1.4426950216293334961, -R13 ;  /* 0x3fb8aa3b3e0d7823 */ /* 0x000fe2000000090d */
[----:B------:R-:W-:Y:S01]  /*c730*/  FMUL R12, R154, R69 ;  /* 0x000000459a0c7220 */ /* 0x000fe20000400000 */
[----:B------:R-:W-:-:S02]  /*c740*/  HADD2.F32 R47, -RZ, R7.H0_H0 ;  /* 0x20000007ff2f7230 */ /* 0x000fc40000004100 */
[----:B------:R-:W-:Y:S01]  /*c750*/  FFMA R43, -R30, 1.4426950216293334961, -R43 ;  /* 0x3fb8aa3b1e2b7823 */ /* 0x000fe2000000092b */
[----:B------:R-:W-:Y:S01]  /*c760*/  FFMA R13, -R62, 1.925963033500011079e-08, R13 ;  /* 0x32a570603e0d7823 */ /* 0x000fe2000000010d */
[----:B-1----:R-:W-:Y:S01]  /*c770*/  FFMA.RM R37, R28, R57, 12582913 ;  /* 0x4b4000011c257423 */ /* 0x002fe20000004039 */
[----:B------:R-:W-:Y:S01]  /*c780*/  FFMA.SAT R28, -R32, R55, 0.5 ;  /* 0x3f000000201c7423 */ /* 0x000fe20000002137 */
[----:B------:R1:W3:Y:S01]  /*c790*/  MUFU.EX2 R44, R31 ;  /* 0x0000001f002c7308 */ /* 0x0002e20000000800 */
[----:B------:R-:W-:Y:S01]  /*c7a0*/  FFMA R12, R155, R45, R12 ;  /* 0x0000002d9b0c7223 */ /* 0x000fe2000000000c */
[----:B------:R-:W-:Y:S01]  /*c7b0*/  FFMA R43, -R30, 1.925963033500011079e-08, R43 ;  /* 0x32a570601e2b7823 */ /* 0x000fe2000000012b */
[----:B------:R-:W-:Y:S01]  /*c7c0*/  FFMA.RM R45, R28, R57, 12582913 ;  /* 0x4b4000011c2d7423 */ /* 0x000fe20000004039 */
[----:B------:R-:W-:Y:S01]  /*c7d0*/  FFMA.SAT R28, -R0, R55, 0.5 ;  /* 0x3f000000001c7423 */ /* 0x000fe20000002137 */
[----:B------:R-:W-:Y:S01]  /*c7e0*/  FMUL R70, R154, R70 ;  /* 0x000000469a467220 */ /* 0x000fe20000400000 */
[----:B------:R-:W-:Y:S01]  /*c7f0*/  HADD2.F32 R50, -RZ, R7.H1_H1 ;  /* 0x30000007ff327230 */ /* 0x000fe20000004100 */
[----:B------:R-:W-:Y:S01]  /*c800*/  SHF.L.U32 R3, R3, 0x17, RZ ;  /* 0x0000001703037819 */ /* 0x000fe200000006ff */
[----:B------:R5:W3:Y:S01]  /*c810*/  MUFU.EX2 R46, R13 ;  /* 0x0000000d002e7308 */ /* 0x000ae20000000800 */
[----:B-1----:R-:W-:Y:S01]  /*c820*/  FADD R31, R37, -12583039 ;  /* 0xcb40007f251f7421 */ /* 0x002fe20000000000 */
[----:B------:R-:W-:Y:S01]  /*c830*/  FFMA.RM R49, R28, R57, 12582913 ;  /* 0x4b4000011c317423 */ /* 0x000fe20000004039 */
[----:B------:R-:W-:Y:S01]  /*c840*/  FMUL R28, R154, R71 ;  /* 0x000000479a1c7220 */ /* 0x000fe20000400000 */
[----:B------:R-:W-:Y:S01]  /*c850*/  FFMA R70, R155, R47, R70 ;  /* 0x0000002f9b467223 */ /* 0x000fe20000000046 */
[----:B------:R-:W-:Y:S01]  /*c860*/  FFMA R31, -R64, 1.4426950216293334961, -R31 ;  /* 0x3fb8aa3b401f7823 */ /* 0x000fe2000000091f */
[----:B------:R-:W-:Y:S01]  /*c870*/  FADD R47, R45, -12583039 ;  /* 0xcb40007f2d2f7421 */ /* 0x000fe20000000000 */
[----:B------:R-:W-:Y:S01]  /*c880*/  FADD R51, R49, -12583039 ;  /* 0xcb40007f31337421 */ /* 0x000fe20000000000 */
[----:B------:R1:W3:Y:S01]  /*c890*/  MUFU.EX2 R30, R43 ;  /* 0x0000002b001e7308 */ /* 0x0002e20000000800 */
[-C--:B-----5:R-:W-:Y:S01]  /*c8a0*/  FFMA.SAT R13, -R66, R55.reuse, 0.5 ;  /* 0x3f000000420d7423 */ /* 0x0a0fe20000002137 */
[----:B------:R-:W-:Y:S01]  /*c8b0*/  FFMA R31, -R64, 1.925963033500011079e-08, R31 ;  /* 0x32a57060401f7823 */ /* 0x000fe2000000011f */
[----:B------:R-:W-:Y:S01]  /*c8c0*/  FFMA R28, R155, R50, R28 ;  /* 0x000000329b1c7223 */ /* 0x000fe2000000001c */
[----:B------:R-:W-:Y:S01]  /*c8d0*/  FFMA.SAT R50, -R12, R55, 0.5 ;  /* 0x3f0000000c327423 */ /* 0x000fe20000002137 */
[----:B------:R-:W-:Y:S01]  /*c8e0*/  FFMA.RM R13, R13, R57, 12582913 ;  /* 0x4b4000010d0d7423 */ /* 0x000fe20000004039 */
[----:B------:R-:W-:Y:S01]  /*c8f0*/  FFMA.SAT R53, -R70, R55, 0.5 ;  /* 0x3f00000046357423 */ /* 0x000fe20000002137 */
[----:B------:R-:W-:Y:S01]  /*c900*/  FFMA R47, -R32, 1.4426950216293334961, -R47 ;  /* 0x3fb8aa3b202f7823 */ /* 0x000fe2000000092f */
[----:B------:R5:W3:Y:S01]  /*c910*/  MUFU.EX2 R48, R31 ;  /* 0x0000001f00307308 */ /* 0x000ae20000000800 */
[----:B-1----:R-:W-:Y:S01]  /*c920*/  FADD R43, R13, -12583039 ;  /* 0xcb40007f0d2b7421 */ /* 0x002fe20000000000 */
[----:B------:R-:W-:Y:S01]  /*c930*/  FFMA R51, -R0, 1.4426950216293334961, -R51 ;  /* 0x3fb8aa3b00337823 */ /* 0x000fe20000000933 */
[-C--:B------:R-:W-:Y:S01]  /*c940*/  FFMA.RM R52, R50, R57.reuse, 12582913 ;  /* 0x4b40000132347423 */ /* 0x080fe20000004039 */
[----:B------:R-:W-:Y:S01]  /*c950*/  FFMA.RM R54, R53, R57, 12582913 ;  /* 0x4b40000135367423 */ /* 0x000fe20000004039 */
[----:B------:R-:W-:Y:S01]  /*c960*/  FFMA R43, -R66, 1.4426950216293334961, -R43 ;  /* 0x3fb8aa3b422b7823 */ /* 0x000fe2000000092b */
[----:B------:R-:W-:Y:S01]  /*c970*/  FFMA R47, -R32, 1.925963033500011079e-08, R47 ;  /* 0x32a57060202f7823 */ /* 0x000fe2000000012f */
[----:B------:R-:W-:Y:S01]  /*c980*/  FFMA R51, -R0, 1.925963033500011079e-08, R51 ;  /* 0x32a5706000337823 */ /* 0x000fe20000000133 */
[----:B------:R-:W-:Y:S01]  /*c990*/  FADD R53, R52, -12583039 ;  /* 0xcb40007f34357421 */ /* 0x000fe20000000000 */
[-C--:B-----5:R-:W-:Y:S01]  /*c9a0*/  FFMA.SAT R31, -R68, R55.reuse, 0.5 ;  /* 0x3f000000441f7423 */ /* 0x0a0fe20000002137 */
[----:B------:R-:W-:Y:S01]  /*c9b0*/  FFMA.SAT R55, -R28, R55, 0.5 ;  /* 0x3f0000001c377423 */ /* 0x000fe20000002137 */
[----:B------:R-:W-:Y:S01]  /*c9c0*/  FFMA R43, -R66, 1.925963033500011079e-08, R43 ;  /* 0x32a57060422b7823 */ /* 0x000fe2000000012b */
[----:B------:R1:W5:Y:S01]  /*c9d0*/  MUFU.EX2 R32, R47 ;  /* 0x0000002f00207308 */ /* 0x0003620000000800 */
[-C--:B------:R-:W-:Y:S01]  /*c9e0*/  FFMA.RM R31, R31, R57.reuse, 12582913 ;  /* 0x4b4000011f1f7423 */ /* 0x080fe20000004039 */
[----:B------:R-:W-:Y:S01]  /*c9f0*/  FFMA.RM R55, R55, R57, 12582913 ;  /* 0x4b40000137377423 */ /* 0x000fe20000004039 */
[----:B--2---:R-:W-:Y:S01]  /*ca00*/  FFMA R34, R3, R34, 1 ;  /* 0x3f80000003227423 */ /* 0x004fe20000000022 */
[----:B------:R-:W-:Y:S01]  /*ca10*/  FFMA R53, -R12, 1.4426950216293334961, -R53 ;  /* 0x3fb8aa3b0c357823 */ /* 0x000fe20000000935 */
[----:B------:R-:W-:Y:S01]  /*ca20*/  SHF.L.U32 R35, R35, 0x17, RZ ;  /* 0x0000001723237819 */ /* 0x000fe200000006ff */
[----:B------:R-:W-:Y:S01]  /*ca30*/  FADD R57, R55, -12583039 ;  /* 0xcb40007f37397421 */ /* 0x000fe20000000000 */
[----:B------:R-:W-:Y:S01]  /*ca40*/  SHF.L.U32 R33, R33, 0x17, RZ ;  /* 0x0000001721217819 */ /* 0x000fe200000006ff */
[----:B------:R2:W5:Y:S01]  /*ca50*/  MUFU.EX2 R0, R43 ;  /* 0x0000002b00007308 */ /* 0x0005620000000800 */
[----:B-1----:R-:W-:Y:S01]  /*ca60*/  FADD R47, R31, -12583039 ;  /* 0xcb40007f1f2f7421 */ /* 0x002fe20000000000 */
[----:B------:R-:W-:Y:S01]  /*ca70*/  FFMA R57, -R28, 1.4426950216293334961, -R57 ;  /* 0x3fb8aa3b1c397823 */ /* 0x000fe20000000939 */
[----:B------:R-:W-:Y:S01]  /*ca80*/  FFMA R53, -R12, 1.925963033500011079e-08, R53 ;  /* 0x32a570600c357823 */ /* 0x000fe20000000135 */
[----:B------:R-:W-:Y:S01]  /*ca90*/  IADD3 R3, R34, 0x1800000, RZ ;  /* 0x0180000022037810 */ /* 0x000fe20007ffe0ff */
[----:B------:R-:W-:Y:S01]  /*caa0*/  FFMA R47, -R68, 1.4426950216293334961, -R47 ;  /* 0x3fb8aa3b442f7823 */ /* 0x000fe2000000092f */
[----:B------:R-:W-:Y:S01]  /*cab0*/  FFMA R57, -R28, 1.925963033500011079e-08, R57 ;  /* 0x32a570601c397823 */ /* 0x000fe20000000139 */
[----:B------:R-:W-:Y:S01]  /*cac0*/  SHF.L.U32 R21, R21, 0x17, RZ ;  /* 0x0000001715157819 */ /* 0x000fe200000006ff */
[----:B------:R1:W5:Y:S01]  /*cad0*/  MUFU.EX2 R50, R51 ;  /* 0x0000003300327308 */ /* 0x0003620000000800 */
        /* <DEDUP_REMOVED lines=10> */
[----:B----4-:R-:W-:Y:S01]  /*cb80*/  FFMA R42, R35, R42, 1 ;  /* 0x3f800000232a7423 */ /* 0x010fe2000000002a */
[----:B------:R-:W-:Y:S01]  /*cb90*/  SHF.L.U32 R39, R39, 0x17, RZ ;  /* 0x0000001727277819 */ /* 0x000fe200000006ff */
[----:B------:R-:W-:Y:S01]  /*cba0*/  FFMA R33, R33, R40, 1 ;  /* 0x3f80000021217423 */ /* 0x000fe20000000028 */
[----:B------:R-:W-:Y:S01]  /*cbb0*/  SHF.L.U32 R41, R41, 0x17, RZ ;  /* 0x0000001729297819 */ /* 0x000fe200000006ff */
[----:B---3--:R-:W-:Y:S01]  /*cbc0*/  FFMA R35, R27, R44, 1 ;  /* 0x3f8000001b237423 */ /* 0x008fe2000000002c */
[----:B------:R-:W3:Y:S01]  /*cbd0*/  MUFU.EX2 R53, R53 ;  /* 0x0000003500357308 */ /* 0x000ee20000000800 */
        /* <DEDUP_REMOVED lines=13> */
[----:B-----5:R-:W-:Y:S01]  /*ccb0*/  FFMA R45, R45, R32, 1 ;  /* 0x3f8000002d2d7423 */ /* 0x020fe20000000020 */
[----:B------:R-:W-:Y:S01]  /*ccc0*/  SHF.L.U32 R55, R55, 0x17, RZ ;  /* 0x0000001737377819 */ /* 0x000fe200000006ff */
[----:B------:R-:W4:Y:S01]  /*ccd0*/  MUFU.EX2 R28, R57 ;  /* 0x00000039001c7308 */ /* 0x000f220000000800 */
[----:B------:R-:W-:Y:S01]  /*cce0*/  FFMA R40, R13, R0, 1 ;  /* 0x3f8000000d287423 */ /* 0x000fe20000000000 */
[----:B------:R-:W-:Y:S01]  /*ccf0*/  FFMA R49, R49, R50, 1 ;  /* 0x3f80000031317423 */ /* 0x000fe20000000032 */
[----:B--2---:R-:W-:Y:S01]  /*cd00*/  FFMA R44, R31, R12, 1 ;  /* 0x3f8000001f2c7423 */ /* 0x004fe2000000000c */
[----:B---3--:R-:W-:Y:S01]  /*cd10*/  FFMA R53, R52, R53, 1 ;  /* 0x3f80000034357423 */ /* 0x008fe20000000035 */
[----:B-1----:R-:W-:Y:S01]  /*cd20*/  FFMA R54, R54, R43, 1 ;  /* 0x3f80000036367423 */ /* 0x002fe2000000002b */
[----:B----4-:R-:W-:Y:S01]  /*cd30*/  FFMA R55, R55, R28, 1 ;  /* 0x3f80000037377423 */ /* 0x010fe2000000001c */
[----:B------:R-:W-:Y:S06]  /*cd40*/  @P2 BRA `(.L_x_338) ;  /* 0x0000000000142947 */ /* 0x000fec0003800000 */
[----:B------:R-:W-:Y:S02]  /*cd50*/  MOV R0, R34 ;  /* 0x0000002200007202 */ /* 0x000fe40000000f00 */
[----:B------:R-:W-:-:S07]  /*cd60*/  MOV R12, 0xcd80 ;  /* 0x0000cd80000c7802 */ /* 0x000fce0000000f00 */
[----:B------:R-:W-:Y:S05]  /*cd70*/  CALL.REL.NOINC `($__internal_0_$__cuda_sm20_rcp_rn_f32_slowpath) ;  /* 0x0000008c00b87944 */ /* 0x000fea0003c00000 */
[----:B------:R-:W-:Y:S01]  /*cd80*/  MOV R21, R0 ;  /* 0x0000000000157202 */ /* 0x000fe20000000f00 */
[----:B------:R-:W-:Y:S06]  /*cd90*/  BRA `(.L_x_339) ;  /* 0x0000000000107947 */ /* 0x000fec0003800000 */
.L_x_338:
[----:B------:R-:W1:Y:S02]  /*cda0*/  MUFU.RCP R21, R34 ;  /* 0x0000002200157308 */ /* 0x000e640000001000 */
[----:B-1----:R-:W-:-:S04]  /*cdb0*/  FFMA R0, R34, R21, -1 ;  /* 0xbf80000022007423 */ /* 0x002fc80000000015 */
[----:B------:R-:W-:-:S04]  /*cdc0*/  FADD.FTZ R0, -R0, -RZ ;  /* 0x800000ff00007221 */ /* 0x000fc80000010100 */
[----:B------:R-:W-:-:S07]  /*cdd0*/  FFMA R21, R21, R0, R21 ;  /* 0x0000000015157223 */ /* 0x000fce0000000015 */
.L_x_339:
[----:B------:R-:W-:Y:S05]  /*cde0*/  BSYNC B1 ;  /* 0x0000000000017941 */ /* 0x000fea0003800000 */
.L_x_337:
        /* <DEDUP_REMOVED lines=10> */
.L_x_341:
[----:B------:R-:W1:Y:S02]  /*ce90*/  MUFU.RCP R28, R51 ;  /* 0x00000033001c7308 */ /* 0x000e640000001000 */
[----:B-1----:R-:W-:-:S04]  /*cea0*/  FFMA R0, R51, R28, -1 ;  /* 0xbf80000033007423 */ /* 0x002fc8000000001c */
[----:B------:R-:W-:-:S04]  /*ceb0*/  FADD.FTZ R3, -R0, -RZ ;  /* 0x800000ff00037221 */ /* 0x000fc80000010100 */
[----:B------:R-:W-:-:S07]  /*cec0*/  FFMA R28, R28, R3, R28 ;  /* 0x000000031c1c7223 */ /* 0x000fce000000001c */
.L_x_342:
[----:B------:R-:W-:Y:S05]  /*ced0*/  BSYNC B1 ;  /* 0x0000000000017941 */ /* 0x000fea0003800000 */
.L_x_340:
        /* <DEDUP_REMOVED lines=10> */
.L_x_344:
[----:B------:R-:W1:Y:S02]  /*cf80*/  MUFU.RCP R27, R38 ;  /* 0x00000026001b7308 */ /* 0x000e640000001000 */
[----:B-1----:R-:W-:-:S04]  /*cf90*/  FFMA R0, R38, R27, -1 ;  /* 0xbf80000026007423 */ /* 0x002fc8000000001b */
[----:B------:R-:W-:-:S04]  /*cfa0*/  FADD.FTZ R0, -R0, -RZ ;  /* 0x800000ff00007221 */ /* 0x000fc80000010100 */
[----:B------:R-:W-:-:S07]  /*cfb0*/  FFMA R27, R27, R0, R27 ;  /* 0x000000001b1b7223 */ /* 0x000fce000000001b */
.L_x_345:
[----:B------:R-:W-:Y:S05]  /*cfc0*/  BSYNC B1 ;  /* 0x0000000000017941 */ /* 0x000fea0003800000 */
.L_x_343:
        /* <DEDUP_REMOVED lines=10> */
.L_x_347:
[----:B------:R-:W1:Y:S02]  /*d070*/  MUFU.RCP R30, R33 ;  /* 0x00000021001e7308 */ /* 0x000e640000001000 */
[----:B-1----:R-:W-:-:S04]  /*d080*/  FFMA R0, R33, R30, -1 ;  /* 0xbf80000021007423 */ /* 0x002fc8000000001e */
[----:B------:R-:W-:-:S04]  /*d090*/  FADD.FTZ R3, -R0, -RZ ;  /* 0x800000ff00037221 */ /* 0x000fc80000010100 */
[----:B------:R-:W-:-:S07]  /*d0a0*/  FFMA R30, R30, R3, R30 ;  /* 0x000000031e1e7223 */ /* 0x000fce000000001e */
.L_x_348:
[----:B------:R-:W-:Y:S05]  /*d0b0*/  BSYNC B1 ;  /* 0x0000000000017941 */ /* 0x000fea0003800000 */
.L_x_346:
        /* <DEDUP_REMOVED lines=10> */
.L_x_350:
[----:B------:R-:W1:Y:S02]  /*d160*/  MUFU.RCP R29, R42 ;  /* 0x0000002a001d7308 */ /* 0x000e640000001000 */
[----:B-1----:R-:W-:-:S04]  /*d170*/  FFMA R0, R42, R29, -1 ;  /* 0xbf8000002a007423 */ /* 0x002fc8000000001d */
[----:B------:R-:W-:-:S04]  /*d180*/  FADD.FTZ R0, -R0, -RZ ;  /* 0x800000ff00007221 */ /* 0x000fc80000010100 */
[----:B------:R-:W-:-:S07]  /*d190*/  FFMA R29, R29, R0, R29 ;  /* 0x000000001d1d7223 */ /* 0x000fce000000001d */
.L_x_351:
[----:B------:R-:W-:Y:S05]  /*d1a0*/  BSYNC B1 ;  /* 0x0000000000017941 */ /* 0x000fea0003800000 */
.L_x_349:
        /* <DEDUP_REMOVED lines=10> */
.L_x_353:
[----:B------:R-:W1:Y:S02]  /*d250*/  MUFU.RCP R32, R35 ;  /* 0x0000002300207308 */ /* 0x000e640000001000 */
[----:B-1----:R-:W-:-:S04]  /*d260*/  FFMA R0, R35, R32, -1 ;  /* 0xbf80000023007423 */ /* 0x002fc80000000020 */
[----:B------:R-:W-:-:S04]  /*d270*/  FADD.FTZ R3, -R0, -RZ ;  /* 0x800000ff00037221 */ /* 0x000fc80000010100 */
[----:B------:R-:W-:-:S07]  /*d280*/  FFMA R32, R32, R3, R32 ;  /* 0x0000000320207223 */ /* 0x000fce0000000020 */
.L_x_354:
[----:B------:R-:W-:Y:S05]  /*d290*/  BSYNC B1 ;  /* 0x0000000000017941 */ /* 0x000fea0003800000 */
.L_x_352:
        /* <DEDUP_REMOVED lines=10> */
.L_x_356:
[----:B------:R-:W1:Y:S02]  /*d340*/  MUFU.RCP R31, R46 ;  /* 0x0000002e001f7308 */ /* 0x000e640000001000 */
[----:B-1----:R-:W-:-:S04]  /*d350*/  FFMA R0, R46, R31, -1 ;  /* 0xbf8000002e007423 */ /* 0x002fc8000000001f */
[----:B------:R-:W-:-:S04]  /*d360*/  FADD.FTZ R0, -R0, -RZ ;  /* 0x800000ff00007221 */ /* 0x000fc80000010100 */
[----:B------:R-:W-:-:S07]  /*d370*/  FFMA R31, R31, R0, R31 ;  /* 0x000000001f1f7223 */ /* 0x000fce000000001f */
.L_x_357:
[----:B------:R-:W-:Y:S05]  /*d380*/  BSYNC B1 ;  /* 0x0000000000017941 */ /* 0x000fea0003800000 */
.L_x_355:
        /* <DEDUP_REMOVED lines=10> */
.L_x_359:
[----:B------:R-:W1:Y:S02]  /*d430*/  MUFU.RCP R34, R41 ;  /* 0x0000002900227308 */ /* 0x000e640000001000 */
[----:B-1----:R-:W-:-:S04]  /*d440*/  FFMA R0, R41, R34, -1 ;  /* 0xbf80000029007423 */ /* 0x002fc80000000022 */
[----:B------:R-:W-:-:S04]  /*d450*/  FADD.FTZ R3, -R0, -RZ ;  /* 0x800000ff00037221 */ /* 0x000fc80000010100 */
[----:B------:R-:W-:-:S07]  /*d460*/  FFMA R34, R34, R3, R34 ;  /* 0x0000000322227223 */ /* 0x000fce0000000022 */
.L_x_360:
[----:B------:R-:W-:Y:S05]  /*d470*/  BSYNC B1 ;  /* 0x0000000000017941 */ /* 0x000fea0003800000 */
.L_x_358:
        /* <DEDUP_REMOVED lines=10> */
.L_x_362:
[----:B------:R-:W1:Y:S02]  /*d520*/  MUFU.RCP R33, R48 ;  /* 0x0000003000217308 */ /* 0x000e640000001000 */
[----:B-1----:R-:W-:-:S04]  /*d530*/  FFMA R0, R48, R33, -1 ;  /* 0xbf80000030007423 */ /* 0x002fc80000000021 */
[----:B------:R-:W-:-:S04]  /*d540*/  FADD.FTZ R0, -R0, -RZ ;  /* 0x800000ff00007221 */ /* 0x000fc80000010100 */
[----:B------:R-:W-:-:S07]  /*d550*/  FFMA R33, R33, R0, R33 ;  /* 0x0000000021217223 */ /* 0x000fce0000000021 */
.L_x_363:
[----:B------:R-:W-:Y:S05]  /*d560*/  BSYNC B1 ;  /* 0x0000000000017941 */ /* 0x000fea0003800000 */
.L_x_361:
        /* <DEDUP_REMOVED lines=10> */
.L_x_365:
[----:B------:R-:W1:Y:S02]  /*d610*/  MUFU.RCP R36, R45 ;  /* 0x0000002d00247308 */ /* 0x000e640000001000 */
[----:B-1----:R-:W-:-:S04]  /*d620*/  FFMA R0, R45, R36, -1 ;  /* 0xbf8000002d007423 */ /* 0x002fc80000000024 */
[----:B------:R-:W-:-:S04]  /*d630*/  FADD.FTZ R3, -R0, -RZ ;  /* 0x800000ff00037221 */ /* 0x000fc80000010100 */
[----:B------:R-:W-:-:S07]  /*d640*/  FFMA R36, R36, R3, R36 ;  /* 0x0000000324247223 */ /* 0x000fce0000000024 */
.L_x_366:
[----:B------:R-:W-:Y:S05]  /*d650*/  BSYNC B1 ;  /* 0x0000000000017941 */ /* 0x000fea0003800000 */
.L_x_364:
        /* <DEDUP_REMOVED lines=10> */
.L_x_368:
[----:B------:R-:W1:Y:S02]  /*d700*/  MUFU.RCP R35, R40 ;  /* 0x0000002800237308 */ /* 0x000e640000001000 */
[----:B-1----:R-:W-:-:S04]  /*d710*/  FFMA R0, R40, R35, -1 ;  /* 0xbf80000028007423 */ /* 0x002fc80000000023 */
[----:B------:R-:W-:-:S04]  /*d720*/  FADD.FTZ R0, -R0, -RZ ;  /* 0x800000ff00007221 */ /* 0x000fc80000010100 */
[----:B------:R-:W-:-:S07]  /*d730*/  FFMA R35, R35, R0, R35 ;  /* 0x0000000023237223 */ /* 0x000fce0000000023 */
.L_x_369:
[----:B------:R-:W-:Y:S05]  /*d740*/  BSYNC B1 ;  /* 0x0000000000017941 */ /* 0x000fea0003800000 */
.L_x_367:
        /* <DEDUP_REMOVED lines=10> */
.L_x_371:
[----:B------:R-:W1:Y:S02]  /*d7f0*/  MUFU.RCP R38, R49 ;  /* 0x0000003100267308 */ /* 0x000e640000001000 */
[----:B-1----:R-:W-:-:S04]  /*d800*/  FFMA R0, R49, R38, -1 ;  /* 0xbf80000031007423 */ /* 0x002fc80000000026 */
[----:B------:R-:W-:-:S04]  /*d810*/  FADD.FTZ R3, -R0, -RZ ;  /* 0x800000ff00037221 */ /* 0x000fc80000010100 */
[----:B------:R-:W-:-:S07]  /*d820*/  FFMA R38, R38, R3, R38 ;  /* 0x0000000326267223 */ /* 0x000fce0000000026 */
.L_x_372:
[----:B------:R-:W-:Y:S05]  /*d830*/  BSYNC B1 ;  /* 0x0000000000017941 */ /* 0x000fea0003800000 */
.L_x_370:
        /* <DEDUP_REMOVED lines=10> */
.L_x_374:
[----:B------:R-:W1:Y:S02]  /*d8e0*/  MUFU.RCP R37, R44 ;  /* 0x0000002c00257308 */ /* 0x000e640000001000 */
[----:B-1----:R-:W-:-:S04]  /*d8f0*/  FFMA R0, R44, R37, -1 ;  /* 0xbf8000002c007423 */ /* 0x002fc80000000025 */
[----:B------:R-:W-:-:S04]  /*d900*/  FADD.FTZ R0, -R0, -RZ ;  /* 0x800000ff00007221 */ /* 0x000fc80000010100 */
[----:B------:R-:W-:-:S07]  /*d910*/  FFMA R37, R37, R0, R37 ;  /* 0x0000000025257223 */ /* 0x000fce0000000025 */
.L_x_375:
[----:B------:R-:W-:Y:S05]  /*d920*/  BSYNC B1 ;  /* 0x0000000000017941 */ /* 0x000fea0003800000 */
.L_x_373:
        /* <DEDUP_REMOVED lines=10> */
.L_x_377:
[----:B------:R-:W1:Y:S02]  /*d9d0*/  MUFU.RCP R40, R53 ;  /* 0x0000003500287308 */ /* 0x000e640000001000 */
[----:B-1----:R-:W-:-:S04]  /*d9e0*/  FFMA R0, R53, R40, -1 ;  /* 0xbf80000035007423 */ /* 0x002fc80000000028 */
[----:B------:R-:W-:-:S04]  /*d9f0*/  FADD.FTZ R3, -R0, -RZ ;  /* 0x800000ff00037221 */ /* 0x000fc80000010100 */
[----:B------:R-:W-:-:S07]  /*da00*/  FFMA R40, R40, R3, R40 ;  /* 0x0000000328287223 */ /* 0x000fce0000000028 */
.L_x_378:
[----:B------:R-:W-:Y:S05]  /*da10*/  BSYNC B1 ;  /* 0x0000000000017941 */ /* 0x000fea0003800000 */
.L_x_376:
        /* <DEDUP_REMOVED lines=10> */
.L_x_380:
[----:B------:R-:W1:Y:S02]  /*dac0*/  MUFU.RCP R39, R54 ;  /* 0x0000003600277308 */ /* 0x000e640000001000 */
[----:B-1----:R-:W-:-:S04]  /*dad0*/  FFMA R0, R54, R39, -1 ;  /* 0xbf80000036007423 */ /* 0x002fc80000000027 */
[----:B------:R-:W-:-:S04]  /*dae0*/  FADD.FTZ R0, -R0, -RZ ;  /* 0x800000ff00007221 */ /* 0x000fc80000010100 */
[----:B------:R-:W-:-:S07]  /*daf0*/  FFMA R39, R39, R0, R39 ;  /* 0x0000000027277223 */ /* 0x000fce0000000027 */
.L_x_381:
[----:B------:R-:W-:Y:S05]  /*db00*/  BSYNC B1 ;  /* 0x0000000000017941 */ /* 0x000fea0003800000 */
.L_x_379:
        /* <DEDUP_REMOVED lines=8> */
.L_x_382:
[----:B------:R-:W1:Y:S02]  /*db90*/  MUFU.RCP R0, R55 ;  /* 0x0000003700007308 */ /* 0x000e640000001000 */
[----:B-1----:R-:W-:-:S04]  /*dba0*/  FFMA R3, R55, R0, -1 ;  /* 0xbf80000037037423 */ /* 0x002fc80000000000 */
[----:B------:R-:W-:-:S04]  /*dbb0*/  FADD.FTZ R3, -R3, -RZ ;  /* 0x800000ff03037221 */ /* 0x000fc80000010100 */
[----:B------:R-:W-:-:S07]  /*dbc0*/  FFMA R0, R0, R3, R0 ;  /* 0x0000000300007223 */ /* 0x000fce0000000000 */
.L_x_383:
        /* <DEDUP_REMOVED lines=29> */
.L_x_385:
[----:B------:R-:W-:Y:S05]  /*dda0*/  BSYNC B0 ;  /* 0x0000000000007941 */ /* 0x000fea0003800000 */
.L_x_384:
[----:B------:R-:W-:Y:S06]  /*ddb0*/  BAR.SYNC.DEFER_BLOCKING 0x1, 0x100 ;  /* 0x0044000000007b1d */ /* 0x000fec0000010000 */
[----:B------:R-:W-:Y:S04]  /*ddc0*/  BSSY B0, `(.L_x_386) ;  /* 0x0000009000007945 */ /* 0x000fe80003800000 */
[----:B------:R-:W-:Y:S05]  /*ddd0*/  @P0 BRA `(.L_x_387) ;  /* 0x00000000001c0947 */ /* 0x000fea0003800000 */
[----:B------:R-:W-:-:S13]  /*dde0*/  ISETP.NE.AND P2, PT, R156, 0x3, PT ;  /* 0x000000039c00780c */ /* 0x000fda0003f45270 */
[----:B------:R-:W-:Y:S05]  /*ddf0*/  @!P2 BRA `(.L_x_388) ;  /* 0x000000000004a947 */ /* 0x000fea0003800000 */
[----:B------:R-:W-:Y:S01]  /*de00*/  BPT.TRAP 0x1 ;  /* 0x000000040000795c */ /* 0x000fe20000300000 */
.L_x_388:
[----:B------:R-:W-:-:S04]  /*de10*/  ULEA UR4, UR5, UR52, 0x3 ;  /* 0x0000003405047291 */ /* 0x000fc8000f8e183f */
[----:B------:R-:W-:-:S04]  /*de20*/  UIADD3 UR4, UR4, 0x60, URZ ;  /* 0x0000006004047890 */ /* 0x000fc8000fffe03f */
[----:B------:R-:W-:-:S09]  /*de30*/  UPRMT UR4, UR51, 0x654, UR4 ;  /* 0x0000065433047896 */ /* 0x000fd20008000004 */
[----:B------:R-:W-:Y:S03]  /*de40*/  SYNCS.ARRIVE.TRANS64.RED.A1T0 RZ, [UR4], RZ ;  /* 0x000000ffffff79a7 */ /* 0x000fe60008100404 */
.L_x_387:
[----:B------:R-:W-:Y:S05]  /*de50*/  BSYNC B0 ;  /* 0x0000000000007941 */ /* 0x000fea0003800000 */
.L_x_386:
        /* <DEDUP_REMOVED lines=8> */
.L_x_391:
[----:B------:R-:W-:Y:S01]  /*dee0*/  LEA R0, R14, UR52, 0x3 ;  /* 0x000000340e007c11 */ /* 0x000fe2000f8e18ff */
[----:B------:R-:W-:Y:S01]  /*def0*/  BSSY B1, `(.L_x_392) ;  /* 0x0000006000017945 */ /* 0x000fe20003800000 */
[----:B------:R-:W-:Y:S02]  /*df00*/  SHF.L.U32 R3, R24, 0x1f, RZ ;  /* 0x0000001f18037819 */ /* 0x000fe400000006ff */
[----:B------:R-:W-:Y:S02]  /*df10*/  @!P1 LEA R12, R14, R15, 0xd ;  /* 0x0000000f0e0c9211 */ /* 0x000fe400078e68ff */
[----:B------:R-:W2:Y:S02]  /*df20*/  SYNCS.PHASECHK.TRANS64.TRYWAIT P2, [R0+URZ+0x40], R3 ;  /* 0x00004003000075a7 */ /* 0x000ea4000804017f */
[----:B------:R-:W-:Y:S01]  /*df30*/  @!P1 LEA R13, R153, R12, 0x1 ;  /* 0x0000000c990d9211 */ /* 0x000fe200078e08ff */
[----:B--2---:R-:W-:Y:S06]  /*df40*/  @!P2 BRA `(.L_x_393) ;  /* 0x000000740078a947 */ /* 0x004fec0003800000 */
.L_x_610:
[----:B------:R-:W-:Y:S05]  /*df50*/  BSYNC B1 ;  /* 0x0000000000017941 */ /* 0x000fea0003800000 */
.L_x_392:
        /* <DEDUP_REMOVED lines=8> */
.L_x_390:
[----:B------:R-:W-:Y:S05]  /*dfe0*/  BSYNC B0 ;  /* 0x0000000000007941 */ /* 0x000fea0003800000 */
.L_x_389:
[--C-:B----4-:R-:W-:Y:S02]  /*dff0*/  HADD2.F32 R3, -RZ, R8.reuse.H0_H0 ;  /* 0x20000008ff037230 */ /* 0x110fe40000004100 */
[C---:B------:R-:W-:Y:S01]  /*e000*/  FMUL R136, R154.reuse, R136 ;  /* 0x000000889a887220 */ /* 0x040fe20000400000 */
[----:B------:R-:W-:Y:S01]  /*e010*/  MOV R53, 0x3bbb989d ;  /* 0x3bbb989d00357802 */ /* 0x000fe20000000f00 */
[----:B------:R-:W-:Y:S01]  /*e020*/  HADD2.F32 R13, -RZ, R8.H1_H1 ;  /* 0x30000008ff0d7230 */ /* 0x000fe20000004100 */
[----:B------:R-:W-:Y:S01]  /*e030*/  MOV R56, 0x437c0000 ;  /* 0x437c000000387802 */ /* 0x000fe20000000f00 */
[C---:B------:R-:W-:Y:S01]  /*e040*/  FFMA R136, R155.reuse, R3, R136 ;  /* 0x000000039b887223 */ /* 0x040fe20000000088 */
[C---:B------:R-:W-:Y:S01]  /*e050*/  FMUL R0, R154.reuse, R137 ;  /* 0x000000899a007220 */ /* 0x040fe20000400000 */
[--C-:B-1----:R-:W-:Y:S02]  /*e060*/  HADD2.F32 R23, -RZ, R9.reuse.H1_H1 ;  /* 0x30000009ff177230 */ /* 0x102fe40000004100 */
[----:B------:R-:W-:Y:S01]  /*e070*/  FMUL R12, R154, R139 ;  /* 0x0000008b9a0c7220 */ /* 0x000fe20000400000 */
[----:B------:R-:W-:Y:S01]  /*e080*/  FFMA.SAT R3, -R136, R53, 0.5 ;  /* 0x3f00000088037423 */ /* 0x000fe20000002135 */
[----:B------:R-:W-:Y:S01]  /*e090*/  FFMA R0, R155, R13, R0 ;  /* 0x0000000d9b007223 */ /* 0x000fe20000000000 */
[----:B------:R-:W-:-:S02]  /*e0a0*/  HADD2.F32 R21, -RZ, R9.H0_H0 ;  /* 0x20000009ff157230 */ /* 0x000fc40000004100 */
[----:B------:R-:W-:Y:S01]  /*e0b0*/  FFMA R12, R155, R23, R12 ;  /* 0x000000179b0c7223 */ /* 0x000fe2000000000c */
[----:B------:R-:W-:Y:S01]  /*e0c0*/  FFMA.RM R3, R3, R56, 12582913 ;  /* 0x4b40000103037423 */ /* 0x000fe20000004038 */
[C---:B------:R-:W-:Y:S01]  /*e0d0*/  FMUL R138, R154.reuse, R138 ;  /* 0x0000008a9a8a7220 */ /* 0x040fe20000400000 */
[--C-:B------:R-:W-:Y:S02]  /*e0e0*/  HADD2.F32 R29, -RZ, R10.reuse.H1_H1 ;  /* 0x3000000aff1d7230 */ /* 0x100fe40000004100 */
[C---:B------:R-:W-:Y:S01]  /*e0f0*/  FMUL R28, R154.reuse, R141 ;  /* 0x0000008d9a1c7220 */ /* 0x040fe20000400000 */
[----:B------:R-:W-:Y:S01]  /*e100*/  FADD R13, R3, -12583039 ;  /* 0xcb40007f030d7421 */ /* 0x000fe20000000000 */
[----:B------:R-:W-:Y:S02]  /*e110*/  HADD2.F32 R27, -RZ, R10.H0_H0 ;  /* 0x2000000aff1b7230 */ /* 0x000fe40000004100 */
[----:B------:R-:W-:Y:S01]  /*e120*/  FMUL R140, R154, R140 ;  /* 0x0000008c9a8c7220 */ /* 0x000fe20000400000 */
[----:B------:R-:W-:Y:S01]  /*e130*/  FFMA.SAT R31, -R12, R53, 0.5 ;  /* 0x3f0000000c1f7423 */ /* 0x000fe20000002135 */
[----:B------:R-:W-:Y:S01]  /*e140*/  FFMA R13, -R136, 1.4426950216293334961, -R13 ;  /* 0x3fb8aa3b880d7823 */ /* 0x000fe2000000090d */
[----:B------:R-:W-:Y:S01]  /*e150*/  FFMA R138, R155, R21, R138 ;  /* 0x000000159b8a7223 */ /* 0x000fe2000000008a */
[----:B------:R-:W-:Y:S01]  /*e160*/  FFMA.SAT R21, -R0, R53, 0.5 ;  /* 0x3f00000000157423 */ /* 0x000fe20000002135 */
[----:B------:R-:W-:-:S02]  /*e170*/  HADD2.F32 R33, -RZ, R11.H1_H1 ;  /* 0x3000000bff217230 */ /* 0x000fc40000004100 */
[----:B------:R-:W-:Y:S01]  /*e180*/  FMUL R30, R154, R143 ;  /* 0x0000008f9a1e7220 */ /* 0x000fe20000400000 */
[C---:B------:R-:W-:Y:S01]  /*e190*/  FFMA R28, R155.reuse, R29, R28 ;  /* 0x0000001d9b1c7223 */ /* 0x040fe2000000001c */
[----:B------:R-:W-:Y:S01]  /*e1a0*/  FFMA R13, -R136, 1.925963033500011079e-08, R13 ;  /* 0x32a57060880d7823 */ /* 0x000fe2000000010d */
[----:B------:R-:W-:Y:S01]  /*e1b0*/  FFMA R140, R155, R27, R140 ;  /* 0x0000001b9b8c7223 */ /* 0x000fe2000000008c */
[----:B------:R-:W-:Y:S02]  /*e1c0*/  HADD2.F32 R29, -RZ, R11.H0_H0 ;  /* 0x2000000bff1d7230 */ /* 0x000fe40000004100 */
[----:B------:R-:W-:Y:S01]  /*e1d0*/  FFMA.RM R31, R31, R56, 12582913 ;  /* 0x4b4000011f1f7423 */ /* 0x000fe20000004038 */
[----:B------:R-:W-:Y:S01]  /*e1e0*/  FMUL R142, R154, R142 ;  /* 0x0000008e9a8e7220 */ /* 0x000fe20000400000 */
[----:B------:R-:W-:Y:S01]  /*e1f0*/  FFMA.RM R21, R21, R56, 12582913 ;  /* 0x4b40000115157423 */ /* 0x000fe20000004038 */
[----:B------:R1:W2:Y:S01]  /*e200*/  MUFU.EX2 R40, R13 ;  /* 0x0000000d00287308 */ /* 0x0002a20000000800 */
[----:B------:R-:W-:Y:S01]  /*e210*/  FFMA R30, R155, R33, R30 ;  /* 0x000000219b1e7223 */ /* 0x000fe2000000001e */
[----:B------:R-:W-:-:S02]  /*e220*/  HADD2.F32 R37, -RZ, R4.H0_H0 ;  /* 0x20000004ff257230 */ /* 0x000fc40000004100 */
[----:B------:R-:W-:Y:S01]  /*e230*/  FMUL R144, R154, R144 ;  /* 0x000000909a907220 */ /* 0x000fe20000400000 */
[----:B------:R-:W-:Y:S01]  /*e240*/  FFMA.SAT R33, -R140, R53, 0.5 ;  /* 0x3f0000008c217423 */ /* 0x000fe20000002135 */
[----:B------:R-:W-:Y:S01]  /*e250*/  FFMA R142, R155, R29, R142 ;  /* 0x0000001d9b8e7223 */ /* 0x000fe2000000008e */
[----:B------:R-:W-:Y:S02]  /*e260*/  HADD2.F32 R39, -RZ, R4.H1_H1 ;  /* 0x30000004ff277230 */ /* 0x000fe40000004100 */
[----:B------:R-:W-:Y:S01]  /*e270*/  FMUL R32, R154, R145 ;  /* 0x000000919a207220 */ /* 0x000fe20000400000 */
[----:B------:R-:W-:Y:S01]  /*e280*/  FFMA.SAT R27, -R138, R53, 0.5 ;  /* 0x3f0000008a1b7423 */ /* 0x000fe20000002135 */
[----:B-1----:R-:W-:Y:S01]  /*e290*/  FADD R13, R31, -12583039 ;  /* 0xcb40007f1f0d7421 */ /* 0x002fe20000000000 */
[----:B------:R-:W-:Y:S01]  /*e2a0*/  FADD R23, R21, -12583039 ;  /* 0xcb40007f15177421 */ /* 0x000fe20000000000 */
[-C--:B------:R-:W-:Y:S01]  /*e2b0*/  FFMA.RM R33, R33, R56.reuse, 12582913 ;  /* 0x4b40000121217423 */ /* 0x080fe20000004038 */
[----:B------:R-:W-:Y:S01]  /*e2c0*/  FFMA R144, R155, R37, R144 ;  /* 0x000000259b907223 */ /* 0x000fe20000000090 */
[----:B------:R-:W-:Y:S01]  /*e2d0*/  FFMA R13, -R12, 1.4426950216293334961, -R13 ;  /* 0x3fb8aa3b0c0d7823 */ /* 0x000fe2000000090d */
[----:B------:R-:W-:Y:S01]  /*e2e0*/  FFMA.SAT R37, -R142, R53, 0.5 ;  /* 0x3f0000008e257423 */ /* 0x000fe20000002135 */
[----:B------:R-:W-:Y:S01]  /*e2f0*/  FFMA.RM R27, R27, R56, 12582913 ;  /* 0x4b4000011b1b7423 */ /* 0x000fe20000004038 */
[----:B------:R-:W-:Y:S01]  /*e300*/  FFMA R23, -R0, 1.4426950216293334961, -R23 ;  /* 0x3fb8aa3b00177823 */ /* 0x000fe20000000917 */
[----:B------:R-:W-:Y:S01]  /*e310*/  FFMA R32, R155, R39, R32 ;  /* 0x000000279b207223 */ /* 0x000fe20000000020 */
[----:B------:R-:W-:-:S02]  /*e320*/  HADD2.F32 R39, -RZ, R5.H0_H0 ;  /* 0x20000005ff277230 */ /* 0x000fc40000004100 */
[----:B------:R-:W-:Y:S01]  /*e330*/  FMUL R146, R154, R146 ;  /* 0x000000929a927220 */ /* 0x000fe20000400000 */
[----:B------:R-:W-:Y:S01]  /*e340*/  FADD R35, R33, -12583039 ;  /* 0xcb40007f21237421 */ /* 0x000fe20000000000 */
[----:B------:R-:W-:Y:S01]  /*e350*/  FFMA R13, -R12, 1.925963033500011079e-08, R13 ;  /* 0x32a570600c0d7823 */ /* 0x000fe2000000010d */
[----:B------:R-:W-:Y:S01]  /*e360*/  FFMA.RM R37, R37, R56, 12582913 ;  /* 0x4b40000125257423 */ /* 0x000fe20000004038 */
[----:B------:R-:W-:Y:S01]  /*e370*/  FADD R29, R27, -12583039 ;  /* 0xcb40007f1b1d7421 */ /* 0x000fe20000000000 */
[----:B------:R-:W-:Y:S01]  /*e380*/  FFMA R23, -R0, 1.925963033500011079e-08, R23 ;  /* 0x32a5706000177823 */ /* 0x000fe20000000117 */
[----:B------:R-:W-:Y:S01]  /*e390*/  FFMA R35, -R140, 1.4426950216293334961, -R35 ;  /* 0x3fb8aa3b8c237823 */ /* 0x000fe20000000923 */
[----:B------:R1:W-:Y:S01]  /*e3a0*/  MUFU.EX2 R12, R13 ;  /* 0x0000000d000c7308 */ /* 0x0003e20000000800 */
[----:B------:R-:W-:Y:S01]  /*e3b0*/  FFMA R146, R155, R39, R146 ;  /* 0x000000279b927223 */ /* 0x000fe20000000092 */
[----:B------:R-:W-:Y:S01]  /*e3c0*/  FADD R39, R37, -12583039 ;  /* 0xcb40007f25277421 */ /* 0x000fe20000000000 */
[----:B------:R-:W-:Y:S01]  /*e3d0*/  FFMA R29, -R138, 1.4426950216293334961, -R29 ;  /* 0x3fb8aa3b8a1d7823 */ /* 0x000fe2000000091d */
[----:B------:R-:W-:-:S02]  /*e3e0*/  HADD2.F32 R41, -RZ, R5.H1_H1 ;  /* 0x30000005ff297230 */ /* 0x000fc40000004100 */
[----:B------:R-:W-:Y:S01]  /*e3f0*/  FMUL R34, R154, R147 ;  /* 0x000000939a227220 */ /* 0x000fe20000400000 */
[----:B------:R-:W-:Y:S01]  /*e400*/  FFMA R35, -R140, 1.925963033500011079e-08, R35 ;  /* 0x32a570608c237823 */ /* 0x000fe20000000123 */
[----:B------:R-:W-:Y:S01]  /*e410*/  FFMA R39, -R142, 1.4426950216293334961, -R39 ;  /* 0x3fb8aa3b8e277823 */ /* 0x000fe20000000927 */
[----:B------:R3:W-:Y:S01]  /*e420*/  MUFU.EX2 R0, R23 ;  /* 0x0000001700007308 */ /* 0x0007e20000000800 */
[----:B-1----:R-:W-:Y:S01]  /*e430*/  FFMA.SAT R13, -R30, R53, 0.5 ;  /* 0x3f0000001e0d7423 */ /* 0x002fe20000002135 */
[----:B------:R-:W-:Y:S01]  /*e440*/  FFMA R29, -R138, 1.925963033500011079e-08, R29 ;  /* 0x32a570608a1d7823 */ /* 0x000fe2000000011d */
[----:B------:R-:W-:Y:S01]  /*e450*/  FFMA R34, R155, R41, R34 ;  /* 0x000000299b227223 */ /* 0x000fe20000000022 */
[-C--:B------:R-:W-:Y:S01]  /*e460*/  FFMA.SAT R41, -R144, R53.reuse, 0.5 ;  /* 0x3f00000090297423 */ /* 0x080fe20000002135 */
[----:B------:R-:W-:Y:S01]  /*e470*/  FFMA.RM R13, R13, R56, 12582913 ;  /* 0x4b4000010d0d7423 */ /* 0x000fe20000004038 */
[----:B------:R-:W-:Y:S01]  /*e480*/  FFMA R39, -R142, 1.925963033500011079e-08, R39 ;  /* 0x32a570608e277823 */ /* 0x000fe20000000127 */
[----:B------:R-:W-:Y:S01]  /*e490*/  HADD2.F32 R47, -RZ, R6.H0_H0 ;  /* 0x20000006ff2f7230 */ /* 0x000fe20000004100 */
[----:B------:R1:W4:Y:S01]  /*e4a0*/  MUFU.EX2 R44, R35 ;  /* 0x00000023002c7308 */ /* 0x0003220000000800 */
[-C--:B---3--:R-:W-:Y:S01]  /*e4b0*/  FFMA.SAT R23, -R28, R53.reuse, 0.5 ;  /* 0x3f0000001c177423 */ /* 0x088fe20000002135 */
[----:B------:R-:W-:Y:S01]  /*e4c0*/  FMUL R148, R154, R148 ;  /* 0x000000949a947220 */ /* 0x000fe20000400000 */
[-C--:B------:R-:W-:Y:S01]  /*e4d0*/  FFMA.RM R41, R41, R56.reuse, 12582913 ;  /* 0x4b40000129297423 */ /* 0x080fe20000004038 */
[----:B------:R-:W-:Y:S01]  /*e4e0*/  FFMA.SAT R45, -R32, R53, 0.5 ;  /* 0x3f000000202d7423 */ /* 0x000fe20000002135 */
[----:B------:R-:W-:Y:S01]  /*e4f0*/  FFMA.RM R23, R23, R56, 12582913 ;  /* 0x4b40000117177423 */ /* 0x000fe20000004038 */
[----:B------:R-:W-:Y:S01]  /*e500*/  FFMA R148, R155, R47, R148 ;  /* 0x0000002f9b947223 */ /* 0x000fe20000000094 */
[----:B------:R-:W-:Y:S01]  /*e510*/  FADD R43, R41, -12583039 ;  /* 0xcb40007f292b7421 */ /* 0x000fe20000000000 */
[----:B------:R3:W5:Y:S01]  /*e520*/  MUFU.EX2 R42, R29 ;  /* 0x0000001d002a7308 */ /* 0x0007620000000800 */
[----:B-1----:R-:W-:Y:S01]  /*e530*/  FADD R35, R13, -12583039 ;  /* 0xcb40007f0d237421 */ /* 0x002fe20000000000 */
[----:B------:R-:W-:Y:S01]  /*e540*/  FFMA.SAT R47, -R34, R53, 0.5 ;  /* 0x3f000000222f7423 */ /* 0x000fe20000002135 */
[----:B------:R-:W-:-:S02]  /*e550*/  HADD2.F32 R50, -RZ, R7.H0_H0 ;  /* 0x20000007ff327230 */ /* 0x000fc40000004100 */
[----:B------:R-:W-:Y:S01]  /*e560*/  FMUL R150, R154, R150 ;  /* 0x000000969a967220 */ /* 0x000fe20000400000 */
[----:B------:R-:W-:Y:S01]  /*e570*/  FFMA R35, -R30, 1.4426950216293334961, -R35 ;  /* 0x3fb8aa3b1e237823 */ /* 0x000fe20000000923 */
[----:B------:R-:W-:Y:S02]  /*e580*/  HADD2.F32 R51, -RZ, R7.H1_H1 ;  /* 0x30000007ff337230 */ /* 0x000fe40000004100 */
[----:B------:R-:W-:Y:S01]  /*e590*/  FMUL R38, R154, R151 ;  /* 0x000000979a267220 */ /* 0x000fe20000400000 */
[----:B------:R1:W-:Y:S01]  /*e5a0*/  MUFU.EX2 R46, R39 ;  /* 0x00000027002e7308 */ /* 0x0003e20000000800 */
[----:B---3--:R-:W-:Y:S01]  /*e5b0*/  FADD R29, R23, -12583039 ;  /* 0xcb40007f171d7421 */ /* 0x008fe20000000000 */
[----:B------:R-:W-:Y:S01]  /*e5c0*/  FFMA R35, -R30, 1.925963033500011079e-08, R35 ;  /* 0x32a570601e237823 */ /* 0x000fe20000000123 */
[----:B------:R-:W-:Y:S02]  /*e5d0*/  HADD2.F32 R48, -RZ, R6.H1_H1 ;  /* 0x30000006ff307230 */ /* 0x000fe40000004100 */
[----:B------:R-:W-:Y:S01]  /*e5e0*/  FFMA R43, -R144, 1.4426950216293334961, -R43 ;  /* 0x3fb8aa3b902b7823 */ /* 0x000fe2000000092b */
[----:B------:R-:W-:Y:S01]  /*e5f0*/  FFMA R29, -R28, 1.4426950216293334961, -R29 ;  /* 0x3fb8aa3b1c1d7823 */ /* 0x000fe2000000091d */
[-C--:B------:R-:W-:Y:S01]  /*e600*/  FFMA.RM R45, R45, R56.reuse, 12582913 ;  /* 0x4b4000012d2d7423 */ /* 0x080fe20000004038 */
[----:B------:R-:W-:Y:S01]  /*e610*/  FMUL R36, R154, R149 ;  /* 0x000000959a247220 */ /* 0x000fe20000400000 */
[----:B------:R3:W-:Y:S01]  /*e620*/  MUFU.EX2 R30, R35 ;  /* 0x00000023001e7308 */ /* 0x0007e20000000800 */
[----:B-1----:R-:W-:Y:S01]  /*e630*/  FFMA.SAT R39, -R146, R53, 0.5 ;  /* 0x3f00000092277423 */ /* 0x002fe20000002135 */
[----:B------:R-:W-:Y:S01]  /*e640*/  FFMA R29, -R28, 1.925963033500011079e-08, R29 ;  /* 0x32a570601c1d7823 */ /* 0x000fe2000000011d */
[----:B------:R-:W-:Y:S01]  /*e650*/  FFMA.RM R47, R47, R56, 12582913 ;  /* 0x4b4000012f2f7423 */ /* 0x000fe20000004038 */
[----:B------:R-:W-:Y:S01]  /*e660*/  FFMA R150, R155, R50, R150 ;  /* 0x000000329b967223 */ /* 0x000fe20000000096 */
[----:B------:R-:W-:Y:S01]  /*e670*/  FFMA.RM R39, R39, R56, 12582913 ;  /* 0x4b40000127277423 */ /* 0x000fe20000004038 */
[----:B------:R-:W-:Y:S01]  /*e680*/  FFMA R38, R155, R51, R38 ;  /* 0x000000339b267223 */ /* 0x000fe20000000026 */
[----:B------:R-:W-:Y:S01]  /*e690*/  FFMA R43, -R144, 1.925963033500011079e-08, R43 ;  /* 0x32a57060902b7823 */ /* 0x000fe2000000012b */
[----:B------:R1:W-:Y:S01]  /*e6a0*/  MUFU.EX2 R28, R29 ;  /* 0x0000001d001c7308 */ /* 0x0003e20000000800 */
[----:B---3--:R-:W-:Y:S01]  /*e6b0*/  FADD R35, R39, -12583039 ;  /* 0xcb40007f27237421 */ /* 0x008fe20000000000 */
[----:B------:R-:W-:Y:S01]  /*e6c0*/  FFMA R36, R155, R48, R36 ;  /* 0x000000309b247223 */ /* 0x000fe20000000024 */
[----:B------:R-:W-:Y:S01]  /*e6d0*/  FADD R49, R47, -12583039 ;  /* 0xcb40007f2f317421 */ /* 0x000fe20000000000 */
[-C--:B------:R-:W-:Y:S01]  /*e6e0*/  FFMA.SAT R52, -R150, R53.reuse, 0.5 ;  /* 0x3f00000096347423 */ /* 0x080fe20000002135 */
[----:B------:R-:W-:Y:S01]  /*e6f0*/  FFMA R35, -R146, 1.4426950216293334961, -R35 ;  /* 0x3fb8aa3b92237823 */ /* 0x000fe20000000923 */
[-C--:B------:R-:W-:Y:S01]  /*e700*/  FFMA.SAT R54, -R38, R53.reuse, 0.5 ;  /* 0x3f00000026367423 */ /* 0x080fe20000002135 */
[----:B------:R-:W-:Y:S01]  /*e710*/  FFMA R49, -R34, 1.4426950216293334961, -R49 ;  /* 0x3fb8aa3b22317823 */ /* 0x000fe20000000931 */
[----:B------:R3:W-:Y:S01]  /*e720*/  MUFU.EX2 R48, R43 ;  /* 0x0000002b00307308 */ /* 0x0007e20000000800 */
[----:B-1----:R-:W-:Y:S01]  /*e730*/  FADD R29, R45, -12583039 ;  /* 0xcb40007f2d1d7421 */ /* 0x002fe20000000000 */
[-C--:B------:R-:W-:Y:S01]  /*e740*/  FFMA.SAT R50, -R36, R53.reuse, 0.5 ;  /* 0x3f00000024327423 */ /* 0x080fe20000002135 */
[----:B------:R-:W-:Y:S01]  /*e750*/  FFMA R35, -R146, 1.925963033500011079e-08, R35 ;  /* 0x32a5706092237823 */ /* 0x000fe20000000123 */
[-C--:B------:R-:W-:Y:S01]  /*e760*/  FFMA.RM R52, R52, R56.reuse, 12582913 ;  /* 0x4b40000134347423 */ /* 0x080fe20000004038 */
[----:B------:R-:W-:Y:S01]  /*e770*/  FFMA R29, -R32, 1.4426950216293334961, -R29 ;  /* 0x3fb8aa3b201d7823 */ /* 0x000fe2000000091d */
[-C--:B------:R-:W-:Y:S01]  /*e780*/  FFMA.RM R54, R54, R56.reuse, 12582913 ;  /* 0x4b40000136367423 */ /* 0x080fe20000004038 */
[----:B------:R-:W-:Y:S01]  /*e790*/  FFMA R49, -R34, 1.925963033500011079e-08, R49 ;  /* 0x32a5706022317823 */ /* 0x000fe20000000131 */
[-C--:B------:R-:W-:Y:S01]  /*e7a0*/  FFMA.RM R51, R50, R56.reuse, 12582913 ;  /* 0x4b40000132337423 */ /* 0x080fe20000004038 */
[----:B---3--:R-:W-:Y:S01]  /*e7b0*/  FFMA.SAT R43, -R148, R53, 0.5 ;  /* 0x3f000000942b7423 */ /* 0x008fe20000002135 */
[----:B------:R-:W-:Y:S01]  /*e7c0*/  FFMA R29, -R32, 1.925963033500011079e-08, R29 ;  /* 0x32a57060201d7823 */ /* 0x000fe2000000011d */
[----:B------:R-:W-:Y:S01]  /*e7d0*/  SHF.L.U32 R3, R3, 0x17, RZ ;  /* 0x0000001703037819 */ /* 0x000fe200000006ff */
[----:B------:R1:W-:Y:S01]  /*e7e0*/  MUFU.EX2 R34, R35 ;  /* 0x0000002300227308 */ /* 0x0003e20000000800 */
[----:B------:R-:W-:Y:S01]  /*e7f0*/  FFMA.RM R43, R43, R56, 12582913 ;  /* 0x4b4000012b2b7423 */ /* 0x000fe20000004038 */
[----:B------:R-:W-:Y:S01]  /*e800*/  FADD R55, R54, -12583039 ;  /* 0xcb40007f36377421 */ /* 0x000fe20000000000 */
[----:B------:R-:W-:Y:S01]  /*e810*/  FADD R53, R51, -12583039 ;  /* 0xcb40007f33357421 */ /* 0x000fe20000000000 */
[----:B------:R-:W-:Y:S01]  /*e820*/  SHF.L.U32 R21, R21, 0x17, RZ ;  /* 0x0000001715157819 */ /* 0x000fe200000006ff */
[----:B--2---:R-:W-:Y:S01]  /*e830*/  FFMA R40, R3, R40, 1 ;  /* 0x3f80000003287423 */ /* 0x004fe20000000028 */
[----:B------:R-:W-:Y:S01]  /*e840*/  FFMA R55, -R38, 1.4426950216293334961, -R55 ;  /* 0x3fb8aa3b26377823 */ /* 0x000fe20000000937 */
[----:B------:R-:W-:Y:S01]  /*e850*/  FFMA R53, -R36, 1.4426950216293334961, -R53 ;  /* 0x3fb8aa3b24357823 */ /* 0x000fe20000000935 */
[----:B------:R2:W-:Y:S01]  /*e860*/  MUFU.EX2 R32, R29 ;  /* 0x0000001d00207308 */ /* 0x0005e20000000800 */
[----:B-1----:R-:W-:Y:S01]  /*e870*/  FADD R35, R52, -12583039 ;  /* 0xcb40007f34237421 */ /* 0x002fe20000000000 */
[----:B------:R-:W-:Y:S01]  /*e880*/  FFMA R55, -R38, 1.925963033500011079e-08, R55 ;  /* 0x32a5706026377823 */ /* 0x000fe20000000137 */
[----:B------:R-:W-:Y:S01]  /*e890*/  FFMA R53, -R36, 1.925963033500011079e-08, R53 ;  /* 0x32a5706024357823 */ /* 0x000fe20000000135 */
[----:B------:R-:W-:Y:S01]  /*e8a0*/  SHF.L.U32 R33, R33, 0x17, RZ ;  /* 0x0000001721217819 */ /* 0x000fe200000006ff */
[C---:B------:R-:W-:Y:S01]  /*e8b0*/  FFMA R35, -R150.reuse, 1.4426950216293334961, -R35 ;  /* 0x3fb8aa3b96237823 */ /* 0x040fe20000000923 */
[----:B------:R-:W-:Y:S01]  /*e8c0*/  SHF.L.U32 R47, R47, 0x17, RZ ;  /* 0x000000172f2f7819 */ /* 0x000fe200000006ff */
[----:B------:R-:W-:Y:S01]  /*e8d0*/  IMAD.SHL.U32 R45, R45, 0x800000, RZ ;  /* 0x008000002d2d7824 */ /* 0x000fe200078e00ff */
[----:B------:R1:W3:Y:S01]  /*e8e0*/  MUFU.EX2 R50, R49 ;  /* 0x0000003100327308 */ /* 0x0002e20000000800 */
[----:B--2---:R-:W-:Y:S01]  /*e8f0*/  FADD R29, R43, -12583039 ;  /* 0xcb40007f2b1d7421 */ /* 0x004fe20000000000 */
[----:B------:R-:W-:Y:S01]  /*e900*/  FFMA R35, -R150, 1.925963033500011079e-08, R35 ;  /* 0x32a5706096237823 */ /* 0x000fe20000000123 */
[----:B------:R-:W-:Y:S01]  /*e910*/  SHF.L.U32 R27, R27, 0x17, RZ ;  /* 0x000000171b1b7819 */ /* 0x000fe200000006ff */
[----:B------:R-:W-:Y:S01]  /*e920*/  BSSY B1, `(.L_x_394) ;  /* 0x000002d000017945 */ /* 0x000fe20003800000 */
[----:B------:R-:W-:Y:S01]  /*e930*/  FFMA R29, -R148, 1.4426950216293334961, -R29 ;  /* 0x3fb8aa3b941d7823 */ /* 0x000fe2000000091d */
[----:B------:R-:W-:Y:S01]  /*e940*/  SHF.L.U32 R31, R31, 0x17, RZ ;  /* 0x000000171f1f7819 */ /* 0x000fe200000006ff */
[----:B----4-:R-:W-:Y:S01]  /*e950*/  FFMA R44, R33, R44, 1 ;  /* 0x3f800000212c7423 */ /* 0x010fe2000000002c */
[----:B------:R-:W-:Y:S01]  /*e960*/  MUFU.EX2 R38, R53 ;  /* 0x0000003500267308 */ /* 0x000fe20000000800 */
[----:B-1----:R-:W-:Y:S01]  /*e970*/  FFMA R49, R21, R0, 1 ;  /* 0x3f80000015317423 */ /* 0x002fe20000000000 */
[----:B------:R-:W-:Y:S01]  /*e980*/  IADD3 R0, R40, 0x1800000, RZ ;  /* 0x0180000028007810 */ /* 0x000fe20007ffe0ff */
[----:B------:R-:W-:Y:S01]  /*e990*/  FFMA R29, -R148, 1.925963033500011079e-08, R29 ;  /* 0x32a57060941d7823 */ /* 0x000fe2000000011d */
[----:B------:R-:W-:Y:S01]  /*e9a0*/  SHF.L.U32 R23, R23, 0x17, RZ ;  /* 0x0000001717177819 */ /* 0x000fe200000006ff */
[----:B-----5:R-:W-:Y:S01]  /*e9b0*/  FFMA R42, R27, R42, 1 ;  /* 0x3f8000001b2a7423 */ /* 0x020fe2000000002a */
[----:B------:R-:W-:Y:S01]  /*e9c0*/  LOP3.LUT R0, R0, 0x7f800000, RZ, 0xc0, !PT ;  /* 0x7f80000000007812 */ /* 0x000fe200078ec0ff */
[----:B------:R-:W-:Y:S01]  /*e9d0*/  FFMA R31, R31, R12, 1 ;  /* 0x3f8000001f1f7423 */ /* 0x000fe2000000000c */
[----:B------:R1:W2:Y:S01]  /*e9e0*/  MUFU.EX2 R36, R29 ;  /* 0x0000001d00247308 */ /* 0x0002a20000000800 */
[----:B------:R-:W-:Y:S01]  /*e9f0*/  SHF.L.U32 R37, R37, 0x17, RZ ;  /* 0x0000001725257819 */ /* 0x000fe200000006ff */
[----:B---3--:R-:W-:Y:S01]  /*ea00*/  FFMA R47, R47, R50, 1 ;  /* 0x3f8000002f2f7423 */ /* 0x008fe20000000032 */
[----:B------:R-:W-:Y:S01]  /*ea10*/  ISETP.GT.U32.AND P2, PT, R0, 0x1ffffff, PT ;  /* 0x01ffffff0000780c */ /* 0x000fe20003f44070 */
[----:B------:R-:W-:Y:S01]  /*ea20*/  FFMA R45, R45, R32, 1 ;  /* 0x3f8000002d2d7423 */ /* 0x000fe20000000020 */
[----:B------:R-:W-:Y:S01]  /*ea30*/  SHF.L.U32 R13, R13, 0x17, RZ ;  /* 0x000000170d0d7819 */ /* 0x000fe200000006ff */
[----:B------:R-:W-:Y:S01]  /*ea40*/  FFMA R46, R37, R46, 1 ;  /* 0x3f800000252e7423 */ /* 0x000fe2000000002e */
[----:B------:R-:W-:Y:S01]  /*ea50*/  SHF.L.U32 R41, R41, 0x17, RZ ;  /* 0x0000001729297819 */ /* 0x000fe200000006ff */
        /* <DEDUP_REMOVED lines=11> */
[----:B--2---:R-:W-:Y:S01]  /*eb10*/  FFMA R50, R43, R36, 1 ;  /* 0x3f8000002b327423 */ /* 0x004fe20000000024 */
[----:B------:R-:W-:Y:S01]  /*eb20*/  FFMA R51, R51, R38, 1 ;  /* 0x3f80000033337423 */ /* 0x000fe20000000026 */
[----:B---3--:R-:W-:Y:S01]  /*eb30*/  FFMA R52, R52, R35, 1 ;  /* 0x3f80000034347423 */ /* 0x008fe20000000023 */
[----:B-1----:R-:W-:Y:S01]  /*eb40*/  FFMA R55, R54, R55, 1 ;  /* 0x3f80000036377423 */ /* 0x002fe20000000037 */
[----:B------:R-:W-:Y:S06]  /*eb50*/  @P2 BRA `(.L_x_395) ;  /* 0x0000000000142947 */ /* 0x000fec0003800000 */
[----:B------:R-:W-:Y:S02]  /*eb60*/  MOV R0, R40 ;  /* 0x0000002800007202 */ /* 0x000fe40000000f00 */
[----:B------:R-:W-:-:S07]  /*eb70*/  MOV R12, 0xeb90 ;  /* 0x0000eb90000c7802 */ /* 0x000fce0000000f00 */
[----:B------:R-:W-:Y:S05]  /*eb80*/  CALL.REL.NOINC `($__internal_0_$__cuda_sm20_rcp_rn_f32_slowpath) ;  /* 0x0000007000347944 */ /* 0x000fea0003c00000 */
[----:B------:R-:W-:Y:S01]  /*eb90*/  MOV R21, R0 ;  /* 0x0000000000157202 */ /* 0x000fe20000000f00 */
[----:B------:R-:W-:Y:S06]  /*eba0*/  BRA `(.L_x_396) ;  /* 0x0000000000107947 */ /* 0x000fec0003800000 */
.L_x_395:
[----:B------:R-:W1:Y:S02]  /*ebb0*/  MUFU.RCP R21, R40 ;  /* 0x0000002800157308 */ /* 0x000e640000001000 */
[----:B-1----:R-:W-:-:S04]  /*ebc0*/  FFMA R0, R40, R21, -1 ;  /* 0xbf80000028007423 */ /* 0x002fc80000000015 */
[----:B------:R-:W-:-:S04]  /*ebd0*/  FADD.FTZ R0, -R0, -RZ ;  /* 0x800000ff00007221 */ /* 0x000fc80000010100 */
[----:B------:R-:W-:-:S07]  /*ebe0*/  FFMA R21, R21, R0, R21 ;  /* 0x0000000015157223 */ /* 0x000fce0000000015 */
.L_x_396:
[----:B------:R-:W-:Y:S05]  /*ebf0*/  BSYNC B1 ;  /* 0x0000000000017941 */ /* 0x000fea0003800000 */
.L_x_394:
        /* <DEDUP_REMOVED lines=10> */
.L_x_398:
[----:B------:R-:W1:Y:S02]  /*eca0*/  MUFU.RCP R28, R49 ;  /* 0x00000031001c7308 */ /* 0x000e640000001000 */
[----:B-1----:R-:W-:-:S04]  /*ecb0*/  FFMA R0, R49, R28, -1 ;  /* 0xbf80000031007423 */ /* 0x002fc8000000001c */
[----:B------:R-:W-:-:S04]  /*ecc0*/  FADD.FTZ R3, -R0, -RZ ;  /* 0x800000ff00037221 */ /* 0x000fc80000010100 */
[----:B------:R-:W-:-:S07]  /*ecd0*/  FFMA R28, R28, R3, R28 ;  /* 0x000000031c1c7223 */ /* 0x000fce000000001c */
.L_x_399:
[----:B------:R-:W-:Y:S05]  /*ece0*/  BSYNC B1 ;  /* 0x0000000000017941 */ /* 0x000fea0003800000 */
.L_x_397:
        /* <DEDUP_REMOVED lines=10> */
.L_x_401:
[----:B------:R-:W1:Y:S02]  /*ed90*/  MUFU.RCP R23, R42 ;  /* 0x0000002a00177308 */ /* 0x000e640000001000 */
[----:B-1----:R-:W-:-:S04]  /*eda0*/  FFMA R0, R42, R23, -1 ;  /* 0xbf8000002a007423 */ /* 0x002fc80000000017 */
[----:B------:R-:W-:-:S04]  /*edb0*/  FADD.FTZ R0, -R0, -RZ ;  /* 0x800000ff00007221 */ /* 0x000fc80000010100 */
[----:B------:R-:W-:-:S07]  /*edc0*/  FFMA R23, R23, R0, R23 ;  /* 0x0000000017177223 */ /* 0x000fce0000000017 */
.L_x_402:
[----:B------:R-:W-:Y:S05]  /*edd0*/  BSYNC B1 ;  /* 0x0000000000017941 */ /* 0x000fea0003800000 */
.L_x_400:
        /* <DEDUP_REMOVED lines=10> */
.L_x_404:
[----:B------:R-:W1:Y:S02]  /*ee80*/  MUFU.RCP R30, R31 ;  /* 0x0000001f001e7308 */ /* 0x000e640000001000 */
[----:B-1----:R-:W-:-:S04]  /*ee90*/  FFMA R0, R31, R30, -1 ;  /* 0xbf8000001f007423 */ /* 0x002fc8000000001e */
[----:B------:R-:W-:-:S04]  /*eea0*/  FADD.FTZ R3, -R0, -RZ ;  /* 0x800000ff00037221 */ /* 0x000fc80000010100 */
[----:B------:R-:W-:-:S07]  /*eeb0*/  FFMA R30, R30, R3, R30 ;  /* 0x000000031e1e7223 */ /* 0x000fce000000001e */
.L_x_405:
[----:B------:R-:W-:Y:S05]  /*eec0*/  BSYNC B1 ;  /* 0x0000000000017941 */ /* 0x000fea0003800000 */
.L_x_403:
        /* <DEDUP_REMOVED lines=10> */
.L_x_407:
[----:B------:R-:W1:Y:S02]  /*ef70*/  MUFU.RCP R27, R44 ;  /* 0x0000002c001b7308 */ /* 0x000e640000001000 */
[----:B-1----:R-:W-:-:S04]  /*ef80*/  FFMA R0, R44, R27, -1 ;  /* 0xbf8000002c007423 */ /* 0x002fc8000000001b */
[----:B------:R-:W-:-:S04]  /*ef90*/  FADD.FTZ R0, -R0, -RZ ;  /* 0x800000ff00007221 */ /* 0x000fc80000010100 */
[----:B------:R-:W-:-:S07]  /*efa0*/  FFMA R27, R27, R0, R27 ;  /* 0x000000001b1b7223 */ /* 0x000fce000000001b */
.L_x_408:
[----:B------:R-:W-:Y:S05]  /*efb0*/  BSYNC B1 ;  /* 0x0000000000017941 */ /* 0x000fea0003800000 */
.L_x_406:
        /* <DEDUP_REMOVED lines=10> */
.L_x_410:
[----:B------:R-:W1:Y:S02]  /*f060*/  MUFU.RCP R32, R29 ;  /* 0x0000001d00207308 */ /* 0x000e640000001000 */
[----:B-1----:R-:W-:-:S04]  /*f070*/  FFMA R0, R29, R32, -1 ;  /* 0xbf8000001d007423 */ /* 0x002fc80000000020 */
[----:B------:R-:W-:-:S04]  /*f080*/  FADD.FTZ R3, -R0, -RZ ;  /* 0x800000ff00037221 */ /* 0x000fc80000010100 */
[----:B------:R-:W-:-:S07]  /*f090*/  FFMA R32, R32, R3, R32 ;  /* 0x0000000320207223 */ /* 0x000fce0000000020 */
.L_x_411:
[----:B------:R-:W-:Y:S05]  /*f0a0*/  BSYNC B1 ;  /* 0x0000000000017941 */ /* 0x000fea0003800000 */
.L_x_409:
        /* <DEDUP_REMOVED lines=10> */
.L_x_413:
[----:B------:R-:W1:Y:S02]  /*f150*/  MUFU.RCP R29, R46 ;  /* 0x0000002e001d7308 */ /* 0x000e640000001000 */
[----:B-1----:R-:W-:-:S04]  /*f160*/  FFMA R0, R46, R29, -1 ;  /* 0xbf8000002e007423 */ /* 0x002fc8000000001d */
[----:B------:R-:W-:-:S04]  /*f170*/  FADD.FTZ R0, -R0, -RZ ;  /* 0x800000ff00007221 */ /* 0x000fc80000010100 */
[----:B------:R-:W-:-:S07]  /*f180*/  FFMA R29, R29, R0, R29 ;  /* 0x000000001d1d7223 */ /* 0x000fce000000001d */
.L_x_414:
[----:B------:R-:W-:Y:S05]  /*f190*/  BSYNC B1 ;  /* 0x0000000000017941 */ /* 0x000fea0003800000 */
.L_x_412:
        /* <DEDUP_REMOVED lines=10> */
.L_x_416:
[----:B------:R-:W1:Y:S02]  /*f240*/  MUFU.RCP R34, R33 ;  /* 0x0000002100227308 */ /* 0x000e640000001000 */
[----:B-1----:R-:W-:-:S04]  /*f250*/  FFMA R0, R33, R34, -1 ;  /* 0xbf80000021007423 */ /* 0x002fc80000000022 */
[----:B------:R-:W-:-:S04]  /*f260*/  FADD.FTZ R3, -R0, -RZ ;  /* 0x800000ff00037221 */ /* 0x000fc80000010100 */
[----:B------:R-:W-:-:S07]  /*f270*/  FFMA R34, R34, R3, R34 ;  /* 0x0000000322227223 */ /* 0x000fce0000000022 */
.L_x_417:
[----:B------:R-:W-:Y:S05]  /*f280*/  BSYNC B1 ;  /* 0x0000000000017941 */ /* 0x000fea0003800000 */
.L_x_415:
        /* <DEDUP_REMOVED lines=10> */
.L_x_419:
[----:B------:R-:W1:Y:S02]  /*f330*/  MUFU.RCP R31, R48 ;  /* 0x00000030001f7308 */ /* 0x000e640000001000 */
[----:B-1----:R-:W-:-:S04]  /*f340*/  FFMA R0, R48, R31, -1 ;  /* 0xbf80000030007423 */ /* 0x002fc8000000001f */
[----:B------:R-:W-:-:S04]  /*f350*/  FADD.FTZ R0, -R0, -RZ ;  /* 0x800000ff00007221 */ /* 0x000fc80000010100 */
[----:B------:R-:W-:-:S07]  /*f360*/  FFMA R31, R31, R0, R31 ;  /* 0x000000001f1f7223 */ /* 0x000fce000000001f */
.L_x_420:
[----:B------:R-:W-:Y:S05]  /*f370*/  BSYNC B1 ;  /* 0x0000000000017941 */ /* 0x000fea0003800000 */
.L_x_418:
        /* <DEDUP_REMOVED lines=10> */
.L_x_422:
[----:B------:R-:W1:Y:S02]  /*f420*/  MUFU.RCP R36, R45 ;  /* 0x0000002d00247308 */ /* 0x000e640000001000 */
[----:B-1----:R-:W-:-:S04]  /*f430*/  FFMA R0, R45, R36, -1 ;  /* 0xbf8000002d007423 */ /* 0x002fc80000000024 */
[----:B------:R-:W-:-:S04]  /*f440*/  FADD.FTZ R3, -R0, -RZ ;  /* 0x800000ff00037221 */ /* 0x000fc80000010100 */
[----:B------:R-:W-:-:S07]  /*f450*/  FFMA R36, R36, R3, R36 ;  /* 0x0000000324247223 */ /* 0x000fce0000000024 */
.L_x_423:
[----:B------:R-:W-:Y:S05]  /*f460*/  BSYNC B1 ;  /* 0x0000000000017941 */ /* 0x000fea0003800000 */
.L_x_421:
        /* <DEDUP_REMOVED lines=10> */
.L_x_425:
[----:B------:R-:W1:Y:S02]  /*f510*/  MUFU.RCP R33, R56 ;  /* 0x0000003800217308 */ /* 0x000e640000001000 */
[----:B-1----:R-:W-:-:S04]  /*f520*/  FFMA R0, R56, R33, -1 ;  /* 0xbf80000038007423 */ /* 0x002fc80000000021 */
[----:B------:R-:W-:-:S04]  /*f530*/  FADD.FTZ R0, -R0, -RZ ;  /* 0x800000ff00007221 */ /* 0x000fc80000010100 */
[----:B------:R-:W-:-:S07]  /*f540*/  FFMA R33, R33, R0, R33 ;  /* 0x0000000021217223 */ /* 0x000fce0000000021 */
.L_x_426:
[----:B------:R-:W-:Y:S05]  /*f550*/  BSYNC B1 ;  /* 0x0000000000017941 */ /* 0x000fea0003800000 */
.L_x_424:
        /* <DEDUP_REMOVED lines=10> */
.L_x_428:
[----:B------:R-:W1:Y:S02]  /*f600*/  MUFU.RCP R38, R47 ;  /* 0x0000002f00267308 */ /* 0x000e640000001000 */
[----:B-1----:R-:W-:-:S04]  /*f610*/  FFMA R0, R47, R38, -1 ;  /* 0xbf8000002f007423 */ /* 0x002fc80000000026 */
[----:B------:R-:W-:-:S04]  /*f620*/  FADD.FTZ R3, -R0, -RZ ;  /* 0x800000ff00037221 */ /* 0x000fc80000010100 */
[----:B------:R-:W-:-:S07]  /*f630*/  FFMA R38, R38, R3, R38 ;  /* 0x0000000326267223 */ /* 0x000fce0000000026 */
.L_x_429:
[----:B------:R-:W-:Y:S05]  /*f640*/  BSYNC B1 ;  /* 0x0000000000017941 */ /* 0x000fea0003800000 */
.L_x_427:
        /* <DEDUP_REMOVED lines=10> */
.L_x_431:
[----:B------:R-:W1:Y:S02]  /*f6f0*/  MUFU.RCP R35, R50 ;  /* 0x0000003200237308 */ /* 0x000e640000001000 */
[----:B-1----:R-:W-:-:S04]  /*f700*/  FFMA R0, R50, R35, -1 ;  /* 0xbf80000032007423 */ /* 0x002fc80000000023 */
[----:B------:R-:W-:-:S04]  /*f710*/  FADD.FTZ R0, -R0, -RZ ;  /* 0x800000ff00007221 */ /* 0x000fc80000010100 */
[----:B------:R-:W-:-:S07]  /*f720*/  FFMA R35, R35, R0, R35 ;  /* 0x0000000023237223 */ /* 0x000fce0000000023 */
.L_x_432:
[----:B------:R-:W-:Y:S05]  /*f730*/  BSYNC B1 ;  /* 0x0000000000017941 */ /* 0x000fea0003800000 */
.L_x_430:
        /* <DEDUP_REMOVED lines=10> */
.L_x_434:
[----:B------:R-:W1:Y:S02]  /*f7e0*/  MUFU.RCP R40, R51 ;  /* 0x0000003300287308 */ /* 0x000e640000001000 */
[----:B-1----:R-:W-:-:S04]  /*f7f0*/  FFMA R0, R51, R40, -1 ;  /* 0xbf80000033007423 */ /* 0x002fc80000000028 */
[----:B------:R-:W-:-:S04]  /*f800*/  FADD.FTZ R3, -R0, -RZ ;  /* 0x800000ff00037221 */ /* 0x000fc80000010100 */
[----:B------:R-:W-:-:S07]  /*f810*/  FFMA R40, R40, R3, R40 ;  /* 0x0000000328287223 */ /* 0x000fce0000000028 */
.L_x_435:
[----:B------:R-:W-:Y:S05]  /*f820*/  BSYNC B1 ;  /* 0x0000000000017941 */ /* 0x000fea0003800000 */
.L_x_433:
        /* <DEDUP_REMOVED lines=10> */
.L_x_437:
[----:B------:R-:W1:Y:S02]  /*f8d0*/  MUFU.RCP R37, R52 ;  /* 0x0000003400257308 */ /* 0x000e640000001000 */
[----:B-1----:R-:W-:-:S04]  /*f8e0*/  FFMA R0, R52, R37, -1 ;  /* 0xbf80000034007423 */ /* 0x002fc80000000025 */
[----:B------:R-:W-:-:S04]  /*f8f0*/  FADD.FTZ R0, -R0, -RZ ;  /* 0x800000ff00007221 */ /* 0x000fc80000010100 */
[----:B------:R-:W-:-:S07]  /*f900*/  FFMA R37, R37, R0, R37 ;  /* 0x0000000025257223 */ /* 0x000fce0000000025 */
.L_x_438:
[----:B------:R-:W-:Y:S05]  /*f910*/  BSYNC B1 ;  /* 0x0000000000017941 */ /* 0x000fea0003800000 */
.L_x_436:
        /* <DEDUP_REMOVED lines=8> */
.L_x_439:
[----:B------:R-:W1:Y:S02]  /*f9a0*/  MUFU.RCP R0, R55 ;  /* 0x0000003700007308 */ /* 0x000e640000001000 */
[----:B-1----:R-:W-:-:S04]  /*f9b0*/  FFMA R3, R55, R0, -1 ;  /* 0xbf80000037037423 */ /* 0x002fc80000000000 */
[----:B------:R-:W-:-:S04]  /*f9c0*/  FADD.FTZ R3, -R3, -RZ ;  /* 0x800000ff03037221 */ /* 0x000fc80000010100 */
[----:B------:R-:W-:-:S07]  /*f9d0*/  FFMA R0, R0, R3, R0 ;  /* 0x0000000300007223 */ /* 0x000fce0000000000 */
.L_x_440:
        /* <DEDUP_REMOVED lines=29> */
.L_x_442:
[----:B------:R-:W-:Y:S05]  /*fbb0*/  BSYNC B0 ;  /* 0x0000000000007941 */ /* 0x000fea0003800000 */
.L_x_441:
[----:B------:R-:W-:Y:S06]  /*fbc0*/  BAR.SYNC.DEFER_BLOCKING 0x1, 0x100 ;  /* 0x0044000000007b1d */ /* 0x000fec0000010000 */
[----:B------:R-:W-:Y:S04]  /*fbd0*/  BSSY B0, `(.L_x_443) ;  /* 0x0000009000007945 */ /* 0x000fe80003800000 */
[----:B------:R-:W-:Y:S05]  /*fbe0*/  @P0 BRA `(.L_x_444) ;  /* 0x00000000001c0947 */ /* 0x000fea0003800000 */
[----:B------:R-:W-:-:S13]  /*fbf0*/  ISETP.NE.AND P2, PT, R156, 0x3, PT ;  /* 0x000000039c00780c */ /* 0x000fda0003f45270 */
[----:B------:R-:W-:Y:S05]  /*fc00*/  @!P2 BRA `(.L_x_445) ;  /* 0x000000000004a947 */ /* 0x000fea0003800000 */
[----:B------:R-:W-:Y:S01]  /*fc10*/  BPT.TRAP 0x1 ;  /* 0x000000040000795c */ /* 0x000fe20000300000 */
.L_x_445:
[----:B------:R-:W-:-:S04]  /*fc20*/  ULEA UR4, UR5, UR52, 0x3 ;  /* 0x0000003405047291 */ /* 0x000fc8000f8e183f */
[----:B------:R-:W-:-:S04]  /*fc30*/  UIADD3 UR4, UR4, 0x60, URZ ;  /* 0x0000006004047890 */ /* 0x000fc8000fffe03f */
[----:B------:R-:W-:-:S09]  /*fc40*/  UPRMT UR4, UR51, 0x654, UR4 ;  /* 0x0000065433047896 */ /* 0x000fd20008000004 */
[----:B------:R-:W-:Y:S03]  /*fc50*/  SYNCS.ARRIVE.TRANS64.RED.A1T0 RZ, [UR4], RZ ;  /* 0x000000ffffff79a7 */ /* 0x000fe60008100404 */
.L_x_444:
[----:B------:R-:W-:Y:S05]  /*fc60*/  BSYNC B0 ;  /* 0x0000000000007941 */ /* 0x000fea0003800000 */
.L_x_443:
        /* <DEDUP_REMOVED lines=8> */
.L_x_448:
[----:B------:R-:W-:Y:S01]  /*fcf0*/  SHF.L.U32 R24, R24, 0x1f, RZ ;  /* 0x0000001f18187819 */ /* 0x000fe200000006ff */
[----:B------:R-:W-:Y:S01]  /*fd00*/  BSSY B1, `(.L_x_449) ;  /* 0x0000006000017945 */ /* 0x000fe20003800000 */
[C---:B------:R-:W-:Y:S01]  /*fd10*/  LEA R3, R14.reuse, UR52, 0x3 ;  /* 0x000000340e037c11 */ /* 0x040fe2000f8e18ff */
[----:B------:R-:W-:-:S03]  /*fd20*/  @!P1 IMAD R14, R14, 0x2000, R15 ;  /* 0x000020000e0e9824 */ /* 0x000fc600078e020f */
[----:B------:R-:W2:Y:S02]  /*fd30*/  SYNCS.PHASECHK.TRANS64.TRYWAIT P2, [R3+URZ+0x40], R24 ;  /* 0x00004018030075a7 */ /* 0x000ea4000804017f */
[----:B------:R-:W-:Y:S01]  /*fd40*/  @!P1 LEA R0, R153, R14, 0x1 ;  /* 0x0000000e99009211 */ /* 0x000fe200078e08ff */
[----:B--2---:R-:W-:Y:S06]  /*fd50*/  @!P2 BRA `(.L_x_450) ;  /* 0x000000580008a947 */ /* 0x004fec0003800000 */
.L_x_611:
[----:B------:R-:W-:Y:S05]  /*fd60*/  BSYNC B1 ;  /* 0x0000000000017941 */ /* 0x000fea0003800000 */
.L_x_449:
[----:B------:R-:W-:Y:S05]  /*fd70*/  @!P1 WARPSYNC.ALL ;  /* 0x0000000000009948 */ /* 0x000fea0003800000 */
[----:B------:R3:W4:Y:S04]  /*fd80*/  @!P1 LDSM.16.M88.4 R8, [R14] ;  /* 0x000000000e08983b */ /* 0x0007280000000200 */
[----:B------:R3:W1:Y:S02]  /*fd90*/  @!P1 LDSM.16.M88.4 R4, [R0] ;  /* 0x000000000004983b */ /* 0x0006640000000200 */
.L_x_447:
[----:B------:R-:W-:Y:S05]  /*fda0*/  BSYNC B0 ;  /* 0x0000000000007941 */ /* 0x000fea0003800000 */
.L_x_446:
[--C-:B---34-:R-:W-:Y:S02]  /*fdb0*/  HADD2.F32 R0, -RZ, R8.reuse.H0_H0 ;  /* 0x20000008ff007230 */ /* 0x118fe40000004100 */
[C---:B------:R-:W-:Y:S01]  /*fdc0*/  FMUL R72, R154.reuse, R72 ;  /* 0x000000489a487220 */ /* 0x040fe20000400000 */
[----:B------:R-:W-:Y:S01]  /*fdd0*/  MOV R41, 0x3bbb989d ;  /* 0x3bbb989d00297802 */ /* 0x000fe20000000f00 */
[----:B------:R-:W-:Y:S02]  /*fde0*/  HADD2.F32 R8, -RZ, R8.H1_H1 ;  /* 0x30000008ff087230 */ /* 0x000fe40000004100 */
[----:B------:R-:W-:Y:S01]  /*fdf0*/  FMUL R73, R154, R73 ;  /* 0x000000499a497220 */ /* 0x000fe20000400000 */
[----:B------:R-:W-:Y:S01]  /*fe00*/  FFMA R0, R155, R0, R72 ;  /* 0x000000009b007223 */ /* 0x000fe20000000048 */
[--C-:B------:R-:W-:Y:S01]  /*fe10*/  HADD2.F32 R12, -RZ, R9.reuse.H0_H0 ;  /* 0x20000009ff0c7230 */ /* 0x100fe20000004100 */
[----:B------:R-:W-:Y:S01]  /*fe20*/  MOV R50, 0x437c0000 ;  /* 0x437c000000327802 */ /* 0x000fe20000000f00 */
[----:B------:R-:W-:-:S02]  /*fe30*/  HADD2.F32 R14, -RZ, R9.H1_H1 ;  /* 0x30000009ff0e7230 */ /* 0x000fc40000004100 */
[----:B--2---:R-:W-:Y:S01]  /*fe40*/  FMUL R3, R154, R74 ;  /* 0x0000004a9a037220 */ /* 0x004fe20000400000 */
[----:B------:R-:W-:Y:S01]  /*fe50*/  FFMA.SAT R9, -R0, R41, 0.5 ;  /* 0x3f00000000097423 */ /* 0x000fe20000002129 */
[C---:B------:R-:W-:Y:S01]  /*fe60*/  FFMA R8, R155.reuse, R8, R73 ;  /* 0x000000089b087223 */ /* 0x040fe20000000049 */
[--C-:B------:R-:W-:Y:S02]  /*fe70*/  HADD2.F32 R28, -RZ, R11.reuse.H0_H0 ;  /* 0x2000000bff1c7230 */ /* 0x100fe40000004100 */
[----:B------:R-:W-:Y:S01]  /*fe80*/  FFMA R3, R155, R12, R3 ;  /* 0x0000000c9b037223 */ /* 0x000fe20000000003 */
[----:B------:R-:W-:Y:S01]  /*fe90*/  FFMA.RM R9, R9, R50, 12582913 ;  /* 0x4b40000109097423 */ /* 0x000fe20000004032 */
[----:B------:R-:W-:Y:S01]  /*fea0*/  FMUL R12, R154, R75 ;  /* 0x0000004b9a0c7220 */ /* 0x000fe20000400000 */
[-C--:B------:R-:W-:Y:S01]  /*feb0*/  FFMA.SAT R13, -R8, R41.reuse, 0.5 ;  /* 0x3f000000080d7423 */ /* 0x080fe20000002129 */
[----:B------:R-:W-:Y:S02]  /*fec0*/  HADD2.F32 R30, -RZ, R11.H1_H1 ;  /* 0x3000000bff1e7230 */ /* 0x000fe40000004100 */
[----:B------:R-:W-:Y:S01]  /*fed0*/  FADD R11, R9, -12583039 ;  /* 0xcb40007f090b7421 */ /* 0x000fe20000000000 */
[----:B------:R-:W-:Y:S01]  /*fee0*/  FFMA.SAT R15, -R3, R41, 0.5 ;  /* 0x3f000000030f7423 */ /* 0x000fe20000002129 */
[----:B------:R-:W-:Y:S01]  /*fef0*/  FFMA R12, R155, R14, R12 ;  /* 0x0000000e9b0c7223 */ /* 0x000fe2000000000c */
[----:B------:R-:W-:Y:S01]  /*ff00*/  FFMA.RM R13, R13, R50, 12582913 ;  /* 0x4b4000010d0d7423 */ /* 0x000fe20000004032 */
[----:B------:R-:W-:-:S02]  /*ff10*/  HADD2.F32 R24, -RZ, R10.H0_H0 ;  /* 0x2000000aff187230 */ /* 0x000fc40000004100 */
[----:B------:R-:W-:Y:S01]  /*ff20*/  FFMA R11, -R0, 1.4426950216293334961, -R11 ;  /* 0x3fb8aa3b000b7823 */ /* 0x000fe2000000090b */
[----:B------:R-:W-:Y:S02]  /*ff30*/  HADD2.F32 R10, -RZ, R10.H1_H1 ;  /* 0x3000000aff0a7230 */ /* 0x000fe40000004100 */
[----:B------:R-:W-:Y:S01]  /*ff40*/  FFMA.RM R21, R15, R50, 12582913 ;  /* 0x4b4000010f157423 */ /* 0x000fe20000004032 */
[----:B------:R-:W-:Y:S01]  /*ff50*/  FFMA.SAT R14, -R12, R41, 0.5 ;  /* 0x3f0000000c0e7423 */ /* 0x000fe20000002129 */
[C---:B-1----:R-:W-:Y:S01]  /*ff60*/  FMUL R32, R154.reuse, R77 ;  /* 0x0000004d9a207220 */ /* 0x042fe20000400000 */
[----:B------:R-:W-:Y:S01]  /*ff70*/  FADD R15, R13, -12583039 ;  /* 0xcb40007f0d0f7421 */ /* 0x000fe20000000000 */
[----:B------:R-:W-:Y:S01]  /*ff80*/  FMUL R76, R154, R76 ;  /* 0x0000004c9a4c7220 */ /* 0x000fe20000400000 */
[----:B------:R-:W-:Y:S01]  /*ff90*/  FFMA R11, -R0, 1.925963033500011079e-08, R11 ;  /* 0x32a57060000b7823 */ /* 0x000fe2000000010b */
[----:B------:R-:W-:Y:S01]  /*ffa0*/  FFMA.RM R23, R14, R50, 12582913 ;  /* 0x4b4000010e177423 */ /* 0x000fe20000004032 */
[----:B------:R-:W-:Y:S01]  /*ffb0*/  FADD R0, R21, -12583039 ;  /* 0xcb40007f15007421 */ /* 0x000fe20000000000 */
[----:B------:R-:W-:Y:S01]  /*ffc0*/  FFMA R15, -R8, 1.4426950216293334961, -R15 ;  /* 0x3fb8aa3b080f7823 */ /* 0x000fe2000000090f */
[C---:B------:R-:W-:Y:S01]  /*ffd0*/  FFMA R10, R155.reuse, R10, R32 ;  /* 0x0000000a9b0a7223 */ /* 0x040fe20000000020 */
[----:B------:R-:W-:Y:S01]  /*ffe0*/  FFMA R24, R155, R24, R76 ;  /* 0x000000189b187223 */ /* 0x000fe2000000004c */
[----:B------:R1:W2:Y:S01]  /*fff0*/  MUFU.EX2 R44, R11 ;  /* 0x0000000b002c7308 */ /* 0x0002a20000000800 */
[----:B------:R-:W-:Y:S01]  /*10000*/  FMUL R34, R154, R79 ;  /* 0x0000004f9a227220 */ /* 0x000fe20000400000 */
[C---:B------:R-:W-:Y:S01]  /*10010*/  FFMA R0, -R3.reuse, 1.4426950216293334961, -R0 ;  /* 0x3fb8aa3b03007823 */ /* 0x040fe20000000900 */
[----:B------:R-:W-:Y:S01]  /*10020*/  FFMA R15, -R8, 1.925963033500011079e-08, R15 ;  /* 0x32a57060080f7823 */ /* 0x000fe2000000010f */
[-C--:B------:R-:W-:Y:S01]  /*10030*/  FFMA.SAT R14, -R10, R41.reuse, 0.5 ;  /* 0x3f0000000a0e7423 */ /* 0x080fe20000002129 */
[----:B------:R-:W-:Y:S01]  /*10040*/  FFMA.SAT R8, -R24, R41, 0.5 ;  /* 0x3f00000018087423 */ /* 0x000fe20000002129 */
[----:B------:R-:W-:Y:S01]  /*10050*/  FMUL R78, R154, R78 ;  /* 0x0000004e9a4e7220 */ /* 0x000fe20000400000 */
[----:B------:R-:W-:Y:S01]  /*10060*/  FFMA R3, -R3, 1.925963033500011079e-08, R0 ;  /* 0x32a5706003037823 */ /* 0x000fe20000000100 */
[----:B------:R-:W-:Y:S01]  /*10070*/  FFMA.RM R29, R14, R50, 12582913 ;  /* 0x4b4000010e1d7423 */ /* 0x000fe20000004032 */
[----:B-1----:R-:W-:Y:S01]  /*10080*/  FADD R11, R23, -12583039 ;  /* 0xcb40007f170b7421 */ /* 0x002fe20000000000 */
[----:B------:R-:W-:Y:S01]  /*10090*/  FFMA R30, R155, R30, R34 ;  /* 0x0000001e9b1e7223 */ /* 0x000fe20000000022 */
[----:B------:R-:W-:-:S02]  /*100a0*/  HADD2.F32 R0, -RZ, R4.H0_H0 ;  /* 0x20000004ff007230 */ /* 0x000fc40000004100 */
[----:B------:R-:W-:Y:S01]  /*100b0*/  FFMA.RM R25, R8, R50, 12582913 ;  /* 0x4b40000108197423 */ /* 0x000fe20000004032 */
[----:B------:R-:W-:Y:S01]  /*100c0*/  FFMA R11, -R12, 1.4426950216293334961, -R11 ;  /* 0x3fb8aa3b0c0b7823 */ /* 0x000fe2000000090b */
[----:B------:R-:W-:Y:S01]  /*100d0*/  FMUL R80, R154, R80 ;  /* 0x000000509a507220 */ /* 0x000fe20000400000 */
[----:B------:R-:W-:Y:S01]  /*100e0*/  FFMA R28, R155, R28, R78 ;  /* 0x0000001c9b1c7223 */ /* 0x000fe2000000004e */
[----:B------:R-:W-:Y:S01]  /*100f0*/  FADD R31, R29, -12583039 ;  /* 0xcb40007f1d1f7421 */ /* 0x000fe20000000000 */
[----:B------:R-:W-:Y:S01]  /*10100*/  FFMA R11, -R12, 1.925963033500011079e-08, R11 ;  /* 0x32a570600c0b7823 */ /* 0x000fe2000000010b */
[--C-:B------:R-:W-:Y:S02]  /*10110*/  HADD2.F32 R8, -RZ, R5.reuse.H1_H1 ;  /* 0x30000005ff087230 */ /* 0x100fe40000004100 */
[----:B------:R-:W-:Y:S01]  /*10120*/  FFMA.SAT R14, -R30, R41, 0.5 ;  /* 0x3f0000001e0e7423 */ /* 0x000fe20000002129 */
[----:B------:R-:W-:Y:S01]  /*10130*/  FMUL R38, R154, R83 ;  /* 0x000000539a267220 */ /* 0x000fe20000400000 */
[----:B------:R1:W-:Y:S01]  /*10140*/  MUFU.EX2 R46, R3 ;  /* 0x00000003002e7308 */ /* 0x0003e20000000800 */
[----:B------:R-:W-:Y:S01]  /*10150*/  FADD R27, R25, -12583039 ;  /* 0xcb40007f191b7421 */ /* 0x000fe20000000000 */
[----:B------:R-:W-:Y:S01]  /*10160*/  FFMA R80, R155, R0, R80 ;  /* 0x000000009b507223 */ /* 0x000fe20000000050 */
[----:B------:R-:W-:Y:S01]  /*10170*/  FFMA R31, -R10, 1.4426950216293334961, -R31 ;  /* 0x3fb8aa3b0a1f7823 */ /* 0x000fe2000000091f */
[----:B------:R-:W-:-:S02]  /*10180*/  HADD2.F32 R0, -RZ, R5.H0_H0 ;  /* 0x20000005ff007230 */ /* 0x000fc40000004100 */
[----:B------:R-:W-:Y:S01]  /*10190*/  FMUL R82, R154, R82 ;  /* 0x000000529a527220 */ /* 0x000fe20000400000 */
[----:B------:R-:W-:Y:S01]  /*101a0*/  FFMA R27, -R24, 1.4426950216293334961, -R27 ;  /* 0x3fb8aa3b181b7823 */ /* 0x000fe2000000091b */
[----:B------:R-:W-:Y:S01]  /*101b0*/  FFMA R8, R155, R8, R38 ;  /* 0x000000089b087223 */ /* 0x000fe20000000026 */
[----:B------:R3:W4:Y:S01]  /*101c0*/  MUFU.EX2 R34, R11 ;  /* 0x0000000b00227308 */ /* 0x0007220000000800 */
[----:B-1----:R-:W-:Y:S01]  /*101d0*/  FFMA.SAT R3, -R28, R41, 0.5 ;  /* 0x3f0000001c037423 */ /* 0x002fe20000002129 */
[----:B------:R-:W-:Y:S02]  /*101e0*/  HADD2.F32 R4, -RZ, R4.H1_H1 ;  /* 0x30000004ff047230 */ /* 0x000fe40000004100 */
[----:B------:R-:W-:Y:S01]  /*101f0*/  FMUL R36, R154, R81 ;  /* 0x000000519a247220 */ /* 0x000fe20000400000 */
[--C-:B------:R-:W-:Y:S02]  /*10200*/  HADD2.F32 R12, -RZ, R7.reuse.H0_H0 ;  /* 0x20000007ff0c7230 */ /* 0x100fe40000004100 */
[-C--:B------:R-:W-:Y:S01]  /*10210*/  FFMA.RM R3, R3, R50.reuse, 12582913 ;  /* 0x4b40000103037423 */ /* 0x080fe20000004032 */
[----:B------:R-:W-:Y:S01]  /*10220*/  FFMA R31, -R10, 1.925963033500011079e-08, R31 ;  /* 0x32a570600a1f7823 */ /* 0x000fe2000000011f */
[----:B------:R-:W-:Y:S01]  /*10230*/  FFMA R27, -R24, 1.925963033500011079e-08, R27 ;  /* 0x32a57060181b7823 */ /* 0x000fe2000000011b */
[----:B------:R1:W-:Y:S01]  /*10240*/  MUFU.EX2 R32, R15 ;  /* 0x0000000f00207308 */ /* 0x0003e20000000800 */
[----:B---3--:R-:W-:Y:S01]  /*10250*/  FFMA.RM R11, R14, R50, 12582913 ;  /* 0x4b4000010e0b7423 */ /* 0x008fe20000004032 */
[----:B------:R-:W-:-:S02]  /*10260*/  HADD2.F32 R14, -RZ, R7.H1_H1 ;  /* 0x30000007ff0e7230 */ /* 0x000fc40000004100 */
[----:B------:R-:W-:Y:S01]  /*10270*/  FFMA R0, R155, R0, R82 ;  /* 0x000000009b007223 */ /* 0x000fe20000000052 */
[-C--:B------:R-:W-:Y:S01]  /*10280*/  FFMA.SAT R35, -R8, R41.reuse, 0.5 ;  /* 0x3f00000008237423 */ /* 0x080fe20000002129 */
[----:B------:R-:W-:Y:S01]  /*10290*/  FADD R7, R11, -12583039 ;  /* 0xcb40007f0b077421 */ /* 0x000fe20000000000 */
[----:B------:R-:W-:Y:S01]  /*102a0*/  FADD R5, R3, -12583039 ;  /* 0xcb40007f03057421 */ /* 0x000fe20000000000 */
[----:B------:R-:W-:Y:S01]  /*102b0*/  FFMA R4, R155, R4, R36 ;  /* 0x000000049b047223 */ /* 0x000fe20000000024 */
[----:B------:R3:W-:Y:S01]  /*102c0*/  MUFU.EX2 R48, R31 ;  /* 0x0000001f00307308 */ /* 0x0007e20000000800 */
[-C--:B-1----:R-:W-:Y:S01]  /*102d0*/  FFMA.SAT R15, -R80, R41.reuse, 0.5 ;  /* 0x3f000000500f7423 */ /* 0x082fe20000002129 */
[----:B------:R-:W-:Y:S01]  /*102e0*/  FFMA R7, -R30, 1.4426950216293334961, -R7 ;  /* 0x3fb8aa3b1e077823 */ /* 0x000fe20000000907 */
[-C--:B------:R-:W-:Y:S01]  /*102f0*/  FFMA.RM R35, R35, R50.reuse, 12582913 ;  /* 0x4b40000123237423 */ /* 0x080fe20000004032 */
[----:B------:R-:W-:Y:S01]  /*10300*/  FFMA R5, -R28, 1.4426950216293334961, -R5 ;  /* 0x3fb8aa3b1c057823 */ /* 0x000fe20000000905 */
[----:B------:R-:W-:Y:S01]  /*10310*/  FFMA.RM R15, R15, R50, 12582913 ;  /* 0x4b4000010f0f7423 */ /* 0x000fe20000004032 */
[-C--:B------:R-:W-:Y:S01]  /*10320*/  FFMA.SAT R33, -R4, R41.reuse, 0.5 ;  /* 0x3f00000004217423 */ /* 0x080fe20000002129 */
[--C-:B------:R-:W-:Y:S01]  /*10330*/  HADD2.F32 R10, -RZ, R6.reuse.H0_H0 ;  /* 0x20000006ff0a7230 */ /* 0x100fe20000004100 */
[----:B------:R1:W-:Y:S01]  /*10340*/  MUFU.EX2 R24, R27 ;  /* 0x0000001b00187308 */ /* 0x0003e20000000800 */
[----:B---3--:R-:W-:Y:S01]  /*10350*/  FFMA.SAT R31, -R0, R41, 0.5 ;  /* 0x3f000000001f7423 */ /* 0x008fe20000002129 */
[----:B------:R-:W-:Y:S01]  /*10360*/  FFMA R7, -R30, 1.925963033500011079e-08, R7 ;  /* 0x32a570601e077823 */ /* 0x000fe20000000107 */
[----:B------:R-:W-:-:S02]  /*10370*/  HADD2.F32 R6, -RZ, R6.H1_H1 ;  /* 0x30000006ff067230 */ /* 0x000fc40000004100 */
[----:B------:R-:W-:Y:S01]  /*10380*/  FADD R37, R35, -12583039 ;  /* 0xcb40007f23257421 */ /* 0x000fe20000000000 */
[----:B------:R-:W-:Y:S01]  /*10390*/  FFMA.RM R31, R31, R50, 12582913 ;  /* 0x4b4000011f1f7423 */ /* 0x000fe20000004032 */
[C---:B------:R-:W-:Y:S01]  /*103a0*/  FMUL R40, R154.reuse, R85 ;  /* 0x000000559a287220 */ /* 0x040fe20000400000 */
[----:B------:R-:W-:Y:S01]  /*103b0*/  FMUL R86, R154, R86 ;  /* 0x000000569a567220 */ /* 0x000fe20000400000 */
[----:B------:R-:W-:Y:S01]  /*103c0*/  FFMA R5, -R28, 1.925963033500011079e-08, R5 ;  /* 0x32a570601c057823 */ /* 0x000fe20000000105 */
[----:B-1----:R-:W-:Y:S01]  /*103d0*/  FADD R27, R15, -12583039 ;  /* 0xcb40007f0f1b7421 */ /* 0x002fe20000000000 */
[C---:B------:R-:W-:Y:S01]  /*103e0*/  FMUL R84, R154.reuse, R84 ;  /* 0x000000549a547220 */ /* 0x040fe20000400000 */
[----:B------:R-:W-:Y:S01]  /*103f0*/  FFMA.RM R33, R33, R50, 12582913 ;  /* 0x4b40000121217423 */ /* 0x000fe20000004032 */
[----:B------:R-:W-:Y:S01]  /*10400*/  FMUL R42, R154, R87 ;  /* 0x000000579a2a7220 */ /* 0x000fe20000400000 */
[----:B------:R-:W-:Y:S01]  /*10410*/  FFMA R27, -R80, 1.4426950216293334961, -R27 ;  /* 0x3fb8aa3b501b7823 */ /* 0x000fe2000000091b */
[----:B------:R1:W-:Y:S01]  /*10420*/  MUFU.EX2 R30, R7 ;  /* 0x00000007001e7308 */ /* 0x0003e20000000800 */
[----:B------:R-:W-:Y:S01]  /*10430*/  FFMA R37, -R8, 1.4426950216293334961, -R37 ;  /* 0x3fb8aa3b08257823 */ /* 0x000fe20000000925 */
[C---:B------:R-:W-:Y:S01]  /*10440*/  FFMA R6, R155.reuse, R6, R40 ;  /* 0x000000069b067223 */ /* 0x040fe20000000028 */
[----:B------:R-:W-:Y:S01]  /*10450*/  FFMA R27, -R80, 1.925963033500011079e-08, R27 ;  /* 0x32a57060501b7823 */ /* 0x000fe2000000011b */
[C---:B------:R-:W-:Y:S01]  /*10460*/  FFMA R12, R155.reuse, R12, R86 ;  /* 0x0000000c9b0c7223 */ /* 0x040fe20000000056 */
[C---:B------:R-:W-:Y:S01]  /*10470*/  FFMA R10, R155.reuse, R10, R84 ;  /* 0x0000000a9b0a7223 */ /* 0x040fe20000000054 */
[----:B------:R-:W-:Y:S01]  /*10480*/  FFMA R14, R155, R14, R42 ;  /* 0x0000000e9b0e7223 */ /* 0x000fe2000000002a */
[----:B------:R-:W-:Y:S01]  /*10490*/  FFMA R37, -R8, 1.925963033500011079e-08, R37 ;  /* 0x32a5706008257823 */ /* 0x000fe20000000125 */
[----:B------:R3:W5:Y:S01]  /*104a0*/  MUFU.EX2 R28, R5 ;  /* 0x00000005001c7308 */ /* 0x0007620000000800 */
[----:B-1----:R-:W-:Y:S01]  /*104b0*/  FADD R7, R31, -12583039 ;  /* 0xcb40007f1f077421 */ /* 0x002fe20000000000 */
[-C--:B------:R-:W-:Y:S01]  /*104c0*/  FFMA.SAT R8, -R6, R41.reuse, 0.5 ;  /* 0x3f00000006087423 */ /* 0x080fe20000002129 */
[-C--:B------:R-:W-:Y:S01]  /*104d0*/  FFMA.SAT R39, -R12, R41.reuse, 0.5 ;  /* 0x3f0000000c277423 */ /* 0x080fe20000002129 */
[----:B------:R-:W-:Y:S01]  /*104e0*/  SHF.L.U32 R9, R9, 0x17, RZ ;  /* 0x0000001709097819 */ /* 0x000fe200000006ff */
[----:B------:R-:W-:Y:S01]  /*104f0*/  FFMA R7, -R0, 1.4426950216293334961, -R7 ;  /* 0x3fb8aa3b00077823 */ /* 0x000fe20000000907 */
[-C--:B------:R-:W-:Y:S01]  /*10500*/  FFMA.RM R38, R8, R50.reuse, 12582913 ;  /* 0x4b40000108267423 */ /* 0x080fe20000004032 */
[----:B------:R-:W-:Y:S01]  /*10510*/  FFMA.RM R40, R39, R50, 12582913 ;  /* 0x4b40000127287423 */ /* 0x000fe20000004032 */
[----:B------:R1:W5:Y:S01]  /*10520*/  MUFU.EX2 R36, R27 ;  /* 0x0000001b00247308 */ /* 0x0003620000000800 */
[----:B---3--:R-:W-:Y:S01]  /*10530*/  FADD R5, R33, -12583039 ;  /* 0xcb40007f21057421 */ /* 0x008fe20000000000 */
[----:B------:R-:W-:Y:S01]  /*10540*/  FFMA R7, -R0, 1.925963033500011079e-08, R7 ;  /* 0x32a5706000077823 */ /* 0x000fe20000000107 */
[----:B------:R-:W-:Y:S01]  /*10550*/  FADD R39, R38, -12583039 ;  /* 0xcb40007f26277421 */ /* 0x000fe20000000000 */
[----:B------:R-:W-:Y:S01]  /*10560*/  SHF.L.U32 R23, R23, 0x17, RZ ;  /* 0x0000001717177819 */ /* 0x000fe200000006ff */
[----:B------:R-:W-:Y:S01]  /*10570*/  FFMA R5, -R4, 1.4426950216293334961, -R5 ;  /* 0x3fb8aa3b04057823 */ /* 0x000fe20000000905 */
[----:B------:R-:W-:Y:S01]  /*10580*/  SHF.L.U32 R3, R3, 0x17, RZ ;  /* 0x0000001703037819 */ /* 0x000fe200000006ff */
[----:B--2---:R-:W-:Y:S01]  /*10590*/  FFMA R9, R9, R44, 1 ;  /* 0x3f80000009097423 */ /* 0x004fe2000000002c */
[----:B------:R2:W-:Y:S01]  /*105a0*/  MUFU.EX2 R0, R7 ;  /* 0x0000000700007308 */ /* 0x0005e20000000800 */
[-C--:B-1----:R-:W-:Y:S01]  /*105b0*/  FFMA.SAT R27, -R10, R41.reuse, 0.5 ;  /* 0x3f0000000a1b7423 */ /* 0x082fe20000002129 */
[----:B------:R-:W-:Y:S01]  /*105c0*/  FFMA.SAT R41, -R14, R41, 0.5 ;  /* 0x3f0000000e297423 */ /* 0x000fe20000002129 */
[----:B------:R-:W-:Y:S01]  /*105d0*/  FFMA R5, -R4, 1.925963033500011079e-08, R5 ;  /* 0x32a5706004057823 */ /* 0x000fe20000000105 */
[----:B------:R-:W-:Y:S01]  /*105e0*/  FFMA R39, -R6, 1.4426950216293334961, -R39 ;  /* 0x3fb8aa3b06277823 */ /* 0x000fe20000000927 */
[-C--:B------:R-:W-:Y:S01]  /*105f0*/  FFMA.RM R27, R27, R50.reuse, 12582913 ;  /* 0x4b4000011b1b7423 */ /* 0x080fe20000004032 */
[----:B------:R-:W-:Y:S01]  /*10600*/  FFMA.RM R41, R41, R50, 12582913 ;  /* 0x4b40000129297423 */ /* 0x000fe20000004032 */
[----:B----4-:R-:W-:Y:S01]  /*10610*/  FFMA R34, R23, R34, 1 ;  /* 0x3f80000017227423 */ /* 0x010fe20000000022 */
[----:B------:R1:W3:Y:S01]  /*10620*/  MUFU.EX2 R4, R5 ;  /* 0x0000000500047308 */ /* 0x0002e20000000800 */
[----:B--2---:R-:W-:Y:S01]  /*10630*/  FADD R7, R40, -12583039 ;  /* 0xcb40007f28077421 */ /* 0x004fe20000000000 */
[----:B------:R-:W-:Y:S01]  /*10640*/  FADD R43, R41, -12583039 ;  /* 0xcb40007f292b7421 */ /* 0x000fe20000000000 */
[----:B-----5:R-:W-:Y:S01]  /*10650*/  FFMA R23, R3, R28, 1 ;  /* 0x3f80000003177423 */ /* 0x020fe2000000001c */
[----:B------:R-:W-:Y:S01]  /*10660*/  FFMA R39, -R6, 1.925963033500011079e-08, R39 ;  /* 0x32a5706006277823 */ /* 0x000fe20000000127 */
[----:B------:R-:W-:Y:S01]  /*10670*/  FFMA R7, -R12, 1.4426950216293334961, -R7 ;  /* 0x3fb8aa3b0c077823 */ /* 0x000fe20000000907 */
[----:B------:R-:W-:Y:S01]  /*10680*/  FFMA R43, -R14, 1.4426950216293334961, -R43 ;  /* 0x3fb8aa3b0e2b7823 */ /* 0x000fe2000000092b */
[----:B------:R-:W-:Y:S01]  /*10690*/  IADD3 R3, R9, 0x1800000, RZ ;  /* 0x0180000009037810 */ /* 0x000fe20007ffe0ff */
[----:B------:R-:W2:Y:S01]  /*106a0*/  MUFU.EX2 R8, R37 ;  /* 0x0000002500087308 */ /* 0x000ea20000000800 */
[----:B-1----:R-:W-:Y:S01]  /*106b0*/  FADD R5, R27, -12583039 ;  /* 0xcb40007f1b057421 */ /* 0x002fe20000000000 */
[----:B------:R-:W-:Y:S01]  /*106c0*/  FFMA R7, -R12, 1.925963033500011079e-08, R7 ;  /* 0x32a570600c077823 */ /* 0x000fe20000000107 */
[----:B------:R-:W-:Y:S01]  /*106d0*/  FFMA R43, -R14, 1.925963033500011079e-08, R43 ;  /* 0x32a570600e2b7823 */ /* 0x000fe2000000012b */
[----:B------:R-:W-:Y:S01]  /*106e0*/  LOP3.LUT R3, R3, 0x7f800000, RZ, 0xc0, !PT ;  /* 0x7f80000003037812 */ /* 0x000fe200078ec0ff */
[----:B------:R-:W-:Y:S01]  /*106f0*/  FFMA R5, -R10, 1.4426950216293334961, -R5 ;  /* 0x3fb8aa3b0a057823 */ /* 0x000fe20000000905 */
[----:B------:R-:W-:Y:S01]  /*10700*/  SHF.L.U32 R25, R25, 0x17, RZ ;  /* 0x0000001719197819 */ /* 0x000fe200000006ff */
[----:B------:R-:W-:Y:S01]  /*10710*/  IMAD.SHL.U32 R38, R38, 0x800000, RZ ;  /* 0x0080000026267824 */ /* 0x000fe200078e00ff */
[----:B------:R-:W-:Y:S01]  /*10720*/  MUFU.EX2 R39, R39 ;  /* 0x0000002700277308 */ /* 0x000fe20000000800 */
[----:B------:R-:W-:Y:S01]  /*10730*/  FFMA R5, -R10, 1.925963033500011079e-08, R5 ;  /* 0x32a570600a057823 */ /* 0x000fe20000000105 */
[----:B------:R-:W-:Y:S01]  /*10740*/  ISETP.GT.U32.AND P1, PT, R3, 0x1ffffff, PT ;  /* 0x01ffffff0300780c */ /* 0x000fe20003f24070 */
[----:B------:R-:W-:Y:S01]  /*10750*/  BSSY B1, `(.L_x_451) ;  /* 0x0000026000017945 */ /* 0x000fe20003800000 */
[----:B------:R-:W-:Y:S01]  /*10760*/  SHF.L.U32 R15, R15, 0x17, RZ ;  /* 0x000000170f0f7819 */ /* 0x000fe200000006ff */
[----:B------:R-:W-:Y:S01]  /*10770*/  FFMA R25, R25, R24, 1 ;  /* 0x3f80000019197423 */ /* 0x000fe20000000018 */
[----:B------:R-:W-:-:S02]  /*10780*/  SHF.L.U32 R13, R13, 0x17, RZ ;  /* 0x000000170d0d7819 */ /* 0x000fc400000006ff */
        /* <DEDUP_REMOVED lines=10> */
[----:B------:R-:W-:Y:S01]  /*10830*/  FFMA R48, R29, R48, 1 ;  /* 0x3f8000001d307423 */ /* 0x000fe20000000030 */
[----:B------:R-:W-:Y:S01]  /*10840*/  SHF.L.U32 R35, R35, 0x17, RZ ;  /* 0x0000001723237819 */ /* 0x000fe200000006ff */
[----:B------:R-:W-:Y:S01]  /*10850*/  FFMA R30, R11, R30, 1 ;  /* 0x3f8000000b1e7423 */ /* 0x000fe2000000001e */
[----:B------:R-:W-:Y:S01]  /*10860*/  SHF.L.U32 R27, R27, 0x17, RZ ;  /* 0x000000171b1b7819 */ /* 0x000fe200000006ff */
[----:B---3--:R-:W-:Y:S01]  /*10870*/  FFMA R24, R33, R4, 1 ;  /* 0x3f80000021187423 */ /* 0x008fe20000000004 */
[----:B------:R-:W-:Y:S01]  /*10880*/  SHF.L.U32 R40, R40, 0x17, RZ ;  /* 0x0000001728287819 */ /* 0x000fe200000006ff */
[----:B------:R-:W3:Y:S01]  /*10890*/  MUFU.EX2 R10, R43 ;  /* 0x0000002b000a7308 */ /* 0x000ee20000000800 */
[----:B------:R-:W-:Y:S01]  /*108a0*/  SHF.L.U32 R41, R41, 0x17, RZ ;  /* 0x0000001729297819 */ /* 0x000fe200000006ff */
[----:B------:R-:W-:Y:S01]  /*108b0*/  FFMA R28, R31, R0, 1 ;  /* 0x3f8000001f1c7423 */ /* 0x000fe20000000000 */
[----:B--2---:R-:W-:Y:S01]  /*108c0*/  FFMA R35, R35, R8, 1 ;  /* 0x3f80000023237423 */ /* 0x004fe20000000008 */
[----:B-1----:R-:W-:Y:S01]  /*108d0*/  FFMA R36, R27, R6, 1 ;  /* 0x3f8000001b247423 */ /* 0x002fe20000000006 */
[----:B------:R-:W-:Y:S01]  /*108e0*/  FFMA R39, R38, R39, 1 ;  /* 0x3f80000026277423 */ /* 0x000fe20000000027 */
[----:B----4-:R-:W-:Y:S01]  /*108f0*/  FFMA R40, R40, R7, 1 ;  /* 0x3f80000028287423 */ /* 0x010fe20000000007 */
[----:B---3--:R-:W-:Y:S01]  /*10900*/  FFMA R41, R41, R10, 1 ;  /* 0x3f80000029297423 */ /* 0x008fe2000000000a */
[----:B------:R-:W-:Y:S06]  /*10910*/  @P1 BRA `(.L_x_452) ;  /* 0x0000000000141947 */ /* 0x000fec0003800000 */
[----:B------:R-:W-:Y:S02]  /*10920*/  MOV R0, R9 ;  /* 0x0000000900007202 */ /* 0x000fe40000000f00 */
[----:B------:R-:W-:-:S07]  /*10930*/  MOV R12, 0x10950 ;  /* 0x00010950000c7802 */ /* 0x000fce0000000f00 */
[----:B------:R-:W-:Y:S05]  /*10940*/  CALL.REL.NOINC `($__internal_0_$__cuda_sm20_rcp_rn_f32_slowpath) ;  /* 0x0000005000c47944 */ /* 0x000fea0003c00000 */
[----:B------:R-:W-:Y:S01]  /*10950*/  MOV R4, R0 ;  /* 0x0000000000047202 */ /* 0x000fe20000000f00 */
[----:B------:R-:W-:Y:S06]  /*10960*/  BRA `(.L_x_453) ;  /* 0x0000000000107947 */ /* 0x000fec0003800000 */
.L_x_452:
[----:B------:R-:W1:Y:S02]  /*10970*/  MUFU.RCP R4, R9 ;  /* 0x0000000900047308 */ /* 0x000e640000001000 */
[----:B-1----:R-:W-:-:S04]  /*10980*/  FFMA R0, R9, R4, -1 ;  /* 0xbf80000009007423 */ /* 0x002fc80000000004 */
[----:B------:R-:W-:-:S04]  /*10990*/  FADD.FTZ R3, -R0, -RZ ;  /* 0x800000ff00037221 */ /* 0x000fc80000010100 */
[----:B------:R-:W-:-:S07]  /*109a0*/  FFMA R4, R4, R3, R4 ;  /* 0x0000000304047223 */ /* 0x000fce0000000004 */
.L_x_453:
[----:B------:R-:W-:Y:S05]  /*109b0*/  BSYNC B1 ;  /* 0x0000000000017941 */ /* 0x000fea0003800000 */
.L_x_451:
        /* <DEDUP_REMOVED lines=10> */
.L_x_455:
[----:B------:R-:W1:Y:S02]  /*10a60*/  MUFU.RCP R5, R32 ;  /* 0x0000002000057308 */ /* 0x000e640000001000 */
[----:B-1----:R-:W-:-:S04]  /*10a70*/  FFMA R0, R32, R5, -1 ;  /* 0xbf80000020007423 */ /* 0x002fc80000000005 */
[----:B------:R-:W-:-:S04]  /*10a80*/  FADD.FTZ R0, -R0, -RZ ;  /* 0x800000ff00007221 */ /* 0x000fc80000010100 */
[----:B------:R-:W-:-:S07]  /*10a90*/  FFMA R5, R5, R0, R5 ;  /* 0x0000000005057223 */ /* 0x000fce0000000005 */
.L_x_456:
[----:B------:R-:W-:Y:S05]  /*10aa0*/  BSYNC B1 ;  /* 0x0000000000017941 */ /* 0x000fea0003800000 */
.L_x_454:
        /* <DEDUP_REMOVED lines=10> */
.L_x_458:
[----:B------:R-:W1:Y:S02]  /*10b50*/  MUFU.RCP R6, R21 ;  /* 0x0000001500067308 */ /* 0x000e640000001000 */
[----:B-1----:R-:W-:-:S04]  /*10b60*/  FFMA R0, R21, R6, -1 ;  /* 0xbf80000015007423 */ /* 0x002fc80000000006 */
[----:B------:R-:W-:-:S04]  /*10b70*/  FADD.FTZ R3, -R0, -RZ ;  /* 0x800000ff00037221 */ /* 0x000fc80000010100 */
[----:B------:R-:W-:-:S07]  /*10b80*/  FFMA R6, R6, R3, R6 ;  /* 0x0000000306067223 */ /* 0x000fce0000000006 */
.L_x_459:
[----:B------:R-:W-:Y:S05]  /*10b90*/  BSYNC B1 ;  /* 0x0000000000017941 */ /* 0x000fea0003800000 */
.L_x_457:
        /* <DEDUP_REMOVED lines=10> */
.L_x_461:
[----:B------:R-:W1:Y:S02]  /*10c40*/  MUFU.RCP R7, R34 ;  /* 0x0000002200077308 */ /* 0x000e640000001000 */
[----:B-1----:R-:W-:-:S04]  /*10c50*/  FFMA R0, R34, R7, -1 ;  /* 0xbf80000022007423 */ /* 0x002fc80000000007 */
[----:B------:R-:W-:-:S04]  /*10c60*/  FADD.FTZ R0, -R0, -RZ ;  /* 0x800000ff00007221 */ /* 0x000fc80000010100 */
[----:B------:R-:W-:-:S07]  /*10c70*/  FFMA R7, R7, R0, R7 ;  /* 0x0000000007077223 */ /* 0x000fce0000000007 */
.L_x_462:
[----:B------:R-:W-:Y:S05]  /*10c80*/  BSYNC B1 ;  /* 0x0000000000017941 */ /* 0x000fea0003800000 */
.L_x_460:
        /* <DEDUP_REMOVED lines=10> */
.L_x_464:
[----:B------:R-:W1:Y:S02]  /*10d30*/  MUFU.RCP R8, R25 ;  /* 0x0000001900087308 */ /* 0x000e640000001000 */
[----:B-1----:R-:W-:-:S04]  /*10d40*/  FFMA R0, R25, R8, -1 ;  /* 0xbf80000019007423 */ /* 0x002fc80000000008 */
[----:B------:R-:W-:-:S04]  /*10d50*/  FADD.FTZ R3, -R0, -RZ ;  /* 0x800000ff00037221 */ /* 0x000fc80000010100 */
[----:B------:R-:W-:-:S07]  /*10d60*/  FFMA R8, R8, R3, R8 ;  /* 0x0000000308087223 */ /* 0x000fce0000000008 */
.L_x_465:
[----:B------:R-:W-:Y:S05]  /*10d70*/  BSYNC B1 ;  /* 0x0000000000017941 */ /* 0x000fea0003800000 */
.L_x_463:
        /* <DEDUP_REMOVED lines=10> */
.L_x_467:
[----:B------:R-:W1:Y:S02]  /*10e20*/  MUFU.RCP R9, R48 ;  /* 0x0000003000097308 */ /* 0x000e640000001000 */
[----:B-1----:R-:W-:-:S04]  /*10e30*/  FFMA R0, R48, R9, -1 ;  /* 0xbf80000030007423 */ /* 0x002fc80000000009 */
[----:B------:R-:W-:-:S04]  /*10e40*/  FADD.FTZ R0, -R0, -RZ ;  /* 0x800000ff00007221 */ /* 0x000fc80000010100 */
[----:B------:R-:W-:-:S07]  /*10e50*/  FFMA R9, R9, R0, R9 ;  /* 0x0000000009097223 */ /* 0x000fce0000000009 */
.L_x_468:
[----:B------:R-:W-:Y:S05]  /*10e60*/  BSYNC B1 ;  /* 0x0000000000017941 */ /* 0x000fea0003800000 */
.L_x_466:
        /* <DEDUP_REMOVED lines=10> */
.L_x_470:
[----:B------:R-:W1:Y:S02]  /*10f10*/  MUFU.RCP R10, R23 ;  /* 0x00000017000a7308 */ /* 0x000e640000001000 */
[----:B-1----:R-:W-:-:S04]  /*10f20*/  FFMA R0, R23, R10, -1 ;  /* 0xbf80000017007423 */ /* 0x002fc8000000000a */
[----:B------:R-:W-:-:S04]  /*10f30*/  FADD.FTZ R3, -R0, -RZ ;  /* 0x800000ff00037221 */ /* 0x000fc80000010100 */
[----:B------:R-:W-:-:S07]  /*10f40*/  FFMA R10, R10, R3, R10 ;  /* 0x000000030a0a7223 */ /* 0x000fce000000000a */
.L_x_471:
[----:B------:R-:W-:Y:S05]  /*10f50*/  BSYNC B1 ;  /* 0x0000000000017941 */ /* 0x000fea0003800000 */
.L_x_469:
        /* <DEDUP_REMOVED lines=10> */
.L_x_473:
[----:B------:R-:W1:Y:S02]  /*11000*/  MUFU.RCP R11, R30 ;  /* 0x0000001e000b7308 */ /* 0x000e640000001000 */
[----:B-1----:R-:W-:-:S04]  /*11010*/  FFMA R0, R30, R11, -1 ;  /* 0xbf8000001e007423 */ /* 0x002fc8000000000b */
[----:B------:R-:W-:-:S04]  /*11020*/  FADD.FTZ R0, -R0, -RZ ;  /* 0x800000ff00007221 */ /* 0x000fc80000010100 */
[----:B------:R-:W-:-:S07]  /*11030*/  FFMA R11, R11, R0, R11 ;  /* 0x000000000b0b7223 */ /* 0x000fce000000000b */
.L_x_474:
[----:B------:R-:W-:Y:S05]  /*11040*/  BSYNC B1 ;  /* 0x0000000000017941 */ /* 0x000fea0003800000 */
.L_x_472:
        /* <DEDUP_REMOVED lines=10> */
.L_x_476:
[----:B------:R-:W1:Y:S02]  /*110f0*/  MUFU.RCP R14, R15 ;  /* 0x0000000f000e7308 */ /* 0x000e640000001000 */
[----:B-1----:R-:W-:-:S04]  /*11100*/  FFMA R0, R15, R14, -1 ;  /* 0xbf8000000f007423 */ /* 0x002fc8000000000e */
[----:B------:R-:W-:-:S04]  /*11110*/  FADD.FTZ R3, -R0, -RZ ;  /* 0x800000ff00037221 */ /* 0x000fc80000010100 */
[----:B------:R-:W-:-:S07]  /*11120*/  FFMA R14, R14, R3, R14 ;  /* 0x000000030e0e7223 */ /* 0x000fce000000000e */
.L_x_477:
[----:B------:R-:W-:Y:S05]  /*11130*/  BSYNC B1 ;  /* 0x0000000000017941 */ /* 0x000fea0003800000 */
.L_x_475:
        /* <DEDUP_REMOVED lines=10> */
.L_x_479:
[----:B------:R-:W1:Y:S02]  /*111e0*/  MUFU.RCP R15, R24 ;  /* 0x00000018000f7308 */ /* 0x000e640000001000 */
[----:B-1----:R-:W-:-:S04]  /*111f0*/  FFMA R0, R24, R15, -1 ;  /* 0xbf80000018007423 */ /* 0x002fc8000000000f */
[----:B------:R-:W-:-:S04]  /*11200*/  FADD.FTZ R0, -R0, -RZ ;  /* 0x800000ff00007221 */ /* 0x000fc80000010100 */
[----:B------:R-:W-:-:S07]  /*11210*/  FFMA R15, R15, R0, R15 ;  /* 0x000000000f0f7223 */ /* 0x000fce000000000f */
.L_x_480:
[----:B------:R-:W-:Y:S05]  /*11220*/  BSYNC B1 ;  /* 0x0000000000017941 */ /* 0x000fea0003800000 */
.L_x_478:
        /* <DEDUP_REMOVED lines=10> */
.L_x_482:
[----:B------:R-:W1:Y:S02]  /*112d0*/  MUFU.RCP R21, R28 ;  /* 0x0000001c00157308 */ /* 0x000e640000001000 */
[----:B-1----:R-:W-:-:S04]  /*112e0*/  FFMA R0, R28, R21, -1 ;  /* 0xbf8000001c007423 */ /* 0x002fc80000000015 */
[----:B------:R-:W-:-:S04]  /*112f0*/  FADD.FTZ R0, -R0, -RZ ;  /* 0x800000ff00007221 */ /* 0x000fc80000010100 */
[----:B------:R-:W-:-:S07]  /*11300*/  FFMA R21, R21, R0, R21 ;  /* 0x0000000015157223 */ /* 0x000fce0000000015 */
.L_x_483:
[----:B------:R-:W-:Y:S05]  /*11310*/  BSYNC B1 ;  /* 0x0000000000017941 */ /* 0x000fea0003800000 */
.L_x_481:
        /* <DEDUP_REMOVED lines=10> */
.L_x_485:
[----:B------:R-:W1:Y:S02]  /*113c0*/  MUFU.RCP R24, R35 ;  /* 0x0000002300187308 */ /* 0x000e640000001000 */
[----:B-1----:R-:W-:-:S04]  /*113d0*/  FFMA R0, R35, R24, -1 ;  /* 0xbf80000023007423 */ /* 0x002fc80000000018 */
[----:B------:R-:W-:-:S04]  /*113e0*/  FADD.FTZ R3, -R0, -RZ ;  /* 0x800000ff00037221 */ /* 0x000fc80000010100 */
[----:B------:R-:W-:-:S07]  /*113f0*/  FFMA R24, R24, R3, R24 ;  /* 0x0000000318187223 */ /* 0x000fce0000000018 */
.L_x_486:
[----:B------:R-:W-:Y:S05]  /*11400*/  BSYNC B1 ;  /* 0x0000000000017941 */ /* 0x000fea0003800000 */
.L_x_484:
        /* <DEDUP_REMOVED lines=10> */
.L_x_488:
[----:B------:R-:W1:Y:S02]  /*114b0*/  MUFU.RCP R23, R36 ;  /* 0x0000002400177308 */ /* 0x000e640000001000 */
[----:B-1----:R-:W-:-:S04]  /*114c0*/  FFMA R0, R36, R23, -1 ;  /* 0xbf80000024007423 */ /* 0x002fc80000000017 */
[----:B------:R-:W-:-:S04]  /*114d0*/  FADD.FTZ R0, -R0, -RZ ;  /* 0x800000ff00007221 */ /* 0x000fc80000010100 */
[----:B------:R-:W-:-:S07]  /*114e0*/  FFMA R23, R23, R0, R23 ;  /* 0x0000000017177223 */ /* 0x000fce0000000017 */
.L_x_489:
[----:B------:R-:W-:Y:S05]  /*114f0*/  BSYNC B1 ;  /* 0x0000000000017941 */ /* 0x000fea0003800000 */
.L_x_487:
        /* <DEDUP_REMOVED lines=10> */
.L_x_491:
[----:B------:R-:W1:Y:S02]  /*115a0*/  MUFU.RCP R28, R39 ;  /* 0x00000027001c7308 */ /* 0x000e640000001000 */
[----:B-1----:R-:W-:-:S04]  /*115b0*/  FFMA R0, R39, R28, -1 ;  /* 0xbf80000027007423 */ /* 0x002fc8000000001c */
[----:B------:R-:W-:-:S04]  /*115c0*/  FADD.FTZ R3, -R0, -RZ ;  /* 0x800000ff00037221 */ /* 0x000fc80000010100 */
[----:B------:R-:W-:-:S07]  /*115d0*/  FFMA R28, R28, R3, R28 ;  /* 0x000000031c1c7223 */ /* 0x000fce000000001c */
.L_x_492:
[----:B------:R-:W-:Y:S05]  /*115e0*/  BSYNC B1 ;  /* 0x0000000000017941 */ /* 0x000fea0003800000 */
.L_x_490:
        /* <DEDUP_REMOVED lines=10> */
.L_x_494:
[----:B------:R-:W1:Y:S02]  /*11690*/  MUFU.RCP R25, R40 ;  /* 0x0000002800197308 */ /* 0x000e640000001000 */
[----:B-1----:R-:W-:-:S04]  /*116a0*/  FFMA R0, R40, R25, -1 ;  /* 0xbf80000028007423 */ /* 0x002fc80000000019 */
[----:B------:R-:W-:-:S04]  /*116b0*/  FADD.FTZ R0, -R0, -RZ ;  /* 0x800000ff00007221 */ /* 0x000fc80000010100 */
[----:B------:R-:W-:-:S07]  /*116c0*/  FFMA R25, R25, R0, R25 ;  /* 0x0000000019197223 */ /* 0x000fce0000000019 */
.L_x_495:
[----:B------:R-:W-:Y:S05]  /*116d0*/  BSYNC B1 ;  /* 0x0000000000017941 */ /* 0x000fea0003800000 */
.L_x_493:
        /* <DEDUP_REMOVED lines=8> */
.L_x_496:
[----:B------:R-:W1:Y:S02]  /*11760*/  MUFU.RCP R0, R41 ;  /* 0x0000002900007308 */ /* 0x000e640000001000 */
[----:B-1----:R-:W-:-:S04]  /*11770*/  FFMA R3, R41, R0, -1 ;  /* 0xbf80000029037423 */ /* 0x002fc80000000000 */
[----:B------:R-:W-:-:S04]  /*11780*/  FADD.FTZ R3, -R3, -RZ ;  /* 0x800000ff03037221 */ /* 0x000fc80000010100 */
[----:B------:R-:W-:-:S07]  /*11790*/  FFMA R0, R0, R3, R0 ;  /* 0x0000000300007223 */ /* 0x000fce0000000000 */
.L_x_497:
        /* <DEDUP_REMOVED lines=29> */
.L_x_499:
[----:B------:R-:W-:Y:S05]  /*11970*/  BSYNC B0 ;  /* 0x0000000000007941 */ /* 0x000fea0003800000 */
.L_x_498:
[----:B------:R-:W-:Y:S06]  /*11980*/  BAR.SYNC.DEFER_BLOCKING 0x1, 0x100 ;  /* 0x0044000000007b1d */ /* 0x000fec0000010000 */
[----:B------:R-:W-:Y:S04]  /*11990*/  BSSY B0, `(.L_x_500) ;  /* 0x0000009000007945 */ /* 0x000fe80003800000 */
[----:B------:R-:W-:Y:S05]  /*119a0*/  @P0 BRA `(.L_x_501) ;  /* 0x00000000001c0947 */ /* 0x000fea0003800000 */
[----:B------:R-:W-:-:S13]  /*119b0*/  ISETP.NE.AND P0, PT, R156, 0x3, PT ;  /* 0x000000039c00780c */ /* 0x000fda0003f05270 */
[----:B------:R-:W-:Y:S05]  /*119c0*/  @!P0 BRA `(.L_x_502) ;  /* 0x0000000000048947 */ /* 0x000fea0003800000 */
[----:B------:R-:W-:Y:S01]  /*119d0*/  BPT.TRAP 0x1 ;  /* 0x000000040000795c */ /* 0x000fe20000300000 */
.L_x_502:
[----:B------:R-:W-:-:S04]  /*119e0*/  ULEA UR4, UR36, UR52, 0x3 ;  /* 0x0000003424047291 */ /* 0x000fc8000f8e183f */
[----:B------:R-:W-:-:S04]  /*119f0*/  UIADD3 UR4, UR4, 0x60, URZ ;  /* 0x0000006004047890 */ /* 0x000fc8000fffe03f */
[----:B------:R-:W-:-:S09]  /*11a00*/  UPRMT UR4, UR51, 0x654, UR4 ;  /* 0x0000065433047896 */ /* 0x000fd20008000004 */
[----:B------:R-:W-:Y:S03]  /*11a10*/  SYNCS.ARRIVE.TRANS64.RED.A1T0 RZ, [UR4], RZ ;  /* 0x000000ffffff79a7 */ /* 0x000fe60008100404 */
.L_x_501:
[----:B------:R-:W-:Y:S05]  /*11a20*/  BSYNC B0 ;  /* 0x0000000000007941 */ /* 0x000fea0003800000 */
.L_x_500:
[----:B------:R-:W-:Y:S01]  /*11a30*/  IADD3 R2, P0, R2, UR40, RZ ;  /* 0x0000002802027c10 */ /* 0x000fe2000ff1e0ff */
[----:B------:R-:W-:Y:S01]  /*11a40*/  ULDC.64 UR4, c[0x0][0x8f8] ;  /* 0x00023e0000047ab9 */ /* 0x000fe20000000a00 */
[----:B------:R-:W-:Y:S01]  /*11a50*/  UIADD3 UR36, UR36, 0x1, URZ ;  /* 0x0000000124247890 */ /* 0x000fe2000fffe03f */
[----:B------:R-:W-:Y:S01]  /*11a60*/  PRMT R0, RZ, 0x7610, R0 ;  /* 0x00007610ff007816 */ /* 0x000fe20000000000 */
[----:B------:R-:W-:Y:S01]  /*11a70*/  UMOV UR47, 0xffffffff ;  /* 0xffffffff002f7882 */ /* 0x000fe20000000000 */
[----:B------:R-:W-:Y:S01]  /*11a80*/  IADD3.X R16, R16, UR38, RZ, P0, !PT ;  /* 0x0000002610107c10 */ /* 0x000fe200087fe4ff */
[----:B------:R-:W-:Y:S01]  /*11a90*/  UISETP.NE.AND UP0, UPT, UR36, 0x4, UPT ;  /* 0x000000042400788c */ /* 0x000fe2000bf05270 */
[----:B------:R-:W-:Y:S02]  /*11aa0*/  ISETP.GE.U32.AND P0, PT, R2, UR4, PT ;  /* 0x0000000402007c0c */ /* 0x000fe4000bf06070 */
[----:B------:R-:W-:Y:S01]  /*11ab0*/  MOV R23, 0xffffffff ;  /* 0xffffffff00177802 */ /* 0x000fe20000000f00 */
[----:B------:R-:W-:Y:S01]  /*11ac0*/  USEL UR36, UR36, URZ, UP0 ;  /* 0x0000003f24247287 */ /* 0x000fe20008000000 */
[----:B------:R-:W-:-:S02]  /*11ad0*/  ISETP.GE.U32.AND.EX P0, PT, R16, UR5, PT, P0 ;  /* 0x0000000510007c0c */ /* 0x000fc4000bf06100 */
[----:B------:R-:W-:-:S11]  /*11ae0*/  MOV R158, 0xffffffff ;  /* 0xffffffff009e7802 */ /* 0x000fd60000000f00 */
[----:B------:R-:W-:Y:S05]  /*11af0*/  @P0 BRA `(.L_x_503) ;  /* 0x00000004006c0947 */ /* 0x000fea0003800000 */
[----:B------:R-:W2:Y:S01]  /*11b00*/  S2R R12, SR_CTAID.X ;  /* 0x00000000000c7919 */ /* 0x000ea20000002500 */
[----:B-1----:R-:W1:Y:S01]  /*11b10*/  LDC.64 R10, c[0x0][0x8d0] ;  /* 0x00023400ff0a7b82 */ /* 0x002e620000000a00 */
[----:B------:R-:W-:Y:S01]  /*11b20*/  ULDC UR4, c[0x0][0x150] ;  /* 0x0000540000047ab9 */ /* 0x000fe20000000800 */
[----:B------:R-:W-:Y:S01]  /*11b30*/  MOV R8, R2 ;  /* 0x0000000200087202 */ /* 0x000fe20000000f00 */
[----:B------:R-:W3:Y:S01]  /*11b40*/  S2R R24, SR_CTAID.Y ;  /* 0x0000000000187919 */ /* 0x000ee20000002600 */
[----:B------:R-:W-:-:S04]  /*11b50*/  MOV R9, R16 ;  /* 0x0000001000097202 */ /* 0x000fc80000000f00 */
[----:B------:R-:W4:Y:S08]  /*11b60*/  LDC R25, c[0x0][0x144] ;  /* 0x00005100ff197b82 */ /* 0x000f300000000800 */
[----:B------:R-:W3:Y:S08]  /*11b70*/  LDC R0, c[0x0][0x8d8] ;  /* 0x00023600ff007b82 */ /* 0x000ef00000000800 */
[----:B------:R-:W3:Y:S01]  /*11b80*/  LDC.64 R14, c[0x0][0x8c8] ;  /* 0x00023200ff0e7b82 */ /* 0x000ee20000000a00 */
[----:B-1----:R-:W-:-:S04]  /*11b90*/  ISETP.NE.U32.AND P0, PT, R10, RZ, PT ;  /* 0x000000ff0a00720c */ /* 0x002fc80003f05070 */
[----:B------:R-:W-:Y:S02]  /*11ba0*/  ISETP.NE.AND.EX P0, PT, R11, RZ, PT, P0 ;  /* 0x000000ff0b00720c */ /* 0x000fe40003f05300 */
[----:B--2---:R-:W-:-:S05]  /*11bb0*/  I2FP.F32.U32 R3, R12 ;  /* 0x0000000c00037245 */ /* 0x004fca0000201000 */
[----:B------:R-:W-:-:S04]  /*11bc0*/  FMUL R3, R3, UR4 ;  /* 0x0000000403037c20 */ /* 0x000fc80008400000 */
[----:B------:R1:W2:Y:S02]  /*11bd0*/  F2I.U32.TRUNC.NTZ R23, R3 ;  /* 0x0000000300177305 */ /* 0x0002a4000020f000 */
[----:B----4-:R-:W-:Y:S05]  /*11be0*/  @!P0 BRA `(.L_x_504) ;  /* 0x0000000000288947 */ /* 0x010fea0003800000 */
[----:B-1----:R-:W1:Y:S02]  /*11bf0*/  LDC R3, c[0x0][0x8dc] ;  /* 0x00023700ff037b82 */ /* 0x002e640000000800 */
[----:B-1----:R-:W-:-:S04]  /*11c00*/  IADD3 R3, P0, R2, R3, RZ ;  /* 0x0000000302037210 */ /* 0x002fc80007f1e0ff */
[----:B------:R-:W-:-:S05]  /*11c10*/  IADD3.X R13, RZ, R16, RZ, P0, !PT ;  /* 0x00000010ff0d7210 */ /* 0x000fca00007fe4ff */
[----:B------:R-:W-:-:S04]  /*11c20*/  IMAD.WIDE.U32 R4, R13, R10, RZ ;  /* 0x0000000a0d047225 */ /* 0x000fc800078e00ff */
[----:B------:R-:W-:-:S04]  /*11c30*/  IMAD.WIDE.U32 R6, P0, R3, R11, R4 ;  /* 0x0000000b03067225 */ /* 0x000fc80007800004 */
[----:B------:R-:W-:Y:S01]  /*11c40*/  IMAD.WIDE.U32 R4, R3, R10, RZ ;  /* 0x0000000a03047225 */ /* 0x000fe200078e00ff */
[----:B------:R-:W-:-:S03]  /*11c50*/  MOV R8, R7 ;  /* 0x0000000700087202 */ /* 0x000fc60000000f00 */
[----:B------:R-:W-:Y:S01]  /*11c60*/  IMAD.X R9, RZ, RZ, RZ, P0 ;  /* 0x000000ffff097224 */ /* 0x000fe200000e06ff */
[----:B------:R-:W-:-:S05]  /*11c70*/  IADD3 RZ, P0, R5, R6, RZ ;  /* 0x0000000605ff7210 */ /* 0x000fca0007f1e0ff */
[----:B------:R-:W-:-:S08]  /*11c80*/  IMAD.WIDE.U32.X R8, R13, R11, R8, P0 ;  /* 0x0000000b0d087225 */ /* 0x000fd000000e0408 */
.L_x_504:
[-CC-:B---3--:R-:W-:Y:S01]  /*11c90*/  SHF.R.U64 R31, R8, R0.reuse, R9.reuse ;  /* 0x00000000081f7219 */ /* 0x188fe20000001209 */
[----:B------:R-:W3:Y:S01]  /*11ca0*/  LDC.64 R20, c[0x0][0x8e8] ;  /* 0x00023a00ff147b82 */ /* 0x000ee20000000a00 */
[----:B------:R-:W-:Y:S01]  /*11cb0*/  SHF.R.U32.HI R0, RZ, R0, R9 ;  /* 0x00000000ff007219 */ /* 0x000fe20000011609 */
[----:B------:R-:W-:Y:S01]  /*11cc0*/  ULDC UR4, c[0x0][0x154] ;  /* 0x0000550000047ab9 */ /* 0x000fe20000000800 */
[----:B------:R-:W-:Y:S02]  /*11cd0*/  IADD3 R7, P0, RZ, -R31, RZ ;  /* 0x8000001fff077210 */ /* 0x000fe40007f1e0ff */
[----:B--2---:R-:W-:Y:S02]  /*11ce0*/  IADD3 R23, -R23, RZ, RZ ;  /* 0x000000ff17177210 */ /* 0x004fe40007ffe1ff */
[----:B-1----:R-:W-:Y:S01]  /*11cf0*/  IADD3.X R3, RZ, ~R0, RZ, P0, !PT ;  /* 0x80000000ff037210 */ /* 0x002fe200007fe4ff */
[----:B------:R-:W1:Y:S02]  /*11d00*/  LDC R6, c[0x0][0x8c0] ;  /* 0x00023000ff067b82 */ /* 0x000e640000000800 */
[----:B------:R-:W-:-:S02]  /*11d10*/  IMAD R26, R25, R23, R12 ;  /* 0x00000017191a7224 */ /* 0x000fc400078e020c */
[----:B------:R-:W-:Y:S01]  /*11d20*/  IMAD R0, R3, R14, RZ ;  /* 0x0000000e03007224 */ /* 0x000fe200078e02ff */
[----:B------:R-:W-:-:S03]  /*11d30*/  MOV R3, R16 ;  /* 0x0000001000037202 */ /* 0x000fc60000000f00 */
[----:B------:R-:W2:Y:S01]  /*11d40*/  LDC R8, c[0x0][0x8b0] ;  /* 0x00022c00ff087b82 */ /* 0x000ea20000000800 */
[----:B------:R-:W-:-:S04]  /*11d50*/  IMAD.WIDE.U32 R4, R7, R14, R2 ;  /* 0x0000000e07047225 */ /* 0x000fc800078e0002 */
[----:B------:R-:W-:Y:S01]  /*11d60*/  IMAD R3, R7, R15, R0 ;  /* 0x0000000f07037224 */ /* 0x000fe200078e0200 */
[----:B------:R-:W-:Y:S02]  /*11d70*/  I2FP.F32.U32 R0, R24 ;  /* 0x0000001800007245 */ /* 0x000fe40000201000 */
[----:B------:R-:W4:Y:S01]  /*11d80*/  LDC R28, c[0x0][0x900] ;  /* 0x00024000ff1c7b82 */ /* 0x000f220000000800 */
[----:B---3--:R-:W-:Y:S02]  /*11d90*/  ISETP.NE.U32.AND P0, PT, R20, RZ, PT ;  /* 0x000000ff1400720c */ /* 0x008fe40003f05070 */
[----:B------:R-:W-:Y:S01]  /*11da0*/  IADD3 R3, R5, R3, RZ ;  /* 0x0000000305037210 */ /* 0x000fe20007ffe0ff */
[----:B------:R-:W-:Y:S01]  /*11db0*/  FMUL R0, R0, UR4 ;  /* 0x0000000400007c20 */ /* 0x000fe20008400000 */
[----:B------:R-:W-:Y:S02]  /*11dc0*/  ISETP.NE.AND.EX P0, PT, R21, RZ, PT, P0 ;  /* 0x000000ff1500720c */ /* 0x000fe40003f05300 */
[----:B------:R-:W-:Y:S01]  /*11dd0*/  MOV R5, 0xffffffff ;  /* 0xffffffff00057802 */ /* 0x000fe20000000f00 */
[----:B------:R-:W3:Y:S01]  /*11de0*/  LDC R15, c[0x0][0x148] ;  /* 0x00005200ff0f7b82 */ /* 0x000ee20000000800 */
[-CC-:B-1----:R-:W-:Y:S01]  /*11df0*/  SHF.R.U64 R12, R4, R6.reuse, R3.reuse ;  /* 0x00000006040c7219 */ /* 0x182fe20000001203 */
[----:B------:R1:W1:Y:S01]  /*11e00*/  F2I.U32.TRUNC.NTZ R13, R0 ;  /* 0x00000000000d7305 */ /* 0x000262000020f000 */
[----:B------:R-:W-:-:S02]  /*11e10*/  SHF.R.U32.HI R3, RZ, R6, R3 ;  /* 0x00000006ff037219 */ /* 0x000fc40000011603 */
[----:B------:R-:W-:-:S03]  /*11e20*/  MOV R7, 0x1 ;  /* 0x0000000100077802 */ /* 0x000fc60000000f00 */
[----:B------:R-:W1:Y:S01]  /*11e30*/  LDC R25, c[0x0][0x8a8] ;  /* 0x00022a00ff197b82 */ /* 0x000e620000000800 */
[-CC-:B--2---:R-:W-:Y:S02]  /*11e40*/  SHF.R.U64 R10, R12, R8.reuse, R3.reuse ;  /* 0x000000080c0a7219 */ /* 0x184fe40000001203 */
[----:B------:R-:W-:-:S05]  /*11e50*/  SHF.R.U32.HI R3, RZ, R8, R3 ;  /* 0x00000008ff037219 */ /* 0x000fca0000011603 */
[----:B------:R-:W2:Y:S01]  /*11e60*/  LDC R27, c[0x0][0x8f0] ;  /* 0x00023c00ff1b7b82 */ /* 0x000ea20000000800 */
[-C--:B----4-:R-:W-:Y:S02]  /*11e70*/  SHF.L.U32 R4, R5, R28.reuse, RZ ;  /* 0x0000001c05047219 */ /* 0x090fe400000006ff */
[-CC-:B------:R-:W-:Y:S02]  /*11e80*/  SHF.R.U64 R14, R10, R28.reuse, R3.reuse ;  /* 0x0000001c0a0e7219 */ /* 0x180fe40000001203 */
[----:B------:R-:W-:Y:S02]  /*11e90*/  SHF.R.U32.HI R5, RZ, R28, R3 ;  /* 0x0000001cff057219 */ /* 0x000fe40000011603 */
[----:B------:R-:W-:Y:S01]  /*11ea0*/  LOP3.LUT R23, RZ, R4, RZ, 0x33, !PT ;  /* 0x00000004ff177212 */ /* 0x000fe200078e33ff */
[----:B------:R-:W4:Y:S01]  /*11eb0*/  LDC R29, c[0x0][0x8e0] ;  /* 0x00023800ff1d7b82 */ /* 0x000f220000000800 */
[----:B------:R-:W-:Y:S02]  /*11ec0*/  SHF.L.U32 R28, R7, R28, RZ ;  /* 0x0000001c071c7219 */ /* 0x000fe400000006ff */
[----:B------:R-:W-:-:S05]  /*11ed0*/  MOV R4, R14 ;  /* 0x0000000e00047202 */ /* 0x000fca0000000f00 */
[----:B------:R-:W1:Y:S01]  /*11ee0*/  LDC R30, c[0x0][0x8b8] ;  /* 0x00022e00ff1e7b82 */ /* 0x000e620000000800 */
[----:B------:R-:W-:Y:S05]  /*11ef0*/  @!P0 BRA `(.L_x_505) ;  /* 0x0000000000288947 */ /* 0x000fea0003800000 */
[----:B------:R-:W5:Y:S02]  /*11f00*/  LDC R3, c[0x0][0x8f4] ;  /* 0x00023d00ff037b82 */ /* 0x000f640000000800 */
[----:B-----5:R-:W-:-:S04]  /*11f10*/  IADD3 R3, P0, R14, R3, RZ ;  /* 0x000000030e037210 */ /* 0x020fc80007f1e0ff */
        /* <DEDUP_REMOVED lines=8> */
.L_x_505:
[----:B------:R-:W-:Y:S02]  /*11fa0*/  ISETP.NE.AND P0, PT, R22, 0x1, PT ;  /* 0x000000011600780c */ /* 0x000fe40003f05270 */
[----:B-12---:R-:W-:Y:S02]  /*11fb0*/  SHF.R.U64 R0, R4, R27, R5 ;  /* 0x0000001b04007219 */ /* 0x006fe40000001205 */
[----:B------:R-:W-:Y:S02]  /*11fc0*/  LOP3.LUT R23, R10, R23, RZ, 0xc0, !PT ;  /* 0x000000170a177212 */ /* 0x000fe400078ec0ff */
[----:B------:R-:W-:Y:S02]  /*11fd0*/  IADD3 R13, -R13, RZ, RZ ;  /* 0x000000ff0d0d7210 */ /* 0x000fe40007ffe1ff */
[----:B------:R-:W-:Y:S01]  /*11fe0*/  IADD3 R5, R25, -0x1, RZ ;  /* 0xffffffff19057810 */ /* 0x000fe20007ffe0ff */
[----:B------:R-:W-:Y:S01]  /*11ff0*/  IMAD R23, R28, R0, R23 ;  /* 0x000000001c177224 */ /* 0x000fe200078e0217 */
[----:B------:R-:W-:-:S02]  /*12000*/  IADD3 R3, -R0, RZ, RZ ;  /* 0x000000ff00037210 */ /* 0x000fc40007ffe1ff */
[----:B------:R-:W-:Y:S01]  /*12010*/  LOP3.LUT R5, R12, R5, RZ, 0xc0, !PT ;  /* 0x000000050c057212 */ /* 0x000fe200078ec0ff */
[----:B---3--:R-:W-:Y:S01]  /*12020*/  @P0 IMAD R26, R15, R13, R24 ;  /* 0x0000000d0f1a0224 */ /* 0x008fe200078e0218 */
[----:B------:R-:W-:Y:S01]  /*12030*/  R2UR UR47, R31 ;  /* 0x000000001f2f72ca */ /* 0x000fe200000e0000 */
[----:B----4-:R-:W-:Y:S01]  /*12040*/  IMAD R0, R3, R29, R14 ;  /* 0x0000001d03007224 */ /* 0x010fe200078e020e */
[----:B------:R-:W-:Y:S01]  /*12050*/  MOV R3, 0x1 ;  /* 0x0000000100037802 */ /* 0x000fe20000000f00 */
[----:B------:R-:W-:Y:S02]  /*12060*/  IMAD R23, R23, R30, R26 ;  /* 0x0000001e17177224 */ /* 0x000fe400078e021a */
[----:B------:R-:W-:-:S05]  /*12070*/  IMAD R0, R0, R25, R5 ;  /* 0x0000001900007224 */ /* 0x000fca00078e0205 */
[----:B------:R-:W-:Y:S02]  /*12080*/  SEL R158, R0, R23, !P0 ;  /* 0x00000017009e7207 */ /* 0x000fe40004000000 */
[----:B------:R-:W-:Y:S02]  /*12090*/  SEL R23, R23, R0, !P0 ;  /* 0x0000000017177207 */ /* 0x000fe40004000000 */
[----:B------:R-:W-:-:S07]  /*120a0*/  PRMT R0, R3, 0x7610, R0 ;  /* 0x0000761003007816 */ /* 0x000fce0000000000 */
.L_x_503:
[----:B------:R-:W-:Y:S01]  /*120b0*/  UIADD3 UR49, UR50, UR49, URZ ;  /* 0x0000003132317290 */ /* 0x000fe2000fffe03f */
[----:B------:R-:W-:Y:S01]  /*120c0*/  LOP3.LUT P0, RZ, R0, 0xff, RZ, 0xc0, !PT ;  /* 0x000000ff00ff7812 */ /* 0x000fe2000780c0ff */
[----:B------:R-:W-:Y:S02]  /*120d0*/  UIADD3 UR39, UR39, 0x8, URZ ;  /* 0x0000000827277890 */ /* 0x000fe4000fffe03f */
[----:B------:R-:W-:Y:S02]  /*120e0*/  USHF.R.U32.HI UR4, URZ, 0x2, UR49 ;  /* 0x000000023f047899 */ /* 0x000fe40008011631 */
[----:B------:R-:W-:Y:S02]  /*120f0*/  UISETP.GT.U32.AND UP0, UPT, UR49, 0x3, UPT ;  /* 0x000000033100788c */ /* 0x000fe4000bf04070 */
[----:B------:R-:W-:Y:S02]  /*12100*/  ULOP3.LUT UR4, UR4, 0x1, URZ, 0xc0, !UPT ;  /* 0x0000000104047892 */ /* 0x000fe4000f8ec03f */
[----:B------:R-:W-:-:S02]  /*12110*/  UISETP.LT.U32.AND UP1, UPT, UR50, 0x4, UP0 ;  /* 0x000000043200788c */ /* 0x000fc40008721070 */
[----:B------:R-:W-:Y:S02]  /*12120*/  UISETP.NE.U32.AND UP2, UPT, UR4, 0x1, UPT ;  /* 0x000000010400788c */ /* 0x000fe4000bf45070 */
[----:B------:R-:W-:Y:S02]  /*12130*/  USEL UR5, URZ, 0x1, !UP1 ;  /* 0x000000013f057887 */ /* 0x000fe4000c800000 */
[----:B------:R-:W-:Y:S02]  /*12140*/  UISETP.GT.U32.AND UP0, UPT, UR50, 0x3, !UP2 ;  /* 0x000000033200788c */ /* 0x000fe4000d704070 */
[----:B------:R-:W-:Y:S02]  /*12150*/  ULOP3.LUT UR49, UR49, 0x3, URZ, 0xc0, !UPT ;  /* 0x0000000331317892 */ /* 0x000fe4000f8ec03f */
[----:B------:R-:W-:-:S04]  /*12160*/  USEL UR4, URZ, 0x1, !UP0 ;  /* 0x000000013f047887 */ /* 0x000fc8000c000000 */
[----:B------:R-:W-:Y:S01]  /*12170*/  ULOP3.LUT UR48, UR4, UR48, UR5, 0x96, !UPT ;  /* 0x0000003004307292 */ /* 0x000fe2000f8e9605 */
[----:B------:R-:W-:Y:S11]  /*12180*/  @P0 BRA `(.L_x_506) ;  /* 0xfffffef000b40947 */ /* 0x000ff6000383ffff */
[----:B------:R-:W-:-:S13]  /*12190*/  PLOP3.LUT P0, PT, PT, PT, PT, 0x8, 0x0 ;  /* 0x000000000000781c */ /* 0x000fda0003f0e170 */
.L_x_18:
[----:B------:R-:W-:Y:S05]  /*121a0*/  @P0 BRA `(.L_x_10) ;  /* 0x0000003000300947 */ /* 0x000fea0003800000 */
[----:B------:R-:W-:Y:S01]  /*121b0*/  ULDC.64 UR6, c[0x0][0x588] ;  /* 0x0001620000067ab9 */ /* 0x000fe20000000a00 */
[----:B------:R-:W-:Y:S01]  /*121c0*/  ULDC.64 UR4, c[0x0][0x590] ;  /* 0x0001640000047ab9 */ /* 0x000fe20000000a00 */
[----:B------:R-:W-:Y:S01]  /*121d0*/  ISETP.NE.U32.AND P0, PT, RZ, UR6, PT ;  /* 0x00000006ff007c0c */ /* 0x000fe2000bf05070 */
[----:B------:R-:W-:-:S04]  /*121e0*/  DEPBAR.LE SB0, 0x0 ;  /* 0x000080000000791a */ /* 0x000fc80000000000 */
[----:B------:R-:W-:Y:S01]  /*121f0*/  ISETP.NE.U32.AND P1, PT, RZ, UR4, PT ;  /* 0x00000004ff007c0c */ /* 0x000fe2000bf25070 */
[----:B------:R-:W-:Y:S01]  /*12200*/  BSSY B0, `(.L_x_507) ;  /* 0x0000015000007945 */ /* 0x000fe20003800000 */
[----:B------:R-:W-:Y:S02]  /*12210*/  ISETP.NE.AND.EX P0, PT, RZ, UR7, PT, P0 ;  /* 0x00000007ff007c0c */ /* 0x000fe4000bf05300 */
[----:B------:R-:W-:-:S13]  /*12220*/  ISETP.NE.AND.EX P1, PT, RZ, UR5, PT, P1 ;  /* 0x00000005ff007c0c */ /* 0x000fda000bf25310 */
[----:B------:R-:W-:Y:S05]  /*12230*/  @P0 BRA P1, `(.L_x_508) ;  /* 0x0000000000440947 */ /* 0x000fea0000800000 */
[----:B------:R-:W-:-:S04]  /*12240*/  ISETP.NE.U32.AND P0, PT, RZ, UR4, PT ;  /* 0x00000004ff007c0c */ /* 0x000fc8000bf05070 */
[----:B------:R-:W-:-:S13]  /*12250*/  ISETP.NE.AND.EX P0, PT, RZ, UR5, PT, P0 ;  /* 0x00000005ff007c0c */ /* 0x000fda000bf05300 */
[----:B------:R-:W-:Y:S05]  /*12260*/  @!P0 BRA `(.L_x_509) ;  /* 0x00000000002c8947 */ /* 0x000fea0003800000 */
[----:B------:R-:W-:-:S13]  /*12270*/  LOP3.LUT P0, RZ, R152, 0xff, RZ, 0xc0, !PT ;  /* 0x000000ff98ff7812 */ /* 0x000fda000780c0ff */
[----:B------:R-:W-:Y:S05]  /*12280*/  @!P0 BRA `(.L_x_510) ;  /* 0x0000000000108947 */ /* 0x000fea0003800000 */
[----:B-----5:R-:W-:-:S13]  /*12290*/  FSETP.NEU.AND P0, PT, R155, RZ, PT ;  /* 0x000000ff9b00720b */ /* 0x020fda0003f0d000 */
[----:B------:R-:W-:Y:S05]  /*122a0*/  @!P0 BREAK B0 ;  /* 0x0000000000008942 */ /* 0x000fea0003800000 */
[----:B------:R-:W-:Y:S05]  /*122b0*/  @P0 BRA `(.L_x_508) ;  /* 0x0000000000240947 */ /* 0x000fea0003800000 */
[----:B------:R-:W-:Y:S05]  /*122c0*/  BRA `(.L_x_10) ;  /* 0x0000002c00e87947 */ /* 0x000fea0003800000 */
.L_x_510:
[----:B------:R-:W-:-:S04]  /*122d0*/  ISETP.NE.U32.AND P0, PT, RZ, UR6, PT ;  /* 0x00000006ff007c0c */ /* 0x000fc8000bf05070 */
[----:B------:R-:W-:-:S13]  /*122e0*/  ISETP.NE.AND.EX P0, PT, RZ, UR7, PT, P0 ;  /* 0x00000007ff007c0c */ /* 0x000fda000bf05300 */
[----:B------:R-:W-:Y:S05]  /*122f0*/  @!P0 BREAK B0 ;  /* 0x0000000000008942 */ /* 0x000fea0003800000 */
[----:B------:R-:W-:Y:S05]  /*12300*/  @P0 BRA `(.L_x_508) ;  /* 0x0000000000100947 */ /* 0x000fea0003800000 */
[----:B------:R-:W-:Y:S05]  /*12310*/  BRA `(.L_x_10) ;  /* 0x0000002c00d47947 */ /* 0x000fea0003800000 */
.L_x_509:
[----:B-----5:R-:W-:-:S13]  /*12320*/  FSETP.NEU.AND P0, PT, R155, RZ, PT ;  /* 0x000000ff9b00720b */ /* 0x020fda0003f0d000 */
[----:B------:R-:W-:Y:S05]  /*12330*/  @!P0 BREAK B0 ;  /* 0x0000000000008942 */ /* 0x000fea0003800000 */
[----:B------:R-:W-:Y:S05]  /*12340*/  @!P0 BRA `(.L_x_10) ;  /* 0x0000002c00c88947 */ /* 0x000fea0003800000 */
.L_x_508:
[----:B------:R-:W-:Y:S05]  /*12350*/  BSYNC B0 ;  /* 0x0000000000007941 */ /* 0x000fea0003800000 */
.L_x_507:
[----:B------:R-:W-:-:S04]  /*12360*/  LOP3.LUT R19, R19, 0x1, RZ, 0xfc, !PT ;  /* 0x0000000113137812 */ /* 0x000fc800078efcff */
[----:B------:R-:W-:-:S13]  /*12370*/  ISETP.NE.AND P0, PT, R19, 0x3, PT ;  /* 0x000000031300780c */ /* 0x000fda0003f05270 */
[----:B------:R-:W-:Y:S05]  /*12380*/  @!P0 BRA `(.L_x_511) ;  /* 0x0000000000048947 */ /* 0x000fea0003800000 */
[----:B------:R-:W-:Y:S01]  /*12390*/  BPT.TRAP 0x1 ;  /* 0x000000040000795c */ /* 0x000fe20000300000 */
.L_x_511:
[----:B------:R-:W3:Y:S01]  /*123a0*/  S2UR UR5, SR_CgaCtaId ;  /* 0x00000000000579c3 */ /* 0x000ee20000008800 */
[----:B------:R-:W-:Y:S02]  /*123b0*/  UMOV UR4, 0x400 ;  /* 0x0000040000047882 */ /* 0x000fe40000000000 */
[----:B---3--:R-:W-:-:S04]  /*123c0*/  ULEA UR4, UR5, UR4, 0x18 ;  /* 0x0000000405047291 */ /* 0x008fc8000f8ec03f */
[----:B------:R-:W-:-:S04]  /*123d0*/  ULEA UR4, UR36, UR4, 0x3 ;  /* 0x0000000424047291 */ /* 0x000fc8000f8e183f */
[----:B------:R-:W-:-:S04]  /*123e0*/  UIADD3 UR4, UR4, 0x60, URZ ;  /* 0x0000006004047890 */ /* 0x000fc8000fffe03f */
[----:B------:R-:W-:-:S09]  /*123f0*/  UPRMT UR4, UR5, 0x654, UR4 ;  /* 0x0000065405047896 */ /* 0x000fd20008000004 */
[----:B------:R-:W-:Y:S01]  /*12400*/  SYNCS.ARRIVE.TRANS64.RED.A1T0 RZ, [UR4], RZ ;  /* 0x000000ffffff79a7 */ /* 0x000fe20008100404 */
[----:B------:R-:W-:Y:S05]  /*12410*/  BRA `(.L_x_10) ;  /* 0x0000002c00947947 */ /* 0x000fea0003800000 */
.L_x_9:
[----:B------:R-:W-:Y:S01]  /*12420*/  ULDC.64 UR4, c[0x0][0x8f8] ;  /* 0x00023e0000047ab9 */ /* 0x000fe20000000a00 */
[----:B------:R-:W-:Y:S01]  /*12430*/  PRMT R11, RZ, 0x7610, R11 ;  /* 0x00007610ff0b7816 */ /* 0x000fe2000000000b */
[----:B------:R-:W-:Y:S01]  /*12440*/  IMAD.MOV.U32 R3, RZ, RZ, -0x1 ;  /* 0xffffffffff037424 */ /* 0x000fe200078e00ff */
[----:B------:R-:W-:Y:S02]  /*12450*/  ISETP.GE.U32.AND P1, PT, R2, UR4, PT ;  /* 0x0000000402007c0c */ /* 0x000fe4000bf26070 */
[----:B------:R-:W-:Y:S02]  /*12460*/  MOV R7, 0xffffffff ;  /* 0xffffffff00077802 */ /* 0x000fe40000000f00 */
[----:B------:R-:W-:Y:S02]  /*12470*/  ISETP.GE.U32.AND.EX P1, PT, R16, UR5, PT, P1 ;  /* 0x0000000510007c0c */ /* 0x000fe4000bf26110 */
[----:B------:R-:W-:-:S11]  /*12480*/  MOV R6, 0xffffffff ;  /* 0xffffffff00067802 */ /* 0x000fd60000000f00 */
[----:B------:R-:W-:Y:S05]  /*12490*/  @P1 BRA `(.L_x_512) ;  /* 0x0000000400601947 */ /* 0x000fea0003800000 */
[----:B------:R-:W1:Y:S01]  /*124a0*/  LDC.64 R20, c[0x0][0x8d0] ;  /* 0x00023400ff147b82 */ /* 0x000e620000000a00 */
[----:B------:R-:W-:Y:S02]  /*124b0*/  MOV R14, R2 ;  /* 0x00000002000e7202 */ /* 0x000fe40000000f00 */
[----:B------:R-:W-:-:S05]  /*124c0*/  MOV R15, R16 ;  /* 0x00000010000f7202 */ /* 0x000fca0000000f00 */
        /* <DEDUP_REMOVED lines=15> */
.L_x_513:
[--C-:B------:R-:W-:Y:S01]  /*125c0*/  SHF.R.U64 R20, R14, R24, R15.reuse ;  /* 0x000000180e147219 */ /* 0x100fe2000000120f */
[----:B------:R-:W1:Y:S01]  /*125d0*/  LDC R28, c[0x0][0x8c0] ;  /* 0x00023000ff1c7b82 */ /* 0x000e620000000800 */
[----:B------:R-:W-:Y:S01]  /*125e0*/  I2FP.F32.U32 R6, R8 ;  /* 0x0000000800067245 */ /* 0x000fe20000201000 */
[----:B------:R-:W-:Y:S01]  /*125f0*/  ULDC UR4, c[0x0][0x150] ;  /* 0x0000540000047ab9 */ /* 0x000fe20000000800 */
[----:B------:R-:W-:Y:S02]  /*12600*/  SHF.R.U32.HI R3, RZ, R24, R15 ;  /* 0x00000018ff037219 */ /* 0x000fe4000001160f */
[----:B------:R-:W-:Y:S01]  /*12610*/  IADD3 R9, P1, RZ, -R20, RZ ;  /* 0x80000014ff097210 */ /* 0x000fe20007f3e0ff */
[----:B------:R-:W-:Y:S01]  /*12620*/  FMUL R13, R6, UR4 ;  /* 0x00000004060d7c20 */ /* 0x000fe20008400000 */
[----:B------:R-:W-:Y:S01]  /*12630*/  ULDC UR4, c[0x0][0x154] ;  /* 0x0000550000047ab9 */ /* 0x000fe20000000800 */
[----:B------:R-:W2:Y:S01]  /*12640*/  LDC.64 R30, c[0x0][0x8e8] ;  /* 0x00023a00ff1e7b82 */ /* 0x000ea20000000a00 */
[----:B------:R-:W-:-:S02]  /*12650*/  IADD3.X R11, RZ, ~R3, RZ, P1, !PT ;  /* 0x80000003ff0b7210 */ /* 0x000fc40000ffe4ff */
[----:B------:R-:W-:Y:S01]  /*12660*/  MOV R3, R16 ;  /* 0x0000001000037202 */ /* 0x000fe20000000f00 */
[----:B------:R-:W3:Y:S02]  /*12670*/  F2I.U32.TRUNC.NTZ R13, R13 ;  /* 0x0000000d000d7305 */ /* 0x000ee4000020f000 */
[-C--:B------:R-:W-:Y:S02]  /*12680*/  IMAD R12, R11, R26.reuse, RZ ;  /* 0x0000001a0b0c7224 */ /* 0x080fe400078e02ff */
[----:B------:R-:W4:Y:S01]  /*12690*/  LDC R15, c[0x0][0x144] ;  /* 0x00005100ff0f7b82 */ /* 0x000f220000000800 */
[----:B------:R-:W-:-:S04]  /*126a0*/  IMAD.WIDE.U32 R6, R9, R26, R2 ;  /* 0x0000001a09067225 */ /* 0x000fc800078e0002 */
[----:B------:R-:W-:Y:S01]  /*126b0*/  IMAD R3, R9, R27, R12 ;  /* 0x0000001b09037224 */ /* 0x000fe200078e020c */
[----:B------:R-:W-:Y:S02]  /*126c0*/  MOV R9, 0x1 ;  /* 0x0000000100097802 */ /* 0x000fe40000000f00 */
[----:B------:R-:W5:Y:S02]  /*126d0*/  LDC R26, c[0x0][0x8b0] ;  /* 0x00022c00ff1a7b82 */ /* 0x000f640000000800 */
[----:B------:R-:W-:Y:S02]  /*126e0*/  IADD3 R3, R7, R3, RZ ;  /* 0x0000000307037210 */ /* 0x000fe40007ffe0ff */
[----:B------:R-:W-:Y:S02]  /*126f0*/  I2FP.F32.U32 R7, R10 ;  /* 0x0000000a00077245 */ /* 0x000fe40000201000 */
[----:B-1----:R-:W-:Y:S02]  /*12700*/  SHF.R.U64 R14, R6, R28, R3 ;  /* 0x0000001c060e7219 */ /* 0x002fe40000001203 */
[----:B------:R-:W1:Y:S01]  /*12710*/  LDC R12, c[0x0][0x900] ;  /* 0x00024000ff0c7b82 */ /* 0x000e620000000800 */
[----:B---3--:R-:W-:-:S02]  /*12720*/  IADD3 R6, -R13, RZ, RZ ;  /* 0x000000ff0d067210 */ /* 0x008fc40007ffe1ff */
[----:B--2---:R-:W-:Y:S02]  /*12730*/  ISETP.NE.U32.AND P1, PT, R30, RZ, PT ;  /* 0x000000ff1e00720c */ /* 0x004fe40003f25070 */
[----:B------:R-:W-:Y:S02]  /*12740*/  SHF.R.U32.HI R3, RZ, R28, R3 ;  /* 0x0000001cff037219 */ /* 0x000fe40000011603 */
[----:B------:R-:W-:Y:S01]  /*12750*/  ISETP.NE.AND.EX P1, PT, R31, RZ, PT, P1 ;  /* 0x000000ff1f00720c */ /* 0x000fe20003f25310 */
[----:B------:R-:W2:Y:S01]  /*12760*/  LDC R23, c[0x0][0x148] ;  /* 0x00005200ff177b82 */ /* 0x000ea20000000800 */
[----:B----4-:R-:W-:Y:S02]  /*12770*/  IMAD R28, R15, R6, R8 ;  /* 0x000000060f1c7224 */ /* 0x010fe400078e0208 */
[----:B------:R-:W-:Y:S01]  /*12780*/  FMUL R8, R7, UR4 ;  /* 0x0000000407087c20 */ /* 0x000fe20008400000 */
[----:B------:R-:W-:-:S03]  /*12790*/  MOV R7, 0xffffffff ;  /* 0xffffffff00077802 */ /* 0x000fc60000000f00 */
[----:B------:R3:W4:Y:S01]  /*127a0*/  F2I.U32.TRUNC.NTZ R21, R8 ;  /* 0x0000000800157305 */ /* 0x000722000020f000 */
[----:B------:R-:W2:Y:S01]  /*127b0*/  LDC R25, c[0x0][0x8a8] ;  /* 0x00022a00ff197b82 */ /* 0x000ea20000000800 */
[-CC-:B-----5:R-:W-:Y:S02]  /*127c0*/  SHF.R.U64 R24, R14, R26.reuse, R3.reuse ;  /* 0x0000001a0e187219 */ /* 0x1a0fe40000001203 */
[----:B------:R-:W-:-:S05]  /*127d0*/  SHF.R.U32.HI R3, RZ, R26, R3 ;  /* 0x0000001aff037219 */ /* 0x000fca0000011603 */
[----:B------:R-:W2:Y:S01]  /*127e0*/  LDC R27, c[0x0][0x8f0] ;  /* 0x00023c00ff1b7b82 */ /* 0x000ea20000000800 */
[-C--:B-1----:R-:W-:Y:S02]  /*127f0*/  SHF.L.U32 R6, R7, R12.reuse, RZ ;  /* 0x0000000c07067219 */ /* 0x082fe400000006ff */
[--C-:B------:R-:W-:Y:S02]  /*12800*/  SHF.R.U64 R15, R24, R12, R3.reuse ;  /* 0x0000000c180f7219 */ /* 0x100fe40000001203 */
[----:B------:R-:W-:Y:S02]  /*12810*/  LOP3.LUT R33, RZ, R6, RZ, 0x33, !PT ;  /* 0x00000006ff217212 */ /* 0x000fe400078e33ff */
[-C--:B------:R-:W-:Y:S01]  /*12820*/  SHF.R.U32.HI R7, RZ, R12.reuse, R3 ;  /* 0x0000000cff077219 */ /* 0x080fe20000011603 */
[----:B------:R-:W1:Y:S01]  /*12830*/  LDC R29, c[0x0][0x8e0] ;  /* 0x00023800ff1d7b82 */ /* 0x000e620000000800 */
[----:B------:R-:W-:Y:S02]  /*12840*/  SHF.L.U32 R26, R9, R12, RZ ;  /* 0x0000000c091a7219 */ /* 0x000fe400000006ff */
[----:B------:R-:W-:-:S05]  /*12850*/  MOV R6, R15 ;  /* 0x0000000f00067202 */ /* 0x000fca0000000f00 */
[----:B------:R-:W1:Y:S01]  /*12860*/  LDC R32, c[0x0][0x8b8] ;  /* 0x00022e00ff207b82 */ /* 0x000e620000000800 */
[----:B---34-:R-:W-:Y:S05]  /*12870*/  @!P1 BRA `(.L_x_514) ;  /* 0x0000000000289947 */ /* 0x018fea0003800000 */
[----:B------:R-:W3:Y:S02]  /*12880*/  LDC R6, c[0x0][0x8f4] ;  /* 0x00023d00ff067b82 */ /* 0x000ee40000000800 */
[----:B---3--:R-:W-:-:S04]  /*12890*/  IADD3 R3, P1, R15, R6, RZ ;  /* 0x000000060f037210 */ /* 0x008fc80007f3e0ff */
        /* <DEDUP_REMOVED lines=8> */
.L_x_514:
[----:B------:R-:W-:Y:S02]  /*12920*/  ISETP.NE.AND P1, PT, R22, 0x1, PT ;  /* 0x000000011600780c */ /* 0x000fe40003f25270 */
[----:B--2---:R-:W-:Y:S02]  /*12930*/  SHF.R.U64 R6, R6, R27, R7 ;  /* 0x0000001b06067219 */ /* 0x004fe40000001207 */
[----:B------:R-:W-:Y:S02]  /*12940*/  LOP3.LUT R3, R24, R33, RZ, 0xc0, !PT ;  /* 0x0000002118037212 */ /* 0x000fe400078ec0ff */
[----:B------:R-:W-:Y:S01]  /*12950*/  IADD3 R21, -R21, RZ, RZ ;  /* 0x000000ff15157210 */ /* 0x000fe20007ffe1ff */
[----:B------:R-:W-:Y:S01]  /*12960*/  IMAD.MOV R8, RZ, RZ, -R6 ;  /* 0x000000ffff087224 */ /* 0x000fe200078e0a06 */
[----:B------:R-:W-:Y:S01]  /*12970*/  IADD3 R9, R25, -0x1, RZ ;  /* 0xffffffff19097810 */ /* 0x000fe20007ffe0ff */
[----:B------:R-:W-:Y:S01]  /*12980*/  IMAD R7, R26, R6, R3 ;  /* 0x000000061a077224 */ /* 0x000fe200078e0203 */
[----:B------:R-:W-:Y:S01]  /*12990*/  MOV R11, 0x1 ;  /* 0x00000001000b7802 */ /* 0x000fe20000000f00 */
[----:B-1----:R-:W-:Y:S01]  /*129a0*/  IMAD R3, R8, R29, R15 ;  /* 0x0000001d08037224 */ /* 0x002fe200078e020f */
[----:B------:R-:W-:Y:S01]  /*129b0*/  LOP3.LUT R14, R14, R9, RZ, 0xc0, !PT ;  /* 0x000000090e0e7212 */ /* 0x000fe200078ec0ff */
[----:B------:R-:W-:-:S04]  /*129c0*/  @P1 IMAD R28, R23, R21, R10 ;  /* 0x00000015171c1224 */ /* 0x000fc800078e020a */
[----:B------:R-:W-:Y:S02]  /*129d0*/  IMAD R7, R7, R32, R28 ;  /* 0x0000002007077224 */ /* 0x000fe400078e021c */
[----:B------:R-:W-:Y:S01]  /*129e0*/  IMAD R8, R3, R25, R14 ;  /* 0x0000001903087224 */ /* 0x000fe200078e020e */
[----:B------:R-:W-:-:S04]  /*129f0*/  MOV R3, R20 ;  /* 0x0000001400037202 */ /* 0x000fc80000000f00 */
[----:B------:R-:W-:Y:S02]  /*12a00*/  SEL R6, R8, R7, !P1 ;  /* 0x0000000708067207 */ /* 0x000fe40004800000 */
[----:B------:R-:W-:-:S07]  /*12a10*/  SEL R7, R7, R8, !P1 ;  /* 0x0000000807077207 */ /* 0x000fce0004800000 */
.L_x_512:
[----:B------:R-:W-:-:S08]  /*12a20*/  NOP ;  /* 0x0000000000007918 */ /* 0x000fd00000000000 */
[----:B------:R-:W1:-:S00]  /*12a30*/  USETMAXREG.DEALLOC.CTAPOOL 0x28 ;  /* 0x00000028000079c8 */ /* 0x000e4000080e0500 */
[----:B-1----:R-:W-:-:S13]  /*12a40*/  ISETP.NE.AND P1, PT, R0, 0x1, PT ;  /* 0x000000010000780c */ /* 0x002fda0003f25270 */
[----:B------:R-:W-:Y:S05]  /*12a50*/  @!P1 BRA `(.L_x_10) ;  /* 0x0000002800049947 */ /* 0x000fea0003800000 */
[----:B------:R-:W-:Y:S05]  /*12a60*/  @!P4 BRA `(.L_x_515) ;  /* 0x00000018001cc947 */ /* 0x000fea0003800000 */
[----:B------:R-:W-:-:S13]  /*12a70*/  ISETP.NE.OR P0, PT, R0, 0x2, P0 ;  /* 0x000000020000780c */ /* 0x000fda0000705670 */
[----:B------:R-:W-:Y:S05]  /*12a80*/  @P0 BRA `(.L_x_10) ;  /* 0x0000002400f80947 */ /* 0x000fea0003800000 */
[----:B------:R-:W-:-:S13]  /*12a90*/  LOP3.LUT P1, RZ, R11, 0xff, RZ, 0xc0, !PT ;  /* 0x000000ff0bff7812 */ /* 0x000fda000782c0ff */
[----:B------:R-:W-:Y:S05]  /*12aa0*/  @!P1 BRA `(.L_x_516) ;  /* 0x0000000000189947 */ /* 0x000fea0003800000 */
[----:B------:R-:W-:Y:S01]  /*12ab0*/  UMOV UR4, 0x400 ;  /* 0x0000040000047882 */ /* 0x000fe20000000000 */
[----:B------:R-:W-:Y:S01]  /*12ac0*/  MOV R0, RZ ;  /* 0x000000ff00007202 */ /* 0x000fe20000000f00 */
[----:B------:R-:W-:-:S03]  /*12ad0*/  ULEA UR4, UR37, UR4, 0x18 ;  /* 0x0000000425047291 */ /* 0x000fc6000f8ec03f */
[----:B------:R-:W-:-:S06]  /*12ae0*/  SHF.L.U32 R0, R0, 0x1f, RZ ;  /* 0x0000001f00007819 */ /* 0x000fcc00000006ff */
[----:B------:R-:W1:Y:S02]  /*12af0*/  SYNCS.PHASECHK.TRANS64.TRYWAIT P0, [UR4+0x88], R0 ;  /* 0x00008800ff0075a7 */ /* 0x000e640008000144 */
[----:B-1----:R-:W-:Y:S05]  /*12b00*/  @!P0 BRA `(.L_x_517) ;  /* 0x0000002800b08947 */ /* 0x002fea0003800000 */
.L_x_516:
[----:B------:R-:W-:Y:S01]  /*12b10*/  PRMT R10, RZ, 0x7610, R10 ;  /* 0x00007610ff0a7816 */ /* 0x000fe2000000000a */
[----:B------:R-:W-:Y:S06]  /*12b20*/  @P3 BRA `(.L_x_518) ;  /* 0x0000000000243947 */ /* 0x000fec0003800000 */
[----:B------:R-:W-:Y:S02]  /*12b30*/  ULDC.64 UR4, c[0x0][0x588] ;  /* 0x0001620000047ab9 */ /* 0x000fe40000000a00 */
[----:B------:R-:W-:-:S04]  /*12b40*/  ISETP.NE.U32.AND P0, PT, RZ, UR4, PT ;  /* 0x00000004ff007c0c */ /* 0x000fc8000bf05070 */
[----:B------:R-:W-:-:S13]  /*12b50*/  ISETP.NE.AND.EX P0, PT, RZ, UR5, PT, P0 ;  /* 0x00000005ff007c0c */ /* 0x000fda000bf05300 */
[----:B------:R-:W-:Y:S05]  /*12b60*/  @!P0 BRA `(.L_x_519) ;  /* 0x00000000000c8947 */ /* 0x000fea0003800000 */
[----:B------:R3:W5:Y:S01]  /*12b70*/  LDG.E R12, desc[UR42][R4.64] ;  /* 0x0000002a040c7981 */ /* 0x000762000c1e1900 */
[----:B------:R-:W-:Y:S01]  /*12b80*/  MOV R10, 0x1 ;  /* 0x00000001000a7802 */ /* 0x000fe20000000f00 */
[----:B------:R-:W-:Y:S06]  /*12b90*/  BRA `(.L_x_518) ;  /* 0x0000000000087947 */ /* 0x000fec0003800000 */
.L_x_519:
[----:B------:R-:W2:Y:S01]  /*12ba0*/  LDC R12, c[0x0][0x580] ;  /* 0x00016000ff0c7b82 */ /* 0x000ea20000000800 */
[----:B------:R-:W-:-:S07]  /*12bb0*/  MOV R10, 0x1 ;  /* 0x00000001000a7802 */ /* 0x000fce0000000f00 */
.L_x_518:
[----:B------:R-:W-:Y:S05]  /*12bc0*/  @!P1 BRA `(.L_x_520) ;  /* 0x00000014004c9947 */ /* 0x000fea0003800000 */
[----:B-1----:R-:W1:Y:S01]  /*12bd0*/  LDC R0, c[0x0][0x900] ;  /* 0x00024000ff007b82 */ /* 0x002e620000000800 */
[----:B---3--:R-:W-:Y:S01]  /*12be0*/  MOV R5, 0xffffffff ;  /* 0xffffffff00057802 */ /* 0x008fe20000000f00 */
[----:B------:R-:W-:Y:S01]  /*12bf0*/  ULDC.64 UR22, c[0x0][0x198] ;  /* 0x0000660000167ab9 */ /* 0x000fe20000000a00 */
[----:B------:R-:W-:Y:S01]  /*12c00*/  MOV R9, 0x1 ;  /* 0x0000000100097802 */ /* 0x000fe20000000f00 */
[----:B------:R-:W-:Y:S01]  /*12c10*/  ULDC.64 UR4, c[0x0][0x588] ;  /* 0x0001620000047ab9 */ /* 0x000fe20000000a00 */
[----:B------:R-:W-:Y:S01]  /*12c20*/  LOP3.LUT R11, R19, 0x2, RZ, 0xfc, !PT ;  /* 0x00000002130b7812 */ /* 0x000fe200078efcff */
[----:B------:R-:W-:Y:S01]  /*12c30*/  ULDC.64 UR6, c[0x0][0x590] ;  /* 0x0001640000067ab9 */ /* 0x000fe20000000a00 */
[----:B------:R-:W-:Y:S01]  /*12c40*/  ULDC.64 UR14, c[0x0][0x8f8] ;  /* 0x00023e00000e7ab9 */ /* 0x000fe20000000a00 */
[----:B------:R-:W3:Y:S01]  /*12c50*/  LDC R8, c[0x0][0x8a8] ;  /* 0x00022a00ff087b82 */ /* 0x000ee20000000800 */
[-C--:B-1----:R-:W-:Y:S02]  /*12c60*/  SHF.L.U32 R5, R5, R0.reuse, RZ ;  /* 0x0000000005057219 */ /* 0x082fe400000006ff */
[----:B------:R-:W-:-:S02]  /*12c70*/  SHF.L.U32 R0, R9, R0, RZ ;  /* 0x0000000009007219 */ /* 0x000fc400000006ff */
[----:B------:R-:W-:Y:S02]  /*12c80*/  LOP3.LUT R9, RZ, R5, RZ, 0x33, !PT ;  /* 0x00000005ff097212 */ /* 0x000fe400078e33ff */
[----:B---3--:R-:W-:-:S07]  /*12c90*/  IADD3 R8, R8, -0x1, RZ ;  /* 0xffffffff08087810 */ /* 0x008fce0007ffe0ff */
.L_x_576:
[----:B------:R-:W-:Y:S02]  /*12ca0*/  ISETP.NE.U32.AND P0, PT, RZ, UR6, PT ;  /* 0x00000006ff007c0c */ /* 0x000fe4000bf05070 */
[----:B------:R-:W-:Y:S02]  /*12cb0*/  R2UR UR19, R7 ;  /* 0x00000000071372ca */ /* 0x000fe400000e0000 */
[----:B------:R-:W-:Y:S02]  /*12cc0*/  R2UR UR18, R6 ;  /* 0x00000000061272ca */ /* 0x000fe400000e0000 */
[----:B------:R-:W-:-:S09]  /*12cd0*/  ISETP.NE.AND.EX P0, PT, RZ, UR7, PT, P0 ;  /* 0x00000007ff007c0c */ /* 0x000fd2000bf05300 */
[----:B------:R-:W-:Y:S02]  /*12ce0*/  USHF.L.U32 UR19, UR19, 0x8, URZ ;  /* 0x0000000813137899 */ /* 0x000fe4000800063f */
[----:B------:R-:W-:Y:S02]  /*12cf0*/  USHF.L.U32 UR18, UR18, 0x7, URZ ;  /* 0x0000000712127899 */ /* 0x000fe4000800063f */
[----:B--234-:R-:W-:Y:S10]  /*12d00*/  @!P0 BRA `(.L_x_521) ;  /* 0x00000000002c8947 */ /* 0x01cff40003800000 */
[----:B------:R-:W-:-:S04]  /*12d10*/  ISETP.NE.U32.AND P1, PT, RZ, UR4, PT ;  /* 0x00000004ff007c0c */ /* 0x000fc8000bf25070 */
[----:B------:R-:W-:-:S13]  /*12d20*/  ISETP.NE.AND.EX P1, PT, RZ, UR5, PT, P1 ;  /* 0x00000005ff007c0c */ /* 0x000fda000bf25310 */
[----:B------:R-:W-:Y:S05]  /*12d30*/  @!P1 BRA `(.L_x_522) ;  /* 0x0000000000189947 */ /* 0x000fea0003800000 */
[----:B------:R-:W1:Y:S01]  /*12d40*/  LDC.64 R4, c[0x0][0x588] ;  /* 0x00016200ff047b82 */ /* 0x000e620000000a00 */
[----:B------:R-:W-:-:S04]  /*12d50*/  IMAD R7, R3, UR6, RZ ;  /* 0x0000000603077c24 */ /* 0x000fc8000f8e02ff */
[----:B-1----:R-:W-:-:S05]  /*12d60*/  IMAD.WIDE R4, R7, 0x4, R4 ;  /* 0x0000000407047825 */ /* 0x002fca00078e0204 */
[----:B--2--5:R1:W5:Y:S01]  /*12d70*/  LDG.E R12, desc[UR42][R4.64] ;  /* 0x0000002a040c7981 */ /* 0x024362000c1e1900 */
[----:B------:R-:W-:Y:S01]  /*12d80*/  MOV R10, 0x1 ;  /* 0x00000001000a7802 */ /* 0x000fe20000000f00 */
[----:B------:R-:W-:Y:S06]  /*12d90*/  BRA `(.L_x_521) ;  /* 0x0000000000087947 */ /* 0x000fec0003800000 */
.L_x_522:
[----:B--2--5:R-:W3:Y:S01]  /*12da0*/  LDC R12, c[0x0][0x580] ;  /* 0x00016000ff0c7b82 */ /* 0x024ee20000000800 */
[----:B------:R-:W-:-:S07]  /*12db0*/  MOV R10, 0x1 ;  /* 0x00000001000a7802 */ /* 0x000fce0000000f00 */
.L_x_521:
[----:B------:R-:W-:Y:S05]  /*12dc0*/  @!P0 BRA `(.L_x_523) ;  /* 0x00000000001c8947 */ /* 0x000fea0003800000 */
[----:B------:R-:W-:-:S13]  /*12dd0*/  LOP3.LUT P2, RZ, R10, 0xff, RZ, 0xc0, !PT ;  /* 0x000000ff0aff7812 */ /* 0x000fda000784c0ff */
[----:B-1----:R-:W1:Y:S02]  /*12de0*/  @!P2 LDC.64 R4, c[0x0][0x588] ;  /* 0x00016200ff04ab82 */ /* 0x002e640000000a00 */
[----:B-1----:R-:W-:-:S04]  /*12df0*/  @!P2 ISETP.NE.U32.AND P0, PT, R4, RZ, PT ;  /* 0x000000ff0400a20c */ /* 0x002fc80003f05070 */
[----:B------:R-:W-:Y:S02]  /*12e00*/  @!P2 ISETP.NE.AND.EX P1, PT, R5, RZ, PT, P0 ;  /* 0x000000ff0500a20c */ /* 0x000fe40003f25300 */
[----:B--23-5:R-:W-:Y:S02]  /*12e10*/  @P2 FSETP.EQ.AND P0, PT, R12, RZ, PT ;  /* 0x000000ff0c00220b */ /* 0x02cfe40003f02000 */
[----:B------:R-:W-:Y:S01]  /*12e20*/  @!P2 PLOP3.LUT P0, PT, P1, PT, PT, 0x8, 0x0 ;  /* 0x000000000000a81c */ /* 0x000fe20000f0e170 */
[----:B------:R-:W-:-:S12]  /*12e30*/  BRA `(.L_x_524) ;  /* 0x0000000000047947 */ /* 0x000fd80003800000 */
.L_x_523:
[----:B--23-5:R-:W-:-:S13]  /*12e40*/  FSETP.EQ.AND P0, PT, R12, RZ, PT ;  /* 0x000000ff0c00720b */ /* 0x02cfda0003f02000 */
.L_x_524:
[----:B------:R-:W-:Y:S02]  /*12e50*/  ISETP.NE.AND P2, PT, R11, 0x3, PT ;  /* 0x000000030b00780c */ /* 0x000fe40003f45270 */
[----:B------:R-:W-:-:S04]  /*12e60*/  ELECT P1, URZ, PT ;  /* 0x00000000003f782f */ /* 0x000fc80003820000 */
[----:B------:R-:W-:-:S07]  /*12e70*/  PLOP3.LUT P0, PT, P1, P0, PT, 0x20, 0x0 ;  /* 0x000000000000781c */ /* 0x000fce0000f00470 */
[----:B------:R-:W-:Y:S06]  /*12e80*/  @!P2 BRA `(.L_x_525) ;  /* 0x000000000004a947 */ /* 0x000fec0003800000 */
[----:B------:R-:W-:Y:S01]  /*12e90*/  BPT.TRAP 0x1 ;  /* 0x000000040000795c */ /* 0x000fe20000300000 */
.L_x_525:
[----:B------:R-:W2:Y:S01]  /*12ea0*/  S2UR UR37, SR_CgaCtaId ;  /* 0x00000000002579c3 */ /* 0x000ea20000008800 */
[----:B------:R-:W-:Y:S01]  /*12eb0*/  UMOV UR13, 0x400 ;  /* 0x00000400000d7882 */ /* 0x000fe20000000000 */
[----:B-1----:R-:W-:-:S04]  /*12ec0*/  MOV R4, 0x1 ;  /* 0x0000000100047802 */ /* 0x002fc80000000f00 */
[----:B------:R-:W-:Y:S01]  /*12ed0*/  SHF.L.U32 R4, R4, 0x1f, RZ ;  /* 0x0000001f04047819 */ /* 0x000fe200000006ff */
[----:B--2---:R-:W-:-:S09]  /*12ee0*/  ULEA UR13, UR37, UR13, 0x18 ;  /* 0x0000000d250d7291 */ /* 0x004fd2000f8ec03f */
[----:B------:R-:W1:Y:S02]  /*12ef0*/  SYNCS.PHASECHK.TRANS64.TRYWAIT P1, [UR13+0x60], R4 ;  /* 0x00006004ff0075a7 */ /* 0x000e64000802014d */
[----:B-1----:R-:W-:Y:S05]  /*12f00*/  @!P1 BRA `(.L_x_526) ;  /* 0x0000002400c89947 */ /* 0x002fea0003800000 */
.L_x_612:
[----:B------:R-:W-:Y:S04]  /*12f10*/  BSSY B0, `(.L_x_527) ;  /* 0x000000e000007945 */ /* 0x000fe80003800000 */
[----:B------:R-:W-:Y:S05]  /*12f20*/  @!P0 BRA `(.L_x_528) ;  /* 0x0000000000308947 */ /* 0x000fea0003800000 */
[----:B------:R-:W-:Y:S01]  /*12f30*/  R2UR UR20, R3 ;  /* 0x00000000031472ca */ /* 0x000fe200000e0000 */
[----:B------:R-:W-:Y:S02]  /*12f40*/  UIADD3 UR8, UP0, UR22, 0x3f0, URZ ;  /* 0x000003f016087890 */ /* 0x000fe4000ff1e03f */
[----:B------:R-:W-:Y:S02]  /*12f50*/  UIADD3 UR16, UR13, 0x200, URZ ;  /* 0x000002000d107890 */ /* 0x000fe4000fffe03f */
[----:B------:R-:W-:Y:S02]  /*12f60*/  UIADD3 UR17, UR13, 0x40, URZ ;  /* 0x000000400d117890 */ /* 0x000fe4000fffe03f */
[----:B------:R-:W-:Y:S01]  /*12f70*/  UIADD3.X UR9, URZ, UR23, URZ, UP0, !UPT ;  /* 0x000000173f097290 */ /* 0x000fe200087fe43f */
[----:B------:R-:W-:Y:S01]  /*12f80*/  UMOV UR10, 0x0 ;  /* 0x00000000000a7882 */ /* 0x000fe20000000000 */
[----:B------:R-:W-:-:S07]  /*12f90*/  UMOV UR11, 0x10000000 ;  /* 0x10000000000b7882 */ /* 0x000fce0000000000 */
[----:B------:R2:W-:Y:S02]  /*12fa0*/  UTMALDG.3D [UR16], [UR8], desc[UR10] ;  /* 0x00000a10080075b4 */ /* 0x0005e40008011000 */
[----:B--2---:R-:W-:Y:S05]  /*12fb0*/  @!P2 BRA `(.L_x_529) ;  /* 0x000000000004a947 */ /* 0x004fea0003800000 */
[----:B------:R-:W-:Y:S01]  /*12fc0*/  BPT.TRAP 0x1 ;  /* 0x000000040000795c */ /* 0x000fe20000300000 */
.L_x_529:
[----:B-1----:R-:W1:Y:S02]  /*12fd0*/  LDC R5, c[0x0][0x800] ;  /* 0x00020000ff057b82 */ /* 0x002e640000000800 */
[----:B-1----:R2:W-:Y:S02]  /*12fe0*/  SYNCS.ARRIVE.TRANS64.RED.A0TR RZ, [UR13+0x40], R5 ;  /* 0x00004005ffff79a7 */ /* 0x0025e4000830040d */
.L_x_528:
[----:B------:R-:W-:Y:S05]  /*12ff0*/  BSYNC B0 ;  /* 0x0000000000007941 */ /* 0x000fea0003800000 */
.L_x_527:
[----:B------:R-:W-:Y:S05]  /*13000*/  @!P2 BRA `(.L_x_530) ;  /* 0x000000000004a947 */ /* 0x000fea0003800000 */
[----:B------:R-:W-:Y:S01]  /*13010*/  BPT.TRAP 0x1 ;  /* 0x000000040000795c */ /* 0x000fe20000300000 */
.L_x_530:
[----:B------:R-:W-:-:S04]  /*13020*/  UIADD3 UR33, UR13, 0x40, URZ ;  /* 0x000000400d217890 */ /* 0x000fc8000fffe03f */
[----:B------:R-:W-:-:S09]  /*13030*/  UPRMT UR16, UR37, 0x654, UR33 ;  /* 0x0000065425107896 */ /* 0x000fd20008000021 */
[----:B------:R-:W-:Y:S01]  /*13040*/  SYNCS.ARRIVE.TRANS64.RED.A1T0 RZ, [UR16], RZ ;  /* 0x000000ffffff79a7 */ /* 0x000fe20008100410 */
[----:B------:R-:W-:Y:S05]  /*13050*/  @!P2 BRA `(.L_x_531) ;  /* 0x000000000004a947 */ /* 0x000fea0003800000 */
[----:B------:R-:W-:Y:S01]  /*13060*/  BPT.TRAP 0x1 ;  /* 0x000000040000795c */ /* 0x000fe20000300000 */
.L_x_531:
[----:B------:R-:W3:Y:S02]  /*13070*/  SYNCS.PHASECHK.TRANS64.TRYWAIT P1, [UR13+0x68], R4 ;  /* 0x00006804ff0075a7 */ /* 0x000ee4000802014d */
[----:B---3--:R-:W-:Y:S05]  /*13080*/  @!P1 BRA `(.L_x_532) ;  /* 0x0000002400809947 */ /* 0x008fea0003800000 */
.L_x_613:
[----:B------:R-:W-:Y:S04]  /*13090*/  BSSY B0, `(.L_x_533) ;  /* 0x0000010000007945 */ /* 0x000fe80003800000 */
[----:B------:R-:W-:Y:S05]  /*130a0*/  @!P0 BRA `(.L_x_534) ;  /* 0x0000000000388947 */ /* 0x000fea0003800000 */
[----:B------:R-:W-:Y:S01]  /*130b0*/  UIADD3 UR20, UP0, UR22, 0x3f0, URZ ;  /* 0x000003f016147890 */ /* 0x000fe2000ff1e03f */
[----:B------:R-:W-:Y:S01]  /*130c0*/  R2UR UR12, R3 ;  /* 0x00000000030c72ca */ /* 0x000fe200000e0000 */
[----:B------:R-:W-:Y:S02]  /*130d0*/  UIADD3 UR11, UR19, 0x80, URZ ;  /* 0x00000080130b7890 */ /* 0x000fe4000fffe03f */
[----:B------:R-:W-:Y:S02]  /*130e0*/  UIADD3 UR8, UR13, 0x2200, URZ ;  /* 0x000022000d087890 */ /* 0x000fe4000fffe03f */
[----:B------:R-:W-:Y:S02]  /*130f0*/  UIADD3 UR9, UR13, 0x48, URZ ;  /* 0x000000480d097890 */ /* 0x000fe4000fffe03f */
[----:B------:R-:W-:Y:S01]  /*13100*/  UIADD3.X UR21, URZ, UR23, URZ, UP0, !UPT ;  /* 0x000000173f157290 */ /* 0x000fe200087fe43f */
[----:B------:R-:W-:Y:S01]  /*13110*/  UMOV UR24, 0x0 ;  /* 0x0000000000187882 */ /* 0x000fe20000000000 */
[----:B------:R-:W-:Y:S01]  /*13120*/  UMOV UR25, 0x10000000 ;  /* 0x1000000000197882 */ /* 0x000fe20000000000 */
[----:B------:R-:W-:-:S06]  /*13130*/  UMOV UR10, UR18 ;  /* 0x00000012000a7c82 */ /* 0x000fcc0008000000 */
[----:B------:R3:W-:Y:S02]  /*13140*/  UTMALDG.3D [UR8], [UR20], desc[UR24] ;  /* 0x00001808140075b4 */ /* 0x0007e40008011000 */
[----:B---3--:R-:W-:Y:S05]  /*13150*/  @!P2 BRA `(.L_x_535) ;  /* 0x000000000004a947 */ /* 0x008fea0003800000 */
[----:B------:R-:W-:Y:S01]  /*13160*/  BPT.TRAP 0x1 ;  /* 0x000000040000795c */ /* 0x000fe20000300000 */
.L_x_535:
[----:B-12---:R-:W1:Y:S02]  /*13170*/  LDC R5, c[0x0][0x800] ;  /* 0x00020000ff057b82 */ /* 0x006e640000000800 */
[----:B-1----:R3:W-:Y:S02]  /*13180*/  SYNCS.ARRIVE.TRANS64.RED.A0TR RZ, [UR13+0x48], R5 ;  /* 0x00004805ffff79a7 */ /* 0x0027e4000830040d */
.L_x_534:
[----:B------:R-:W-:Y:S05]  /*13190*/  BSYNC B0 ;  /* 0x0000000000007941 */ /* 0x000fea0003800000 */
.L_x_533:
[----:B------:R-:W-:Y:S05]  /*131a0*/  @!P2 BRA `(.L_x_536) ;  /* 0x000000000004a947 */ /* 0x000fea0003800000 */
[----:B------:R-:W-:Y:S01]  /*131b0*/  BPT.TRAP 0x1 ;  /* 0x000000040000795c */ /* 0x000fe20000300000 */
.L_x_536:
[----:B------:R-:W-:Y:S02]  /*131c0*/  UIADD3 UR25, UR13, 0x48, URZ ;  /* 0x000000480d197890 */ /* 0x000fe4000fffe03f */
[----:B------:R-:W-:Y:S02]  /*131d0*/  UIADD3 UR10, UR18, 0x20, URZ ;  /* 0x00000020120a7890 */ /* 0x000fe4000fffe03f */
[----:B------:R-:W-:-:S09]  /*131e0*/  UPRMT UR20, UR37, 0x654, UR25 ;  /* 0x0000065425147896 */ /* 0x000fd20008000019 */
[----:B------:R-:W-:Y:S01]  /*131f0*/  SYNCS.ARRIVE.TRANS64.RED.A1T0 RZ, [UR20], RZ ;  /* 0x000000ffffff79a7 */ /* 0x000fe20008100414 */
[----:B------:R-:W-:Y:S05]  /*13200*/  @!P2 BRA `(.L_x_537) ;  /* 0x000000000004a947 */ /* 0x000fea0003800000 */
[----:B------:R-:W-:Y:S01]  /*13210*/  BPT.TRAP 0x1 ;  /* 0x000000040000795c */ /* 0x000fe20000300000 */
.L_x_537:
[----:B------:R-:W4:Y:S02]  /*13220*/  SYNCS.PHASECHK.TRANS64.TRYWAIT P1, [UR13+0x70], R4 ;  /* 0x00007004ff0075a7 */ /* 0x000f24000802014d */
[----:B----4-:R-:W-:Y:S05]  /*13230*/  @!P1 BRA `(.L_x_538) ;  /* 0x00000024002c9947 */ /* 0x010fea0003800000 */
.L_x_614:
        /* <DEDUP_REMOVED lines=8> */
[----:B------:R-:W-:Y:S01]  /*132c0*/  UMOV UR29, 0x10000000 ;  /* 0x10000000001d7882 */ /* 0x000fe20000000000 */
[----:B------:R-:W-:-:S06]  /*132d0*/  UMOV UR11, UR19 ;  /* 0x00000013000b7c82 */ /* 0x000fcc0008000000 */
[----:B------:R4:W-:Y:S02]  /*132e0*/  UTMALDG.3D [UR8], [UR26], desc[UR28] ;  /* 0x00001c081a0075b4 */ /* 0x0009e40008011000 */
[----:B----4-:R-:W-:Y:S05]  /*132f0*/  @!P2 BRA `(.L_x_541) ;  /* 0x000000000004a947 */ /* 0x010fea0003800000 */
[----:B------:R-:W-:Y:S01]  /*13300*/  BPT.TRAP 0x1 ;  /* 0x000000040000795c */ /* 0x000fe20000300000 */
.L_x_541:
[----:B-123--:R-:W1:Y:S02]  /*13310*/  LDC R5, c[0x0][0x800] ;  /* 0x00020000ff057b82 */ /* 0x00ee640000000800 */
[----:B-1----:R4:W-:Y:S02]  /*13320*/  SYNCS.ARRIVE.TRANS64.RED.A0TR RZ, [UR13+0x50], R5 ;  /* 0x00005005ffff79a7 */ /* 0x0029e4000830040d */
.L_x_540:
[----:B------:R-:W-:Y:S05]  /*13330*/  BSYNC B0 ;  /* 0x0000000000007941 */ /* 0x000fea0003800000 */
.L_x_539:
[----:B------:R-:W-:Y:S05]  /*13340*/  @!P2 BRA `(.L_x_542) ;  /* 0x000000000004a947 */ /* 0x000fea0003800000 */
[----:B------:R-:W-:Y:S01]  /*13350*/  BPT.TRAP 0x1 ;  /* 0x000000040000795c */ /* 0x000fe20000300000 */
.L_x_542:
[----:B------:R-:W-:-:S04]  /*13360*/  UIADD3 UR17, UR13, 0x50, URZ ;  /* 0x000000500d117890 */ /* 0x000fc8000fffe03f */
[----:B------:R-:W-:-:S09]  /*13370*/  UPRMT UR21, UR37, 0x654, UR17 ;  /* 0x0000065425157896 */ /* 0x000fd20008000011 */
[----:B------:R-:W-:Y:S01]  /*13380*/  SYNCS.ARRIVE.TRANS64.RED.A1T0 RZ, [UR21], RZ ;  /* 0x000000ffffff79a7 */ /* 0x000fe20008100415 */
[----:B------:R-:W-:Y:S05]  /*13390*/  @!P2 BRA `(.L_x_543) ;  /* 0x000000000004a947 */ /* 0x000fea0003800000 */
[----:B------:R-:W-:Y:S01]  /*133a0*/  BPT.TRAP 0x1 ;  /* 0x000000040000795c */ /* 0x000fe20000300000 */
.L_x_543:
[----:B------:R-:W5:Y:S02]  /*133b0*/  SYNCS.PHASECHK.TRANS64.TRYWAIT P1, [UR13+0x78], R4 ;  /* 0x00007804ff0075a7 */ /* 0x000f64000802014d */
[----:B-----5:R-:W-:Y:S05]  /*133c0*/  @!P1 BRA `(.L_x_544) ;  /* 0x0000002000e09947 */ /* 0x020fea0003800000 */
.L_x_615:
        /* <DEDUP_REMOVED lines=9> */
[----:B------:R-:W-:-:S07]  /*13460*/  UMOV UR29, 0x10000000 ;  /* 0x10000000001d7882 */ /* 0x000fce0000000000 */
[----:B------:R1:W-:Y:S02]  /*13470*/  UTMALDG.3D [UR8], [UR26], desc[UR28] ;  /* 0x00001c081a0075b4 */ /* 0x0003e40008011000 */
[----:B-1----:R-:W-:Y:S05]  /*13480*/  @!P2 BRA `(.L_x_547) ;  /* 0x000000000004a947 */ /* 0x002fea0003800000 */
[----:B------:R-:W-:Y:S01]  /*13490*/  BPT.TRAP 0x1 ;  /* 0x000000040000795c */ /* 0x000fe20000300000 */
.L_x_547:
[----:B------:R-:W1:Y:S02]  /*134a0*/  LDC R4, c[0x0][0x800] ;  /* 0x00020000ff047b82 */ /* 0x000e640000000800 */
[----:B-1----:R1:W-:Y:S02]  /*134b0*/  SYNCS.ARRIVE.TRANS64.RED.A0TR RZ, [UR13+0x58], R4 ;  /* 0x00005804ffff79a7 */ /* 0x0023e4000830040d */
.L_x_546:
[----:B------:R-:W-:Y:S05]  /*134c0*/  BSYNC B0 ;  /* 0x0000000000007941 */ /* 0x000fea0003800000 */
.L_x_545:
[----:B------:R-:W-:Y:S05]  /*134d0*/  @!P2 BRA `(.L_x_548) ;  /* 0x000000000004a947 */ /* 0x000fea0003800000 */
[----:B------:R-:W-:Y:S01]  /*134e0*/  BPT.TRAP 0x1 ;  /* 0x000000040000795c */ /* 0x000fe20000300000 */
.L_x_548:
[----:B------:R-:W-:Y:S02]  /*134f0*/  UIADD3 UR9, UR13, 0x58, URZ ;  /* 0x000000580d097890 */ /* 0x000fe4000fffe03f */
[----:B------:R-:W-:Y:S02]  /*13500*/  UIADD3 UR34, UR18, 0x40, URZ ;  /* 0x0000004012227890 */ /* 0x000fe4000fffe03f */
[----:B------:R-:W-:-:S09]  /*13510*/  UPRMT UR29, UR37, 0x654, UR9 ;  /* 0x00000654251d7896 */ /* 0x000fd20008000009 */
[----:B------:R-:W-:Y:S01]  /*13520*/  SYNCS.ARRIVE.TRANS64.RED.A1T0 RZ, [UR29], RZ ;  /* 0x000000ffffff79a7 */ /* 0x000fe2000810041d */
[----:B------:R-:W-:Y:S05]  /*13530*/  @!P2 BRA `(.L_x_549) ;  /* 0x000000000004a947 */ /* 0x000fea0003800000 */
[----:B------:R-:W-:Y:S01]  /*13540*/  BPT.TRAP 0x1 ;  /* 0x000000040000795c */ /* 0x000fe20000300000 */
.L_x_549:
[----:B-1----:R-:W-:-:S04]  /*13550*/  SHF.L.U32 R4, RZ, 0x1f, RZ ;  /* 0x0000001fff047819 */ /* 0x002fc800000006ff */
[----:B------:R-:W1:Y:S02]  /*13560*/  SYNCS.PHASECHK.TRANS64.TRYWAIT P1, [UR13+0x60], R4 ;  /* 0x00006004ff0075a7 */ /* 0x000e64000802014d */
[----:B-1----:R-:W-:Y:S05]  /*13570*/  @!P1 BRA `(.L_x_550) ;  /* 0x00000020008c9947 */ /* 0x002fea0003800000 */
.L_x_616:
[----:B------:R-:W-:Y:S04]  /*13580*/  BSSY B0, `(.L_x_551) ;  /* 0x000000e000007945 */ /* 0x000fe80003800000 */
[----:B------:R-:W-:Y:S05]  /*13590*/  @!P0 BRA `(.L_x_552) ;  /* 0x0000000000308947 */ /* 0x000fea0003800000 */
[----:B------:R-:W-:Y:S01]  /*135a0*/  R2UR UR36, R3 ;  /* 0x00000000032472ca */ /* 0x000fe200000e0000 */
[----:B------:R-:W-:Y:S02]  /*135b0*/  UIADD3 UR10, UP0, UR22, 0x3f0, URZ ;  /* 0x000003f0160a7890 */ /* 0x000fe4000ff1e03f */
[----:B------:R-:W-:Y:S02]  /*135c0*/  UIADD3 UR32, UR13, 0x200, URZ ;  /* 0x000002000d207890 */ /* 0x000fe4000fffe03f */
[----:B------:R-:W-:Y:S01]  /*135d0*/  UIADD3.X UR11, URZ, UR23, URZ, UP0, !UPT ;  /* 0x000000173f0b7290 */ /* 0x000fe200087fe43f */
[----:B------:R-:W-:Y:S01]  /*135e0*/  UMOV UR26, 0x0 ;  /* 0x00000000001a7882 */ /* 0x000fe20000000000 */
[----:B------:R-:W-:Y:S01]  /*135f0*/  UMOV UR27, 0x10000000 ;  /* 0x10000000001b7882 */ /* 0x000fe20000000000 */
[----:B------:R-:W-:-:S06]  /*13600*/  UMOV UR35, UR19 ;  /* 0x0000001300237c82 */ /* 0x000fcc0008000000 */
[----:B------:R1:W-:Y:S02]  /*13610*/  UTMALDG.3D [UR32], [UR10], desc[UR26] ;  /* 0x00001a200a0075b4 */ /* 0x0003e40008011000 */
[----:B-1----:R-:W-:Y:S05]  /*13620*/  @!P2 BRA `(.L_x_553) ;  /* 0x000000000004a947 */ /* 0x002fea0003800000 */
[----:B------:R-:W-:Y:S01]  /*13630*/  BPT.TRAP 0x1 ;  /* 0x000000040000795c */ /* 0x000fe20000300000 */
.L_x_553:
[----:B--234-:R-:W1:Y:S02]  /*13640*/  LDC R5, c[0x0][0x800] ;  /* 0x00020000ff057b82 */ /* 0x01ce640000000800 */
[----:B-1----:R1:W-:Y:S02]  /*13650*/  SYNCS.ARRIVE.TRANS64.RED.A0TR RZ, [UR13+0x40], R5 ;  /* 0x00004005ffff79a7 */ /* 0x0023e4000830040d */
.L_x_552:
[----:B------:R-:W-:Y:S05]  /*13660*/  BSYNC B0 ;  /* 0x0000000000007941 */ /* 0x000fea0003800000 */
.L_x_551:
[----:B------:R-:W-:Y:S05]  /*13670*/  @!P2 BRA `(.L_x_554) ;  /* 0x000000000004a947 */ /* 0x000fea0003800000 */
[----:B------:R-:W-:Y:S01]  /*13680*/  BPT.TRAP 0x1 ;  /* 0x000000040000795c */ /* 0x000fe20000300000 */
.L_x_554:
[----:B------:R-:W-:Y:S01]  /*13690*/  SYNCS.ARRIVE.TRANS64.RED.A1T0 RZ, [UR16], RZ ;  /* 0x000000ffffff79a7 */ /* 0x000fe20008100410 */
[----:B------:R-:W-:Y:S05]  /*136a0*/  @!P2 BRA `(.L_x_555) ;  /* 0x000000000004a947 */ /* 0x000fea0003800000 */
[----:B------:R-:W-:Y:S01]  /*136b0*/  BPT.TRAP 0x1 ;  /* 0x000000040000795c */ /* 0x000fe20000300000 */
.L_x_555:
[----:B------:R-:W5:Y:S02]  /*136c0*/  SYNCS.PHASECHK.TRANS64.TRYWAIT P1, [UR13+0x68], R4 ;  /* 0x00006804ff0075a7 */ /* 0x000f64000802014d */
[----:B-----5:R-:W-:Y:S05]  /*136d0*/  @!P1 BRA `(.L_x_556) ;  /* 0x00000020004c9947 */ /* 0x020fea0003800000 */
.L_x_617:
        /* <DEDUP_REMOVED lines=13> */
.L_x_559:
[----:B--234-:R-:W1:Y:S02]  /*137b0*/  LDC R5, c[0x0][0x800] ;  /* 0x00020000ff057b82 */ /* 0x01ce640000000800 */
[----:B-1----:R1:W-:Y:S02]  /*137c0*/  SYNCS.ARRIVE.TRANS64.RED.A0TR RZ, [UR13+0x48], R5 ;  /* 0x00004805ffff79a7 */ /* 0x0023e4000830040d */
.L_x_558:
[----:B------:R-:W-:Y:S05]  /*137d0*/  BSYNC B0 ;  /* 0x0000000000007941 */ /* 0x000fea0003800000 */
.L_x_557:
[----:B------:R-:W-:Y:S05]  /*137e0*/  @!P2 BRA `(.L_x_560) ;  /* 0x000000000004a947 */ /* 0x000fea0003800000 */
[----:B------:R-:W-:Y:S01]  /*137f0*/  BPT.TRAP 0x1 ;  /* 0x000000040000795c */ /* 0x000fe20000300000 */
.L_x_560:
[----:B------:R-:W-:Y:S01]  /*13800*/  SYNCS.ARRIVE.TRANS64.RED.A1T0 RZ, [UR20], RZ ;  /* 0x000000ffffff79a7 */ /* 0x000fe20008100414 */
[----:B------:R-:W-:Y:S01]  /*13810*/  UIADD3 UR18, UR18, 0x60, URZ ;  /* 0x0000006012127890 */ /* 0x000fe2000fffe03f */
[----:B------:R-:W-:Y:S11]  /*13820*/  @!P2 BRA `(.L_x_561) ;  /* 0x000000000004a947 */ /* 0x000ff60003800000 */
[----:B------:R-:W-:Y:S01]  /*13830*/  BPT.TRAP 0x1 ;  /* 0x000000040000795c */ /* 0x000fe20000300000 */
.L_x_561:
[----:B------:R-:W5:Y:S02]  /*13840*/  SYNCS.PHASECHK.TRANS64.TRYWAIT P1, [UR13+0x70], R4 ;  /* 0x00007004ff0075a7 */ /* 0x000f64000802014d */
[----:B-----5:R-:W-:Y:S05]  /*13850*/  @!P1 BRA `(.L_x_562) ;  /* 0x0000002000049947 */ /* 0x020fea0003800000 */
.L_x_618:
[----:B------:R-:W-:Y:S04]  /*13860*/  BSSY B0, `(.L_x_563) ;  /* 0x000000d000007945 */ /* 0x000fe80003800000 */
[----:B------:R-:W-:Y:S05]  /*13870*/  @!P0 BRA `(.L_x_564) ;  /* 0x00000000002c8947 */ /* 0x000fea0003800000 */
[----:B------:R-:W-:Y:S01]  /*13880*/  R2UR UR20, R3 ;  /* 0x00000000031472ca */ /* 0x000fe200000e0000 */
[----:B------:R-:W-:Y:S02]  /*13890*/  UIADD3 UR10, UP0, UR22, 0x3f0, URZ ;  /* 0x000003f0160a7890 */ /* 0x000fe4000ff1e03f */
[----:B------:R-:W-:Y:S02]  /*138a0*/  UIADD3 UR16, UR13, 0x4200, URZ ;  /* 0x000042000d107890 */ /* 0x000fe4000fffe03f */
[----:B------:R-:W-:Y:S01]  /*138b0*/  UIADD3.X UR11, URZ, UR23, URZ, UP0, !UPT ;  /* 0x000000173f0b7290 */ /* 0x000fe200087fe43f */
[----:B------:R-:W-:Y:S01]  /*138c0*/  UMOV UR24, 0x0 ;  /* 0x0000000000187882 */ /* 0x000fe20000000000 */
[----:B------:R-:W-:-:S07]  /*138d0*/  UMOV UR25, 0x10000000 ;  /* 0x1000000000197882 */ /* 0x000fce0000000000 */
[----:B------:R1:W-:Y:S02]  /*138e0*/  UTMALDG.3D [UR16], [UR10], desc[UR24] ;  /* 0x000018100a0075b4 */ /* 0x0003e40008011000 */
[----:B-1----:R-:W-:Y:S05]  /*138f0*/  @!P2 BRA `(.L_x_565) ;  /* 0x000000000004a947 */ /* 0x002fea0003800000 */
[----:B------:R-:W-:Y:S01]  /*13900*/  BPT.TRAP 0x1 ;  /* 0x000000040000795c */ /* 0x000fe20000300000 */
.L_x_565:
[----:B--234-:R-:W1:Y:S02]  /*13910*/  LDC R5, c[0x0][0x800] ;  /* 0x00020000ff057b82 */ /* 0x01ce640000000800 */
[----:B-1----:R1:W-:Y:S02]  /*13920*/  SYNCS.ARRIVE.TRANS64.RED.A0TR RZ, [UR13+0x50], R5 ;  /* 0x00005005ffff79a7 */ /* 0x0023e4000830040d */
.L_x_564:
[----:B------:R-:W-:Y:S05]  /*13930*/  BSYNC B0 ;  /* 0x0000000000007941 */ /* 0x000fea0003800000 */
.L_x_563:
[----:B------:R-:W-:Y:S05]  /*13940*/  @!P2 BRA `(.L_x_566) ;  /* 0x000000000004a947 */ /* 0x000fea0003800000 */
[----:B------:R-:W-:Y:S01]  /*13950*/  BPT.TRAP 0x1 ;  /* 0x000000040000795c */ /* 0x000fe20000300000 */
.L_x_566:
[----:B------:R-:W-:Y:S01]  /*13960*/  SYNCS.ARRIVE.TRANS64.RED.A1T0 RZ, [UR21], RZ ;  /* 0x000000ffffff79a7 */ /* 0x000fe20008100415 */
[----:B------:R-:W-:Y:S05]  /*13970*/  @!P2 BRA `(.L_x_567) ;  /* 0x000000000004a947 */ /* 0x000fea0003800000 */
[----:B------:R-:W-:Y:S01]  /*13980*/  BPT.TRAP 0x1 ;  /* 0x000000040000795c */ /* 0x000fe20000300000 */
.L_x_567:
[----:B------:R-:W5:Y:S02]  /*13990*/  SYNCS.PHASECHK.TRANS64.TRYWAIT P1, [UR13+0x78], R4 ;  /* 0x00007804ff0075a7 */ /* 0x000f64000802014d */
[----:B-----5:R-:W-:Y:S05]  /*139a0*/  @!P1 BRA `(.L_x_568) ;  /* 0x0000001c00c89947 */ /* 0x020fea0003800000 */
.L_x_619:
        /* <DEDUP_REMOVED lines=13> */
.L_x_571:
[----:B------:R-:W1:Y:S02]  /*13a80*/  LDC R3, c[0x0][0x800] ;  /* 0x00020000ff037b82 */ /* 0x000e640000000800 */
[----:B-1----:R1:W-:Y:S02]  /*13a90*/  SYNCS.ARRIVE.TRANS64.RED.A0TR RZ, [UR13+0x58], R3 ;  /* 0x00005803ffff79a7 */ /* 0x0023e4000830040d */
.L_x_570:
[----:B------:R-:W-:Y:S05]  /*13aa0*/  BSYNC B0 ;  /* 0x0000000000007941 */ /* 0x000fea0003800000 */
.L_x_569:
[----:B------:R-:W-:Y:S05]  /*13ab0*/  @!P2 BRA `(.L_x_572) ;  /* 0x000000000004a947 */ /* 0x000fea0003800000 */
[----:B------:R-:W-:Y:S01]  /*13ac0*/  BPT.TRAP 0x1 ;  /* 0x000000040000795c */ /* 0x000fe20000300000 */
.L_x_572:
[----:B------:R-:W-:Y:S01]  /*13ad0*/  IADD3 R2, P0, R2, UR40, RZ ;  /* 0x0000002802027c10 */ /* 0x000fe2000ff1e0ff */
[----:B------:R-:W-:Y:S01]  /*13ae0*/  SYNCS.ARRIVE.TRANS64.RED.A1T0 RZ, [UR29], RZ ;  /* 0x000000ffffff79a7 */ /* 0x000fe2000810041d */
[----:B-1----:R-:W-:Y:S02]  /*13af0*/  PRMT R4, RZ, 0x7610, R4 ;  /* 0x00007610ff047816 */ /* 0x002fe40000000004 */
[----:B------:R-:W-:Y:S02]  /*13b00*/  IADD3.X R16, R16, UR38, RZ, P0, !PT ;  /* 0x0000002610107c10 */ /* 0x000fe400087fe4ff */
[----:B------:R-:W-:Y:S02]  /*13b10*/  ISETP.GE.U32.AND P0, PT, R2, UR14, PT ;  /* 0x0000000e02007c0c */ /* 0x000fe4000bf06070 */
[----:B------:R-:W-:Y:S02]  /*13b20*/  MOV R7, 0xffffffff ;  /* 0xffffffff00077802 */ /* 0x000fe40000000f00 */
[----:B------:R-:W-:-:S02]  /*13b30*/  ISETP.GE.U32.AND.EX P0, PT, R16, UR15, PT, P0 ;  /* 0x0000000f10007c0c */ /* 0x000fc4000bf06100 */
[----:B------:R-:W-:Y:S02]  /*13b40*/  MOV R6, 0xffffffff ;  /* 0xffffffff00067802 */ /* 0x000fe40000000f00 */
[----:B------:R-:W-:-:S09]  /*13b50*/  MOV R3, 0xffffffff ;  /* 0xffffffff00037802 */ /* 0x000fd20000000f00 */
[----:B------:R-:W-:Y:S05]  /*13b60*/  @P0 BRA `(.L_x_573) ;  /* 0x00000004005c0947 */ /* 0x000fea0003800000 */
[----:B------:R-:W1:Y:S01]  /*13b70*/  S2R R17, SR_CTAID.X ;  /* 0x0000000000117919 */ /* 0x000e620000002500 */
[----:B------:R-:W5:Y:S01]  /*13b80*/  LDC.64 R14, c[0x0][0x8d0] ;  /* 0x00023400ff0e7b82 */ /* 0x000f620000000a00 */
[----:B------:R-:W-:Y:S01]  /*13b90*/  ULDC UR8, c[0x0][0x150] ;  /* 0x0000540000087ab9 */ /* 0x000fe20000000800 */
[----:B------:R-:W-:Y:S01]  /*13ba0*/  MOV R7, R2 ;  /* 0x0000000200077202 */ /* 0x000fe20000000f00 */
[----:B------:R-:W2:Y:S01]  /*13bb0*/  S2R R3, SR_CTAID.Y ;  /* 0x0000000000037919 */ /* 0x000ea20000002600 */
[----:B------:R-:W-:-:S04]  /*13bc0*/  MOV R21, R16 ;  /* 0x0000001000157202 */ /* 0x000fc80000000f00 */
[----:B------:R-:W2:Y:S08]  /*13bd0*/  LDC R20, c[0x0][0x144] ;  /* 0x00005100ff147b82 */ /* 0x000eb00000000800 */
[----:B------:R-:W3:Y:S01]  /*13be0*/  LDC R18, c[0x0][0x8d8] ;  /* 0x00023600ff127b82 */ /* 0x000ee20000000800 */
[----:B-----5:R-:W-:-:S04]  /*13bf0*/  ISETP.NE.U32.AND P0, PT, R14, RZ, PT ;  /* 0x000000ff0e00720c */ /* 0x020fc80003f05070 */
[----:B------:R-:W-:Y:S02]  /*13c00*/  ISETP.NE.AND.EX P0, PT, R15, RZ, PT, P0 ;  /* 0x000000ff0f00720c */ /* 0x000fe40003f05300 */
[----:B-1----:R-:W-:Y:S02]  /*13c10*/  I2FP.F32.U32 R4, R17 ;  /* 0x0000001100047245 */ /* 0x002fe40000201000 */
[----:B--2---:R-:W-:-:S03]  /*13c20*/  I2FP.F32.U32 R23, R3 ;  /* 0x0000000300177245 */ /* 0x004fc60000201000 */
[----:B------:R-:W-:-:S04]  /*13c30*/  FMUL R4, R4, UR8 ;  /* 0x0000000804047c20 */ /* 0x000fc80008400000 */
[----:B------:R1:W2:Y:S02]  /*13c40*/  F2I.U32.TRUNC.NTZ R13, R4 ;  /* 0x00000004000d7305 */ /* 0x0002a4000020f000 */
[----:B---3--:R-:W-:Y:S05]  /*13c50*/  @!P0 BRA `(.L_x_574) ;  /* 0x0000000000308947 */ /* 0x008fea0003800000 */
[----:B----4-:R-:W3:Y:S02]  /*13c60*/  LDC R5, c[0x0][0x8dc] ;  /* 0x00023700ff057b82 */ /* 0x010ee40000000800 */
[----:B---3--:R-:W-:-:S04]  /*13c70*/  IADD3 R5, P0, R2, R5, RZ ;  /* 0x0000000502057210 */ /* 0x008fc80007f1e0ff */
[----:B------:R-:W-:-:S05]  /*13c80*/  IADD3.X R21, RZ, R16, RZ, P0, !PT ;  /* 0x00000010ff157210 */ /* 0x000fca00007fe4ff */
[----:B------:R-:W-:-:S04]  /*13c90*/  IMAD.WIDE.U32 R6, R21, R14, RZ ;  /* 0x0000000e15067225 */ /* 0x000fc800078e00ff */
[----:B------:R-:W-:-:S04]  /*13ca0*/  IMAD.WIDE.U32 R6, P0, R5, R15, R6 ;  /* 0x0000000f05067225 */ /* 0x000fc80007800006 */
[----:B-1----:R-:W-:Y:S01]  /*13cb0*/  IMAD.WIDE.U32 R4, R5, R14, RZ ;  /* 0x0000000e05047225 */ /* 0x002fe200078e00ff */
[----:B------:R-:W-:-:S04]  /*13cc0*/  MOV R4, R7 ;  /* 0x0000000700047202 */ /* 0x000fc80000000f00 */
[----:B------:R-:W-:Y:S01]  /*13cd0*/  IADD3 RZ, P1, R5, R6, RZ ;  /* 0x0000000605ff7210 */ /* 0x000fe20007f3e0ff */
[----:B------:R-:W-:-:S04]  /*13ce0*/  IMAD.X R5, RZ, RZ, RZ, P0 ;  /* 0x000000ffff057224 */ /* 0x000fc800000e06ff */
[----:B------:R-:W-:-:S03]  /*13cf0*/  IMAD.WIDE.U32.X R4, R21, R15, R4, P1 ;  /* 0x0000000f15047225 */ /* 0x000fc600008e0404 */
[----:B------:R-:W-:Y:S02]  /*13d00*/  MOV R7, R4 ;  /* 0x0000000400077202 */ /* 0x000fe40000000f00 */
[----:B------:R-:W-:-:S07]  /*13d10*/  MOV R21, R5 ;  /* 0x0000000500157202 */ /* 0x000fce0000000f00 */
.L_x_574:
[----:B------:R-:W-:Y:S01]  /*13d20*/  ULDC UR8, c[0x0][0x154] ;  /* 0x0000550000087ab9 */ /* 0x000fe20000000800 */
[----:B------:R-:W3:Y:S01]  /*13d30*/  LDC R14, c[0x0][0x148] ;  /* 0x00005200ff0e7b82 */ /* 0x000ee20000000800 */
[----:B------:R-:W-:Y:S01]  /*13d40*/  FMUL R23, R23, UR8 ;  /* 0x0000000817177c20 */ /* 0x000fe20008400000 */
[----:B------:R-:W-:Y:S02]  /*13d50*/  ISETP.NE.AND P2, PT, R22, 0x1, PT ;  /* 0x000000011600780c */ /* 0x000fe40003f45270 */
[----:B--2---:R-:W-:Y:S02]  /*13d60*/  IADD3 R6, -R13, RZ, RZ ;  /* 0x000000ff0d067210 */ /* 0x004fe40007ffe1ff */
[----:B------:R-:W-:Y:S01]  /*13d70*/  SHF.R.U64 R13, R7, R18, R21 ;  /* 0x00000012070d7219 */ /* 0x000fe20000001215 */
[----:B------:R-:W2:Y:S01]  /*13d80*/  F2I.U32.TRUNC.NTZ R23, R23 ;  /* 0x0000001700177305 */ /* 0x000ea2000020f000 */
[----:B-1--4-:R-:W1:Y:S01]  /*13d90*/  LDC.64 R4, c[0x0][0x8c8] ;  /* 0x00023200ff047b82 */ /* 0x012e620000000a00 */
[----:B------:R-:W-:Y:S01]  /*13da0*/  IMAD R17, R20, R6, R17 ;  /* 0x0000000614117224 */ /* 0x000fe200078e0211 */
[----:B------:R-:W-:-:S02]  /*13db0*/  SHF.R.U32.HI R18, RZ, R18, R21 ;  /* 0x00000012ff127219 */ /* 0x000fc40000011615 */
[----:B------:R-:W-:-:S04]  /*13dc0*/  IADD3 R21, P0, RZ, -R13, RZ ;  /* 0x8000000dff157210 */ /* 0x000fc80007f1e0ff */
[----:B------:R-:W4:Y:S01]  /*13dd0*/  LDC R20, c[0x0][0x8c0] ;  /* 0x00023000ff147b82 */ /* 0x000f220000000800 */
[----:B------:R-:W-:Y:S02]  /*13de0*/  IADD3.X R7, RZ, ~R18, RZ, P0, !PT ;  /* 0x80000012ff077210 */ /* 0x000fe400007fe4ff */
[----:B--2---:R-:W-:-:S05]  /*13df0*/  IADD3 R15, -R23, RZ, RZ ;  /* 0x000000ff170f7210 */ /* 0x004fca0007ffe1ff */
[----:B------:R-:W2:Y:S01]  /*13e00*/  LDC R23, c[0x0][0x8b0] ;  /* 0x00022c00ff177b82 */ /* 0x000ea20000000800 */
[----:B---3--:R-:W-:Y:S01]  /*13e10*/  @P2 IMAD R17, R14, R15, R3 ;  /* 0x0000000f0e112224 */ /* 0x008fe200078e0203 */
[----:B------:R-:W-:-:S06]  /*13e20*/  MOV R3, R16 ;  /* 0x0000001000037202 */ /* 0x000fcc0000000f00 */
[----:B------:R-:W3:Y:S01]  /*13e30*/  LDC.64 R14, c[0x0][0x8e8] ;  /* 0x00023a00ff0e7b82 */ /* 0x000ee20000000a00 */
[----:B-1----:R-:W-:-:S04]  /*13e40*/  IMAD R6, R7, R4, RZ ;  /* 0x0000000407067224 */ /* 0x002fc800078e02ff */
[C---:B------:R-:W-:Y:S02]  /*13e50*/  IMAD R7, R21.reuse, R5, R6 ;  /* 0x0000000515077224 */ /* 0x040fe400078e0206 */
[----:B------:R-:W-:Y:S01]  /*13e60*/  IMAD.WIDE.U32 R4, R21, R4, R2 ;  /* 0x0000000415047225 */ /* 0x000fe200078e0002 */
[----:B------:R-:W1:Y:S04]  /*13e70*/  LDC R6, c[0x0][0x900] ;  /* 0x00024000ff067b82 */ /* 0x000e680000000800 */
[----:B------:R-:W-:-:S04]  /*13e80*/  IADD3 R3, R5, R7, RZ ;  /* 0x0000000705037210 */ /* 0x000fc80007ffe0ff */
[-CC-:B----4-:R-:W-:Y:S01]  /*13e90*/  SHF.R.U64 R21, R4, R20.reuse, R3.reuse ;  /* 0x0000001404157219 */ /* 0x190fe20000001203 */
[----:B------:R-:W4:Y:S01]  /*13ea0*/  LDC R25, c[0x0][0x8f0] ;  /* 0x00023c00ff197b82 */ /* 0x000f220000000800 */
[----:B------:R-:W-:-:S04]  /*13eb0*/  SHF.R.U32.HI R4, RZ, R20, R3 ;  /* 0x00000014ff047219 */ /* 0x000fc80000011603 */
[-CC-:B--2---:R-:W-:Y:S02]  /*13ec0*/  SHF.R.U64 R24, R21, R23.reuse, R4.reuse ;  /* 0x0000001715187219 */ /* 0x184fe40000001204 */
[----:B---3--:R-:W-:Y:S01]  /*13ed0*/  ISETP.NE.U32.AND P0, PT, R14, RZ, PT ;  /* 0x000000ff0e00720c */ /* 0x008fe20003f05070 */
[----:B------:R-:W2:Y:S01]  /*13ee0*/  LDC R20, c[0x0][0x8e0] ;  /* 0x00023800ff147b82 */ /* 0x000ea20000000800 */
[----:B------:R-:W-:Y:S02]  /*13ef0*/  SHF.R.U32.HI R5, RZ, R23, R4 ;  /* 0x00000017ff057219 */ /* 0x000fe40000011604 */
[----:B------:R-:W-:Y:S02]  /*13f00*/  ISETP.NE.AND.EX P0, PT, R15, RZ, PT, P0 ;  /* 0x000000ff0f00720c */ /* 0x000fe40003f05300 */
[----:B-1----:R-:W-:-:S03]  /*13f10*/  SHF.R.U64 R23, R24, R6, R5 ;  /* 0x0000000618177219 */ /* 0x002fc60000001205 */
[----:B------:R-:W1:Y:S01]  /*13f20*/  LDC R18, c[0x0][0x8b8] ;  /* 0x00022e00ff127b82 */ /* 0x000e620000000800 */
[----:B------:R-:W-:Y:S02]  /*13f30*/  SHF.R.U32.HI R27, RZ, R6, R5 ;  /* 0x00000006ff1b7219 */ /* 0x000fe40000011605 */
[----:B------:R-:W-:Y:S02]  /*13f40*/  MOV R4, R23 ;  /* 0x0000001700047202 */ /* 0x000fe40000000f00 */
[----:B------:R-:W-:-:S03]  /*13f50*/  MOV R5, R27 ;  /* 0x0000001b00057202 */ /* 0x000fc60000000f00 */
        /* <DEDUP_REMOVED lines=8> */
[----:B------:R-:W-:-:S04]  /*13fe0*/  MOV R4, R7 ;  /* 0x0000000700047202 */ /* 0x000fc80000000f00 */
[----:B------:R-:W-:Y:S02]  /*13ff0*/  IADD3 RZ, P1, R5, R6, RZ ;  /* 0x0000000605ff7210 */ /* 0x000fe40007f3e0ff */
[----:B------:R-:W-:-:S03]  /*14000*/  IADD3.X R5, RZ, RZ, RZ, P0, !PT ;  /* 0x000000ffff057210 */ /* 0x000fc600007fe4ff */
[----:B------:R-:W-:-:S08]  /*14010*/  IMAD.WIDE.U32.X R4, R27, R15, R4, P1 ;  /* 0x0000000f1b047225 */ /* 0x000fd000008e0404 */
.L_x_575:
[----:B------:R-:W-:Y:S02]  /*14020*/  SHF.R.U64 R25, R4, R25, R5 ;  /* 0x0000001904197219 */ /* 0x000fe40000001205 */
[----:B------:R-:W-:Y:S02]  /*14030*/  LOP3.LUT R5, R24, R9, RZ, 0xc0, !PT ;  /* 0x0000000918057212 */ /* 0x000fe400078ec0ff */
[----:B------:R-:W-:Y:S02]  /*14040*/  IADD3 R4, -R25, RZ, RZ ;  /* 0x000000ff19047210 */ /* 0x000fe40007ffe1ff */
[----:B------:R-:W-:Y:S01]  /*14050*/  LOP3.LUT R21, R21, R8, RZ, 0xc0, !PT ;  /* 0x0000000815157212 */ /* 0x000fe200078ec0ff */
[----:B------:R-:W-:Y:S02]  /*14060*/  IMAD R5, R0, R25, R5 ;  /* 0x0000001900057224 */ /* 0x000fe400078e0205 */
[----:B--2---:R-:W-:Y:S01]  /*14070*/  IMAD R20, R4, R20, R23 ;  /* 0x0000001404147224 */ /* 0x004fe200078e0217 */
[----:B------:R-:W-:Y:S01]  /*14080*/  MOV R4, 0x1 ;  /* 0x0000000100047802 */ /* 0x000fe20000000f00 */
[----:B-1----:R-:W-:-:S02]  /*14090*/  IMAD R17, R5, R18, R17 ;  /* 0x0000001205117224 */ /* 0x002fc400078e0211 */
[----:B---3--:R-:W-:Y:S01]  /*140a0*/  IMAD R20, R20, R3, R21 ;  /* 0x0000000314147224 */ /* 0x008fe200078e0215 */
[----:B------:R-:W-:-:S04]  /*140b0*/  MOV R3, R13 ;  /* 0x0000000d00037202 */ /* 0x000fc80000000f00 */
[----:B------:R-:W-:Y:S02]  /*140c0*/  SEL R6, R20, R17, !P2 ;  /* 0x0000001114067207 */ /* 0x000fe40005000000 */
[----:B------:R-:W-:-:S07]  /*140d0*/  SEL R7, R17, R20, !P2 ;  /* 0x0000001411077207 */ /* 0x000fce0005000000 */
.L_x_573:
[----:B------:R-:W-:-:S13]  /*140e0*/  LOP3.LUT P0, RZ, R4, 0xff, RZ, 0xc0, !PT ;  /* 0x000000ff04ff7812 */ /* 0x000fda000780c0ff */
[----:B------:R-:W-:Y:S05]  /*140f0*/  @P0 BRA `(.L_x_576) ;  /* 0xffffffe800e80947 */ /* 0x000fea000383ffff */
.L_x_520:
[----:B------:R-:W-:-:S13]  /*14100*/  ELECT P0, URZ, PT ;  /* 0x00000000003f782f */ /* 0x000fda0003800000 */
[----:B------:R-:W-:Y:S05]  /*14110*/  @!P0 BRA `(.L_x_10) ;  /* 0x0000001000548947 */ /* 0x000fea0003800000 */
[----:B------:R-:W-:-:S04]  /*14120*/  LOP3.LUT R19, R19, 0x2, RZ, 0xfc, !PT ;  /* 0x0000000213137812 */ /* 0x000fc800078efcff */
[----:B------:R-:W-:-:S13]  /*14130*/  ISETP.NE.AND P1, PT, R19, 0x3, PT ;  /* 0x000000031300780c */ /* 0x000fda0003f25270 */
[----:B------:R-:W-:Y:S05]  /*14140*/  @!P1 BRA `(.L_x_577) ;  /* 0x0000000000049947 */ /* 0x000fea0003800000 */
[----:B------:R-:W-:Y:S01]  /*14150*/  BPT.TRAP 0x1 ;  /* 0x000000040000795c */ /* 0x000fe20000300000 */
.L_x_577:
[----:B-1----:R-:W-:Y:S01]  /*14160*/  MOV R0, 0x400 ;  /* 0x0000040000007802 */ /* 0x002fe20000000f00 */
[----:B------:R-:W-:Y:S01]  /*14170*/  IMAD.MOV.U32 R2, RZ, RZ, 0x1 ;  /* 0x00000001ff027424 */ /* 0x000fe200078e00ff */
[----:B------:R-:W-:-:S04]  /*14180*/  MOV R3, UR37 ;  /* 0x0000002500037c02 */ /* 0x000fc80008000f00 */
[----:B------:R-:W-:Y:S02]  /*14190*/  LEA R0, R3, R0, 0x18 ;  /* 0x0000000003007211 */ /* 0x000fe400078ec0ff */
[----:B------:R-:W-:-:S04]  /*141a0*/  SHF.L.U32 R3, R2, 0x1f, RZ ;  /* 0x0000001f02037819 */ /* 0x000fc800000006ff */
[----:B------:R-:W1:Y:S02]  /*141b0*/  SYNCS.PHASECHK.TRANS64.TRYWAIT P0, [R0+URZ+0x60], R3 ;  /* 0x00006003000075a7 */ /* 0x000e64000800017f */
[----:B-1----:R-:W-:Y:S05]  /*141c0*/  @!P0 BRA `(.L_x_578) ;  /* 0x0000001400d88947 */ /* 0x002fea0003800000 */
.L_x_620:
[----:B------:R-:W-:Y:S05]  /*141d0*/  @!P1 BRA `(.L_x_579) ;  /* 0x0000000000049947 */ /* 0x000fea0003800000 */
[----:B------:R-:W-:Y:S01]  /*141e0*/  BPT.TRAP 0x1 ;  /* 0x000000040000795c */ /* 0x000fe20000300000 */
.L_x_579:
[----:B------:R-:W1:Y:S02]  /*141f0*/  SYNCS.PHASECHK.TRANS64.TRYWAIT P0, [R0+URZ+0x68], R3 ;  /* 0x00006803000075a7 */ /* 0x000e64000800017f */
[----:B-1----:R-:W-:Y:S05]  /*14200*/  @!P0 BRA `(.L_x_580) ;  /* 0x0000001400dc8947 */ /* 0x002fea0003800000 */
.L_x_621:
[----:B------:R-:W-:Y:S05]  /*14210*/  @!P1 BRA `(.L_x_581) ;  /* 0x0000000000049947 */ /* 0x000fea0003800000 */
[----:B------:R-:W-:Y:S01]  /*14220*/  BPT.TRAP 0x1 ;  /* 0x000000040000795c */ /* 0x000fe20000300000 */
.L_x_581:
[----:B------:R-:W1:Y:S02]  /*14230*/  SYNCS.PHASECHK.TRANS64.TRYWAIT P0, [R0+URZ+0x70], R3 ;  /* 0x00007003000075a7 */ /* 0x000e64000800017f */
[----:B-1----:R-:W-:Y:S05]  /*14240*/  @!P0 BRA `(.L_x_582) ;  /* 0x0000001400e08947 */ /* 0x002fea0003800000 */
.L_x_622:
[----:B------:R-:W-:Y:S05]  /*14250*/  @!P1 BRA `(.L_x_583) ;  /* 0x0000000000049947 */ /* 0x000fea0003800000 */
[----:B------:R-:W-:Y:S01]  /*14260*/  BPT.TRAP 0x1 ;  /* 0x000000040000795c */ /* 0x000fe20000300000 */
.L_x_583:
[----:B------:R-:W-:-:S04]  /*14270*/  MOV R3, 0x1 ;  /* 0x0000000100037802 */ /* 0x000fc80000000f00 */
[----:B------:R-:W-:-:S07]  /*14280*/  SHF.L.U32 R3, R3, 0x1f, RZ ;  /* 0x0000001f03037819 */ /* 0x000fce00000006ff */
.L_x_584:
[----:B------:R1:W1:Y:S02]  /*14290*/  SYNCS.PHASECHK.TRANS64.TRYWAIT P0, [R0+URZ+0x78], R3 ;  /* 0x00007803000075a7 */ /* 0x000264000800017f */
[----:B-1----:R-:W-:Y:S05]  /*142a0*/  @!P0 NANOSLEEP.SYNCS 0x989680 ;  /* 0x009896800000895d */ /* 0x002fea0003900000 */
[----:B------:R-:W1:Y:S02]  /*142b0*/  @!P0 SYNCS.PHASECHK.TRANS64 P0, [R0+URZ+0x78], R3 ;  /* 0x00007803000085a7 */ /* 0x000e64000800007f */
[----:B-1----:R-:W-:Y:S05]  /*142c0*/  @P0 BRA `(.L_x_10) ;  /* 0x0000000c00e80947 */ /* 0x002fea0003800000 */
[----:B------:R-:W-:Y:S05]  /*142d0*/  BRA `(.L_x_584) ;  /* 0xfffffffc00ec7947 */ /* 0x000fea000383ffff */
.L_x_515:
[----:B------:R-:W-:Y:S02]  /*142e0*/  LOP3.LUT P0, RZ, R11, 0xff, RZ, 0xc0, !PT ;  /* 0x000000ff0bff7812 */ /* 0x000fe4000780c0ff */
[----:B------:R-:W-:Y:S02]  /*142f0*/  MOV R10, 0x1 ;  /* 0x00000001000a7802 */ /* 0x000fe40000000f00 */
[----:B------:R-:W-:-:S09]  /*14300*/  MOV R0, RZ ;  /* 0x000000ff00007202 */ /* 0x000fd20000000f00 */
[----:B------:R-:W-:Y:S05]  /*14310*/  @!P0 BRA `(.L_x_585) ;  /* 0x0000000c00208947 */ /* 0x000fea0003800000 */
[----:B------:R-:W1:Y:S01]  /*14320*/  LDC R0, c[0x0][0x28c] ;  /* 0x0000a300ff007b82 */ /* 0x000e620000000800 */
[C---:B------:R-:W-:Y:S01]  /*14330*/  LOP3.LUT P2, RZ, R18.reuse, 0x7f, RZ, 0xc0, !PT ;  /* 0x0000007f12ff7812 */ /* 0x040fe2000784c0ff */
[----:B------:R-:W-:Y:S01]  /*14340*/  ULDC UR5, c[0x0][0x900] ;  /* 0x0002400000057ab9 */ /* 0x000fe20000000800 */
[----:B------:R-:W-:Y:S01]  /*14350*/  LOP3.LUT P0, RZ, R18, 0x1f, RZ, 0xc0, !PT ;  /* 0x0000001f12ff7812 */ /* 0x000fe2000780c0ff */
[----:B------:R-:W-:Y:S01]  /*14360*/  UMOV UR6, 0xffffffff ;  /* 0xffffffff00067882 */ /* 0x000fe20000000000 */
[----:B------:R-:W-:Y:S01]  /*14370*/  BSSY B0, `(.L_x_585) ;  /* 0x00000c2000007945 */ /* 0x000fe20003800000 */
[----:B------:R-:W-:Y:S01]  /*14380*/  USHF.L.U32 UR6, UR6, UR5, URZ ;  /* 0x0000000506067299 */ /* 0x000fe2000800063f */
[----:B------:R-:W-:Y:S01]  /*14390*/  MOV R12, 0x1 ;  /* 0x00000001000c7802 */ /* 0x000fe20000000f00 */
[----:B------:R-:W-:Y:S01]  /*143a0*/  ULDC UR4, c[0x0][0x8a8] ;  /* 0x00022a0000047ab9 */ /* 0x000fe20000000800 */
[----:B------:R-:W-:Y:S01]  /*143b0*/  LOP3.LUT R18, R17, 0x2, RZ, 0xfc, !PT ;  /* 0x0000000211127812 */ /* 0x000fe200078efcff */
[----:B------:R-:W-:Y:S01]  /*143c0*/  UMOV UR7, 0x1 ;  /* 0x0000000100077882 */ /* 0x000fe20000000000 */
[----:B------:R-:W-:Y:S01]  /*143d0*/  PLOP3.LUT P0, PT, P0, P2, PT, 0x8a, 0x0 ;  /* 0x000000000000781c */ /* 0x000fe20000705172 */
[----:B------:R-:W-:Y:S01]  /*143e0*/  UIADD3 UR15, UR4, -0x1, URZ ;  /* 0xffffffff040f7890 */ /* 0x000fe2000fffe03f */
[----:B------:R-:W-:Y:S01]  /*143f0*/  MOV R10, 0x1 ;  /* 0x00000001000a7802 */ /* 0x000fe20000000f00 */
[----:B------:R-:W-:-:S02]  /*14400*/  USHF.L.U32 UR17, UR7, UR5, URZ ;  /* 0x0000000507117299 */ /* 0x000fc4000800063f */
[----:B------:R-:W-:Y:S01]  /*14410*/  ULOP3.LUT UR16, URZ, UR6, URZ, 0x33, !UPT ;  /* 0x000000063f107292 */ /* 0x000fe2000f8e333f */
[----:B------:R-:W-:Y:S01]  /*14420*/  ULDC.64 UR20, c[0x0][0x198] ;  /* 0x0000660000147ab9 */ /* 0x000fe20000000a00 */
[----:B-1----:R-:W-:-:S04]  /*14430*/  IADD3 R0, R0, 0x3f, RZ ;  /* 0x0000003f00007810 */ /* 0x002fc80007ffe0ff */
[----:B------:R-:W-:-:S04]  /*14440*/  SHF.R.S32.HI R5, RZ, 0x1f, R0 ;  /* 0x0000001fff057819 */ /* 0x000fc80000011400 */
[----:B------:R-:W-:Y:S02]  /*14450*/  LEA.HI R5, R5, R0, RZ, 0x6 ;  /* 0x0000000005057211 */ /* 0x000fe400078f30ff */
[----:B------:R-:W-:Y:S02]  /*14460*/  MOV R0, RZ ;  /* 0x000000ff00007202 */ /* 0x000fe40000000f00 */
[----:B------:R-:W-:-:S04]  /*14470*/  SHF.R.S32.HI R11, RZ, 0x6, R5 ;  /* 0x00000006ff0b7819 */ /* 0x000fc80000011405 */
[----:B------:R-:W-:-:S07]  /*14480*/  IADD3 R13, R11, 0x1, RZ ;  /* 0x000000010b0d7810 */ /* 0x000fce0007ffe0ff */
.L_x_597:
[----:B------:R-:W-:-:S03]  /*14490*/  UMOV UR4, 0xffffffff ;  /* 0xffffffff00047882 */ /* 0x000fc60000000000 */
[----:B------:R-:W-:Y:S05]  /*144a0*/  BRA.DIV UR4, `(.L_x_586) ;  /* 0x00000016045c7947 */ /* 0x000fea000b800000 */
[----:B------:R-:W-:-:S13]  /*144b0*/  ELECT P6, URZ, PT ;  /* 0x00000000003f782f */ /* 0x000fda00038c0000 */
.L_x_625:
[----:B------:R-:W1:Y:S01]  /*144c0*/  LDC R4, c[0x0][0x28c] ;  /* 0x0000a300ff047b82 */ /* 0x000e620000000800 */
[----:B------:R-:W-:Y:S01]  /*144d0*/  BSSY B1, `(.L_x_587) ;  /* 0x0000037000017945 */ /* 0x000fe20003800000 */
[----:B-1----:R-:W-:-:S13]  /*144e0*/  ISETP.LT.OR P6, PT, R4, 0x1, !P6 ;  /* 0x000000010400780c */ /* 0x002fda00077c1670 */
[----:B------:R-:W-:Y:S05]  /*144f0*/  @P6 BRA `(.L_x_588) ;  /* 0x0000000000d06947 */ /* 0x000fea0003800000 */
[----:B------:R-:W-:Y:S02]  /*14500*/  SHF.L.U32 R9, R6, 0x7, RZ ;  /* 0x0000000706097819 */ /* 0x000fe400000006ff */
[----:B------:R-:W-:Y:S02]  /*14510*/  SHF.L.U32 R14, R7, 0x8, RZ ;  /* 0x00000008070e7819 */ /* 0x000fe400000006ff */
[----:B------:R-:W-:Y:S02]  /*14520*/  MOV R19, RZ ;  /* 0x000000ff00137202 */ /* 0x000fe40000000f00 */
[----:B------:R-:W-:Y:S02]  /*14530*/  MOV R4, R13 ;  /* 0x0000000d00047202 */ /* 0x000fe40000000f00 */
[----:B------:R-:W-:Y:S02]  /*14540*/  MOV R5, R10 ;  /* 0x0000000a00057202 */ /* 0x000fe40000000f00 */
[----:B------:R-:W-:-:S07]  /*14550*/  MOV R6, R0 ;  /* 0x0000000000067202 */ /* 0x000fce0000000f00 */
.L_x_592:
[----:B------:R-:W1:Y:S01]  /*14560*/  S2R R8, SR_CgaCtaId ;  /* 0x0000000000087919 */ /* 0x000e620000008800 */
[----:B------:R-:W-:-:S04]  /*14570*/  MOV R7, 0x400 ;  /* 0x0000040000077802 */ /* 0x000fc80000000f00 */
[----:B-1----:R-:W-:Y:S02]  /*14580*/  LEA R15, R8, R7, 0x18 ;  /* 0x00000007080f7211 */ /* 0x002fe400078ec0ff */
[----:B------:R-:W-:Y:S01]  /*14590*/  SHF.L.U32 R7, R5, 0x1f, RZ ;  /* 0x0000001f05077819 */ /* 0x000fe200000006ff */
[----:B------:R-:W1:Y:S01]  /*145a0*/  @!P2 LDC R8, c[0x0][0x500] ;  /* 0x00014000ff08ab82 */ /* 0x000e620000000800 */
[----:B------:R-:W-:-:S04]  /*145b0*/  LEA R20, R6, R15, 0x3 ;  /* 0x0000000f06147211 */ /* 0x000fc800078e18ff */
[----:B------:R-:W2:Y:S02]  /*145c0*/  SYNCS.PHASECHK.TRANS64.TRYWAIT P1, [R20+URZ+0x20], R7 ;  /* 0x00002007140075a7 */ /* 0x000ea4000802017f */
[----:B--2---:R-:W-:Y:S05]  /*145d0*/  @!P1 BRA `(.L_x_589) ;  /* 0x0000001400309947 */ /* 0x004fea0003800000 */
.L_x_626:
[----:B--2---:R-:W-:Y:S01]  /*145e0*/  PRMT R7, R18, 0x9910, RZ ;  /* 0x0000991012077816 */ /* 0x004fe200000000ff */
[----:B-1----:R1:W-:Y:S03]  /*145f0*/  @!P2 SYNCS.ARRIVE.TRANS64 RZ, [R20+URZ], R8 ;  /* 0x0000000814ffa9a7 */ /* 0x0023e6000800003f */
[----:B------:R-:W-:-:S13]  /*14600*/  ISETP.NE.AND P1, PT, R7, 0x2, PT ;  /* 0x000000020700780c */ /* 0x000fda0003f25270 */
[----:B-1----:R-:W-:Y:S05]  /*14610*/  @P1 BRA `(.L_x_590) ;  /* 0x0000000000041947 */ /* 0x002fea0003800000 */
[----:B------:R-:W-:Y:S01]  /*14620*/  BPT.TRAP 0x1 ;  /* 0x000000040000795c */ /* 0x000fe20000300000 */
.L_x_590:
[----:B------:R-:W-:Y:S05]  /*14630*/  @P0 BRA `(.L_x_591) ;  /* 0x0000000000040947 */ /* 0x000fea0003800000 */
[----:B------:R-:W-:Y:S01]  /*14640*/  BPT.TRAP 0x1 ;  /* 0x000000040000795c */ /* 0x000fe20000300000 */
.L_x_591:
[CC--:B------:R-:W-:Y:S01]  /*14650*/  LEA R7, R6.reuse, R15.reuse, 0xf ;  /* 0x0000000f06077211 */ /* 0x0c0fe200078e78ff */
[----:B------:R-:W-:Y:S01]  /*14660*/  UIADD3 UR4, UP0, UR20, 0xf0, URZ ;  /* 0x000000f014047890 */ /* 0x000fe2000ff1e03f */
[C---:B------:R-:W-:Y:S01]  /*14670*/  LEA R15, R6.reuse, R15, 0xe ;  /* 0x0000000f060f7211 */ /* 0x040fe200078e70ff */
[----:B------:R-:W-:Y:S01]  /*14680*/  UIADD3 UR22, UP1, UR20, 0x1f0, URZ ;  /* 0x000001f014167890 */ /* 0x000fe2000ff3e03f */
[----:B------:R-:W-:Y:S01]  /*14690*/  R2UR UR5, R7 ;  /* 0x00000000070572ca */ /* 0x000fe200000e0000 */
[----:B------:R-:W-:Y:S01]  /*146a0*/  VIADD R6, R6, 0x1 ;  /* 0x0000000106067836 */ /* 0x000fe20000000000 */
[----:B------:R-:W-:Y:S01]  /*146b0*/  R2UR UR8, R15 ;  /* 0x000000000f0872ca */ /* 0x000fe200000e0000 */
[----:B------:R-:W-:Y:S01]  /*146c0*/  UIADD3.X UR23, URZ, UR21, URZ, UP1, !UPT ;  /* 0x000000153f177290 */ /* 0x000fe20008ffe43f */
[----:B------:R-:W-:Y:S01]  /*146d0*/  R2UR UR9, R20 ;  /* 0x00000000140972ca */ /* 0x000fe200000e0000 */
[----:B------:R-:W-:Y:S01]  /*146e0*/  UMOV UR6, 0x0 ;  /* 0x0000000000067882 */ /* 0x000fe20000000000 */
[----:B------:R-:W-:Y:S01]  /*146f0*/  R2UR UR11, R14 ;  /* 0x000000000e0b72ca */ /* 0x000fe200000e0000 */
[----:B------:R-:W-:Y:S01]  /*14700*/  UMOV UR7, 0x10000000 ;  /* 0x1000000000077882 */ /* 0x000fe20000000000 */
[----:B------:R-:W-:-:S02]  /*14710*/  R2UR UR10, R19 ;  /* 0x00000000130a72ca */ /* 0x000fc400000e0000 */
[----:B------:R-:W-:Y:S02]  /*14720*/  R2UR UR12, R3 ;  /* 0x00000000030c72ca */ /* 0x000fe400000e0000 */
[----:B------:R-:W-:Y:S01]  /*14730*/  IADD3 R4, R4, -0x1, RZ ;  /* 0xffffffff04047810 */ /* 0x000fe20007ffe0ff */
[----:B------:R-:W-:Y:S01]  /*14740*/  UIADD3 UR13, UR5, 0x8400, URZ ;  /* 0x00008400050d7890 */ /* 0x000fe2000fffe03f */
[----:B------:R-:W-:Y:S01]  /*14750*/  R2UR UR18, R9 ;  /* 0x00000000091272ca */ /* 0x000fe200000e0000 */
[----:B------:R-:W-:Y:S01]  /*14760*/  UIADD3.X UR5, URZ, UR21, URZ, UP0, !UPT ;  /* 0x000000153f057290 */ /* 0x000fe200087fe43f */
[----:B------:R-:W-:Y:S01]  /*14770*/  ISETP.GT.AND P3, PT, R4, 0x1, PT ;  /* 0x000000010400780c */ /* 0x000fe20003f64270 */
[----:B------:R-:W-:Y:S01]  /*14780*/  UIADD3 UR14, UR8, 0x28400, URZ ;  /* 0x00028400080e7890 */ /* 0x000fe2000fffe03f */
[----:B------:R-:W-:Y:S02]  /*14790*/  ISETP.NE.AND P1, PT, R6, 0x4, PT ;  /* 0x000000040600780c */ /* 0x000fe40003f25270 */
[----:B------:R-:W-:Y:S01]  /*147a0*/  UMOV UR8, UR13 ;  /* 0x0000000d00087c82 */ /* 0x000fe20008000000 */
[----:B------:R-:W-:-:S02]  /*147b0*/  IADD3 R19, R19, 0x40, RZ ;  /* 0x0000004013137810 */ /* 0x000fc40007ffe0ff */
[----:B------:R-:W-:Y:S01]  /*147c0*/  SEL R8, RZ, 0x1, P1 ;  /* 0x00000001ff087807 */ /* 0x000fe20000800000 */
[----:B------:R1:W-:Y:S01]  /*147d0*/  UTMALDG.3D [UR8], [UR4], desc[UR6] ;  /* 0x00000608040075b4 */ /* 0x0003e20008011000 */
[----:B------:R-:W-:Y:S02]  /*147e0*/  SEL R6, R6, RZ, P1 ;  /* 0x000000ff06067207 */ /* 0x000fe40000800000 */
[----:B------:R-:W-:Y:S01]  /*147f0*/  LOP3.LUT R5, R5, R8, RZ, 0x3c, !PT ;  /* 0x0000000805057212 */ /* 0x000fe200078e3cff */
[----:B-1----:R-:W-:Y:S01]  /*14800*/  UMOV UR8, UR14 ;  /* 0x0000000e00087c82 */ /* 0x002fe20008000000 */
[----:B------:R-:W-:Y:S02]  /*14810*/  UMOV UR11, UR18 ;  /* 0x00000012000b7c82 */ /* 0x000fe40008000000 */
[----:B------:R1:W-:Y:S02]  /*14820*/  UTMALDG.3D [UR8], [UR22], desc[UR6] ;  /* 0x00000608160075b4 */ /* 0x0003e40008011000 */
[----:B-1----:R-:W-:Y:S05]  /*14830*/  @P3 BRA `(.L_x_592) ;  /* 0xfffffffc00483947 */ /* 0x002fea000383ffff */
.L_x_588:
[----:B------:R-:W-:Y:S05]  /*14840*/  BSYNC B1 ;  /* 0x0000000000017941 */ /* 0x000fea0003800000 */
.L_x_587:
[----:B------:R-:W-:Y:S01]  /*14850*/  LOP3.LUT P3, RZ, R12, 0xff, RZ, 0xc0, !PT ;  /* 0x000000ff0cff7812 */ /* 0x000fe2000786c0ff */
[----:B------:R-:W-:Y:S01]  /*14860*/  ULDC.64 UR4, c[0x0][0x8f8] ;  /* 0x00023e0000047ab9 */ /* 0x000fe20000000a00 */
[----:B------:R-:W-:Y:S01]  /*14870*/  IADD3 R0, R11, R0, RZ ;  /* 0x000000000b007210 */ /* 0x000fe20007ffe0ff */
[----:B------:R-:W-:Y:S01]  /*14880*/  BSSY B1, `(.L_x_593) ;  /* 0x000006e000017945 */ /* 0x000fe20003800000 */
[----:B------:R-:W-:Y:S02]  /*14890*/  IADD3 R2, P4, R2, UR40, RZ ;  /* 0x0000002802027c10 */ /* 0x000fe4000ff9e0ff */
[----:B------:R-:W-:Y:S02]  /*148a0*/  SHF.R.U32.HI R3, RZ, 0x2, R0 ;  /* 0x00000002ff037819 */ /* 0x000fe40000011600 */
[----:B------:R-:W-:Y:S02]  /*148b0*/  ISETP.GT.U32.AND P1, PT, R0, 0x3, PT ;  /* 0x000000030000780c */ /* 0x000fe40003f24070 */
[----:B------:R-:W-:-:S02]  /*148c0*/  LOP3.LUT R3, R3, 0x1, RZ, 0xc0, !PT ;  /* 0x0000000103037812 */ /* 0x000fc400078ec0ff */
[----:B------:R-:W-:Y:S01]  /*148d0*/  ISETP.LT.U32.AND P1, PT, R11, 0x4, P1 ;  /* 0x000000040b00780c */ /* 0x000fe20000f21070 */
[----:B------:R-:W1:Y:S01]  /*148e0*/  @P3 S2R R5, SR_CgaCtaId ;  /* 0x0000000000053919 */ /* 0x000e620000008800 */
[----:B------:R-:W-:Y:S02]  /*148f0*/  @P3 MOV R4, 0x400 ;  /* 0x0000040000043802 */ /* 0x000fe40000000f00 */
[----:B------:R-:W-:Y:S02]  /*14900*/  IADD3.X R16, R16, UR38, RZ, P4, !PT ;  /* 0x0000002610107c10 */ /* 0x000fe4000a7fe4ff */
[----:B------:R-:W-:Y:S02]  /*14910*/  ISETP.GE.U32.AND P4, PT, R2, UR4, PT ;  /* 0x0000000402007c0c */ /* 0x000fe4000bf86070 */
[----:B------:R-:W-:Y:S02]  /*14920*/  MOV R7, 0xffffffff ;  /* 0xffffffff00077802 */ /* 0x000fe40000000f00 */
[----:B------:R-:W-:-:S02]  /*14930*/  MOV R6, 0xffffffff ;  /* 0xffffffff00067802 */ /* 0x000fc40000000f00 */
[----:B------:R-:W-:Y:S02]  /*14940*/  LOP3.LUT R0, R0, 0x3, RZ, 0xc0, !PT ;  /* 0x0000000300007812 */ /* 0x000fe400078ec0ff */
[----:B------:R-:W-:Y:S02]  /*14950*/  PRMT R12, RZ, 0x7610, R12 ;  /* 0x00007610ff0c7816 */ /* 0x000fe4000000000c */
[----:B-1----:R-:W-:-:S04]  /*14960*/  @P3 LEA R4, R5, R4, 0x18 ;  /* 0x0000000405043211 */ /* 0x002fc800078ec0ff */
[----:B------:R1:W-:Y:S01]  /*14970*/  @P3 SYNCS.ARRIVE.TRANS64.A1T0 RZ, [R4+URZ+0x88], RZ ;  /* 0x000088ff04ff39a7 */ /* 0x0003e2000810003f */
[----:B------:R-:W-:Y:S02]  /*14980*/  ISETP.NE.U32.AND P3, PT, R3, 0x1, PT ;  /* 0x000000010300780c */ /* 0x000fe40003f65070 */
[----:B------:R-:W-:Y:S02]  /*14990*/  SEL R3, RZ, 0x1, !P1 ;  /* 0x00000001ff037807 */ /* 0x000fe40004800000 */
[----:B------:R-:W-:Y:S02]  /*149a0*/  ISETP.GE.U32.AND.EX P1, PT, R16, UR5, PT, P4 ;  /* 0x0000000510007c0c */ /* 0x000fe4000bf26140 */
[----:B------:R-:W-:-:S04]  /*149b0*/  ISETP.GT.U32.AND P3, PT, R11, 0x3, !P3 ;  /* 0x000000030b00780c */ /* 0x000fc80005f64070 */
[----:B-1----:R-:W-:-:S04]  /*149c0*/  SEL R4, RZ, 0x1, !P3 ;  /* 0x00000001ff047807 */ /* 0x002fc80005800000 */
[----:B------:R-:W-:Y:S02]  /*149d0*/  LOP3.LUT R10, R4, R10, R3, 0x96, !PT ;  /* 0x0000000a040a7212 */ /* 0x000fe400078e9603 */
[----:B------:R-:W-:Y:S02]  /*149e0*/  MOV R3, 0xffffffff ;  /* 0xffffffff00037802 */ /* 0x000fe40000000f00 */
[----:B------:R-:W-:Y:S01]  /*149f0*/  PRMT R4, RZ, 0x7610, R4 ;  /* 0x00007610ff047816 */ /* 0x000fe20000000004 */
[----:B------:R-:W-:Y:S06]  /*14a00*/  @P1 BRA `(.L_x_594) ;  /* 0x0000000400541947 */ /* 0x000fec0003800000 */
[----:B------:R-:W-:Y:S01]  /*14a10*/  ULDC.64 UR4, c[0x0][0x8d0] ;  /* 0x0002340000047ab9 */ /* 0x000fe20000000a00 */
[----:B------:R-:W1:Y:S01]  /*14a20*/  S2R R15, SR_CTAID.X ;  /* 0x00000000000f7919 */ /* 0x000e620000002500 */
[----:B------:R-:W-:Y:S01]  /*14a30*/  ISETP.NE.U32.AND P1, PT, RZ, UR4, PT ;  /* 0x00000004ff007c0c */ /* 0x000fe2000bf25070 */
[----:B------:R-:W-:Y:S01]  /*14a40*/  ULDC UR7, c[0x0][0x8d8] ;  /* 0x0002360000077ab9 */ /* 0x000fe20000000800 */
[----:B------:R-:W-:Y:S01]  /*14a50*/  MOV R4, R2 ;  /* 0x0000000200047202 */ /* 0x000fe20000000f00 */
[----:B------:R-:W2:Y:S01]  /*14a60*/  S2R R14, SR_CTAID.Y ;  /* 0x00000000000e7919 */ /* 0x000ea20000002600 */
[----:B------:R-:W-:Y:S02]  /*14a70*/  ISETP.NE.AND.EX P1, PT, RZ, UR5, PT, P1 ;  /* 0x00000005ff007c0c */ /* 0x000fe4000bf25310 */
[----:B------:R-:W-:-:S11]  /*14a80*/  MOV R5, R16 ;  /* 0x0000001000057202 */ /* 0x000fd60000000f00 */
[----:B------:R-:W-:Y:S05]  /*14a90*/  @!P1 BRA `(.L_x_595) ;  /* 0x0000000000289947 */ /* 0x000fea0003800000 */
[----:B------:R-:W-:Y:S02]  /*14aa0*/  ULDC UR6, c[0x0][0x8dc] ;  /* 0x0002370000067ab9 */ /* 0x000fe40000000800 */
[----:B------:R-:W-:-:S04]  /*14ab0*/  IADD3 R9, P1, R2, UR6, RZ ;  /* 0x0000000602097c10 */ /* 0x000fc8000ff3e0ff */
[----:B------:R-:W-:-:S05]  /*14ac0*/  IADD3.X R3, RZ, R16, RZ, P1, !PT ;  /* 0x00000010ff037210 */ /* 0x000fca0000ffe4ff */
[----:B------:R-:W-:-:S04]  /*14ad0*/  IMAD.WIDE.U32 R6, R3, UR4, RZ ;  /* 0x0000000403067c25 */ /* 0x000fc8000f8e00ff */
[----:B------:R-:W-:-:S04]  /*14ae0*/  IMAD.WIDE.U32 R6, P1, R9, UR5, R6 ;  /* 0x0000000509067c25 */ /* 0x000fc8000f820006 */
[----:B------:R-:W-:Y:S01]  /*14af0*/  IMAD.WIDE.U32 R8, R9, UR4, RZ ;  /* 0x0000000409087c25 */ /* 0x000fe2000f8e00ff */
[----:B------:R-:W-:Y:S02]  /*14b00*/  IADD3.X R5, RZ, RZ, RZ, P1, !PT ;  /* 0x000000ffff057210 */ /* 0x000fe40000ffe4ff */
[----:B------:R-:W-:Y:S02]  /*14b10*/  MOV R4, R7 ;  /* 0x0000000700047202 */ /* 0x000fe40000000f00 */
[----:B------:R-:W-:-:S05]  /*14b20*/  IADD3 RZ, P1, R9, R6, RZ ;  /* 0x0000000609ff7210 */ /* 0x000fca0007f3e0ff */
[----:B------:R-:W-:-:S08]  /*14b30*/  IMAD.WIDE.U32.X R4, R3, UR5, R4, P1 ;  /* 0x0000000503047c25 */ /* 0x000fd000088e0404 */
.L_x_595:
[--C-:B------:R-:W-:Y:S01]  /*14b40*/  SHF.R.U64 R8, R4, UR7, R5.reuse ;  /* 0x0000000704087c19 */ /* 0x100fe20008001205 */
[----:B------:R-:W-:Y:S01]  /*14b50*/  ULDC.64 UR4, c[0x0][0x8c8] ;  /* 0x0002320000047ab9 */ /* 0x000fe20000000a00 */
[----:B------:R-:W-:Y:S01]  /*14b60*/  SHF.R.U32.HI R3, RZ, UR7, R5 ;  /* 0x00000007ff037c19 */ /* 0x000fe20008011605 */
[----:B------:R-:W-:Y:S01]  /*14b70*/  ULDC.64 UR8, c[0x0][0x8e8] ;  /* 0x00023a0000087ab9 */ /* 0x000fe20000000a00 */
[----:B------:R-:W-:Y:S01]  /*14b80*/  IADD3 R7, P1, RZ, -R8, RZ ;  /* 0x80000008ff077210 */ /* 0x000fe20007f3e0ff */
[----:B------:R-:W3:Y:S01]  /*14b90*/  LDC R19, c[0x0][0x148] ;  /* 0x00005200ff137b82 */ /* 0x000ee20000000800 */
[----:B-1----:R-:W-:Y:S01]  /*14ba0*/  I2FP.F32.U32 R9, R15 ;  /* 0x0000000f00097245 */ /* 0x002fe20000201000 */
[----:B------:R-:W-:Y:S01]  /*14bb0*/  ULDC UR6, c[0x0][0x8b0] ;  /* 0x00022c0000067ab9 */ /* 0x000fe20000000800 */
[----:B------:R-:W-:Y:S02]  /*14bc0*/  IADD3.X R3, RZ, ~R3, RZ, P1, !PT ;  /* 0x80000003ff037210 */ /* 0x000fe40000ffe4ff */
[----:B------:R-:W-:-:S03]  /*14bd0*/  ISETP.NE.U32.AND P1, PT, RZ, UR8, PT ;  /* 0x00000008ff007c0c */ /* 0x000fc6000bf25070 */
[----:B------:R-:W-:Y:S01]  /*14be0*/  IMAD R6, R3, UR4, RZ ;  /* 0x0000000403067c24 */ /* 0x000fe2000f8e02ff */
[----:B------:R-:W-:Y:S02]  /*14bf0*/  MOV R3, R16 ;  /* 0x0000001000037202 */ /* 0x000fe40000000f00 */
[----:B------:R-:W-:Y:S01]  /*14c00*/  ISETP.NE.AND.EX P1, PT, RZ, UR9, PT, P1 ;  /* 0x00000009ff007c0c */ /* 0x000fe2000bf25310 */
[----:B------:R-:W-:Y:S01]  /*14c10*/  IMAD.WIDE.U32 R4, R7, UR4, R2 ;  /* 0x0000000407047c25 */ /* 0x000fe2000f8e0002 */
[----:B------:R-:W-:-:S03]  /*14c20*/  ULDC UR4, c[0x0][0x150] ;  /* 0x0000540000047ab9 */ /* 0x000fc60000000800 */
[----:B------:R-:W-:Y:S01]  /*14c30*/  FMUL R9, R9, UR4 ;  /* 0x0000000409097c20 */ /* 0x000fe20008400000 */
[----:B------:R-:W-:Y:S01]  /*14c40*/  IMAD R3, R7, UR5, R6 ;  /* 0x0000000507037c24 */ /* 0x000fe2000f8e0206 */
[----:B------:R-:W-:Y:S01]  /*14c50*/  ULDC UR4, c[0x0][0x8c0] ;  /* 0x0002300000047ab9 */ /* 0x000fe20000000800 */
[----:B------:R-:W1:Y:S01]  /*14c60*/  LDC R6, c[0x0][0x144] ;  /* 0x00005100ff067b82 */ /* 0x000e620000000800 */
[----:B------:R-:W-:Y:S02]  /*14c70*/  ULDC UR5, c[0x0][0x154] ;  /* 0x0000550000057ab9 */ /* 0x000fe40000000800 */
[----:B------:R-:W-:Y:S01]  /*14c80*/  IADD3 R5, R5, R3, RZ ;  /* 0x0000000305057210 */ /* 0x000fe20007ffe0ff */
[----:B------:R-:W4:Y:S03]  /*14c90*/  F2I.U32.TRUNC.NTZ R9, R9 ;  /* 0x0000000900097305 */ /* 0x000f26000020f000 */
[----:B------:R-:W-:-:S02]  /*14ca0*/  SHF.R.U64 R3, R4, UR4, R5 ;  /* 0x0000000404037c19 */ /* 0x000fc40008001205 */
[----:B--2---:R-:W-:-:S05]  /*14cb0*/  I2FP.F32.U32 R4, R14 ;  /* 0x0000000e00047245 */ /* 0x004fca0000201000 */
[----:B------:R-:W-:Y:S01]  /*14cc0*/  FMUL R21, R4, UR5 ;  /* 0x0000000504157c20 */ /* 0x000fe20008400000 */
[----:B------:R-:W-:Y:S01]  /*14cd0*/  SHF.R.U32.HI R4, RZ, UR4, R5 ;  /* 0x00000004ff047c19 */ /* 0x000fe20008011605 */
[----:B------:R-:W-:-:S03]  /*14ce0*/  ULDC UR4, c[0x0][0x900] ;  /* 0x0002400000047ab9 */ /* 0x000fc60000000800 */
[--C-:B------:R-:W-:Y:S01]  /*14cf0*/  SHF.R.U64 R20, R3, UR6, R4.reuse ;  /* 0x0000000603147c19 */ /* 0x100fe20008001204 */
[----:B------:R-:W2:Y:S01]  /*14d00*/  F2I.U32.TRUNC.NTZ R21, R21 ;  /* 0x0000001500157305 */ /* 0x000ea2000020f000 */
[----:B------:R-:W-:Y:S02]  /*14d10*/  SHF.R.U32.HI R5, RZ, UR6, R4 ;  /* 0x00000006ff057c19 */ /* 0x000fe40008011604 */
[----:B----4-:R-:W-:Y:S02]  /*14d20*/  IADD3 R4, -R9, RZ, RZ ;  /* 0x000000ff09047210 */ /* 0x010fe40007ffe1ff */
[--C-:B------:R-:W-:Y:S02]  /*14d30*/  SHF.R.U64 R9, R20, UR4, R5.reuse ;  /* 0x0000000414097c19 */ /* 0x100fe40008001205 */
[----:B------:R-:W-:Y:S01]  /*14d40*/  SHF.R.U32.HI R23, RZ, UR4, R5 ;  /* 0x00000004ff177c19 */ /* 0x000fe20008011605 */
[----:B-1----:R-:W-:Y:S01]  /*14d50*/  IMAD R15, R6, R4, R15 ;  /* 0x00000004060f7224 */ /* 0x002fe200078e020f */
[----:B------:R-:W-:-:S02]  /*14d60*/  MOV R4, R9 ;  /* 0x0000000900047202 */ /* 0x000fc40000000f00 */
[----:B------:R-:W-:Y:S01]  /*14d70*/  MOV R5, R23 ;  /* 0x0000001700057202 */ /* 0x000fe20000000f00 */
[----:B--23--:R-:W-:Y:S06]  /*14d80*/  @!P1 BRA `(.L_x_596) ;  /* 0x0000000000289947 */ /* 0x00cfec0003800000 */
[----:B------:R-:W-:Y:S02]  /*14d90*/  ULDC UR4, c[0x0][0x8f4] ;  /* 0x00023d0000047ab9 */ /* 0x000fe40000000800 */
[----:B------:R-:W-:-:S04]  /*14da0*/  IADD3 R5, P1, R9, UR4, RZ ;  /* 0x0000000409057c10 */ /* 0x000fc8000ff3e0ff */
[----:B------:R-:W-:-:S05]  /*14db0*/  IADD3.X R23, RZ, R23, RZ, P1, !PT ;  /* 0x00000017ff177210 */ /* 0x000fca0000ffe4ff */
[----:B------:R-:W-:-:S04]  /*14dc0*/  IMAD.WIDE.U32 R6, R23, UR8, RZ ;  /* 0x0000000817067c25 */ /* 0x000fc8000f8e00ff */
[----:B------:R-:W-:-:S04]  /*14dd0*/  IMAD.WIDE.U32 R6, P1, R5, UR9, R6 ;  /* 0x0000000905067c25 */ /* 0x000fc8000f820006 */
[----:B------:R-:W-:Y:S01]  /*14de0*/  IMAD.WIDE.U32 R4, R5, UR8, RZ ;  /* 0x0000000805047c25 */ /* 0x000fe2000f8e00ff */
[----:B------:R-:W-:-:S04]  /*14df0*/  MOV R4, R7 ;  /* 0x0000000700047202 */ /* 0x000fc80000000f00 */
[----:B------:R-:W-:Y:S01]  /*14e00*/  IADD3 RZ, P3, R5, R6, RZ ;  /* 0x0000000605ff7210 */ /* 0x000fe20007f7e0ff */
[----:B------:R-:W-:-:S04]  /*14e10*/  IMAD.X R5, RZ, RZ, RZ, P1 ;  /* 0x000000ffff057224 */ /* 0x000fc800008e06ff */
[----:B------:R-:W-:-:S08]  /*14e20*/  IMAD.WIDE.U32.X R4, R23, UR9, R4, P3 ;  /* 0x0000000917047c25 */ /* 0x000fd000098e0404 */
.L_x_596:
[----:B------:R-:W-:Y:S01]  /*14e30*/  ISETP.NE.AND P1, PT, R22, 0x1, PT ;  /* 0x000000011600780c */ /* 0x000fe20003f25270 */
[----:B------:R-:W-:Y:S01]  /*14e40*/  ULDC UR4, c[0x0][0x8f0] ;  /* 0x00023c0000047ab9 */ /* 0x000fe20000000800 */
[----:B------:R-:W-:Y:S01]  /*14e50*/  IADD3 R21, -R21, RZ, RZ ;  /* 0x000000ff15157210 */ /* 0x000fe20007ffe1ff */
[----:B------:R-:W-:Y:S01]  /*14e60*/  ULDC UR5, c[0x0][0x8b8] ;  /* 0x00022e0000057ab9 */ /* 0x000fe20000000800 */
[----:B------:R-:W-:Y:S01]  /*14e70*/  SHF.R.U64 R5, R4, UR4, R5 ;  /* 0x0000000404057c19 */ /* 0x000fe20008001205 */
[----:B------:R-:W-:Y:S01]  /*14e80*/  ULDC UR4, c[0x0][0x8e0] ;  /* 0x0002380000047ab9 */ /* 0x000fe20000000800 */
[----:B------:R-:W-:Y:S02]  /*14e90*/  LOP3.LUT R20, R20, UR16, RZ, 0xc0, !PT ;  /* 0x0000001014147c12 */ /* 0x000fe4000f8ec0ff */
[----:B------:R-:W-:-:S03]  /*14ea0*/  IADD3 R4, -R5, RZ, RZ ;  /* 0x000000ff05047210 */ /* 0x000fc60007ffe1ff */
[----:B------:R-:W-:Y:S02]  /*14eb0*/  IMAD R20, R5, UR17, R20 ;  /* 0x0000001105147c24 */ /* 0x000fe4000f8e0214 */
[----:B------:R-:W-:Y:S01]  /*14ec0*/  @P1 IMAD R15, R19, R21, R14 ;  /* 0x00000015130f1224 */ /* 0x000fe200078e020e */
[----:B------:R-:W-:Y:S01]  /*14ed0*/  LOP3.LUT R14, R3, UR15, RZ, 0xc0, !PT ;  /* 0x0000000f030e7c12 */ /* 0x000fe2000f8ec0ff */
[----:B------:R-:W-:Y:S01]  /*14ee0*/  IMAD R9, R4, UR4, R9 ;  /* 0x0000000404097c24 */ /* 0x000fe2000f8e0209 */
[----:B------:R-:W-:Y:S01]  /*14ef0*/  ULDC UR4, c[0x0][0x8a8] ;  /* 0x00022a0000047ab9 */ /* 0x000fe20000000800 */
[----:B------:R-:W-:Y:S01]  /*14f00*/  IMAD R15, R20, UR5, R15 ;  /* 0x00000005140f7c24 */ /* 0x000fe2000f8e020f */
[----:B------:R-:W-:Y:S01]  /*14f10*/  MOV R4, 0x1 ;  /* 0x0000000100047802 */ /* 0x000fe20000000f00 */
[----:B------:R-:W-:Y:S01]  /*14f20*/  IMAD R14, R9, UR4, R14 ;  /* 0x00000004090e7c24 */ /* 0x000fe2000f8e020e */
[----:B------:R-:W-:-:S04]  /*14f30*/  MOV R3, R8 ;  /* 0x0000000800037202 */ /* 0x000fc80000000f00 */
[----:B------:R-:W-:Y:S02]  /*14f40*/  SEL R6, R14, R15, !P1 ;  /* 0x0000000f0e067207 */ /* 0x000fe40004800000 */
[----:B------:R-:W-:-:S07]  /*14f50*/  SEL R7, R15, R14, !P1 ;  /* 0x0000000e0f077207 */ /* 0x000fce0004800000 */
.L_x_594:
[----:B------:R-:W-:Y:S05]  /*14f60*/  BSYNC B1 ;  /* 0x0000000000017941 */ /* 0x000fea0003800000 */
.L_x_593:
[----:B------:R-:W-:-:S13]  /*14f70*/  LOP3.LUT P1, RZ, R4, 0xff, RZ, 0xc0, !PT ;  /* 0x000000ff04ff7812 */ /* 0x000fda000782c0ff */
[----:B------:R-:W-:Y:S05]  /*14f80*/  @P1 BRA `(.L_x_597) ;  /* 0xfffffff400401947 */ /* 0x000fea000383ffff */
[----:B------:R-:W-:Y:S05]  /*14f90*/  BSYNC B0 ;  /* 0x0000000000007941 */ /* 0x000fea0003800000 */
.L_x_585:
[----:B------:R-:W-:-:S03]  /*14fa0*/  UMOV UR4, 0xffffffff ;  /* 0xffffffff00047882 */ /* 0x000fc60000000000 */
[----:B------:R-:W-:Y:S05]  /*14fb0*/  BRA.DIV UR4, `(.L_x_598) ;  /* 0x0000000a04cc7947 */ /* 0x000fea000b800000 */
[----:B------:R-:W-:-:S13]  /*14fc0*/  ELECT P6, URZ, PT ;  /* 0x00000000003f782f */ /* 0x000fda00038c0000 */
.L_x_629:
[----:B------:R-:W-:Y:S05]  /*14fd0*/  @!P6 BRA `(.L_x_10) ;  /* 0x0000000000a4e947 */ /* 0x000fea0003800000 */
[----:B------:R-:W-:-:S04]  /*14fe0*/  LOP3.LUT R17, R17, 0x2, RZ, 0xfc, !PT ;  /* 0x0000000211117812 */ /* 0x000fc800078efcff */
[----:B------:R-:W-:-:S13]  /*14ff0*/  ISETP.NE.AND P0, PT, R17, 0x3, PT ;  /* 0x000000031100780c */ /* 0x000fda0003f05270 */
[----:B------:R-:W-:Y:S05]  /*15000*/  @!P0 BRA `(.L_x_599) ;  /* 0x0000000000048947 */ /* 0x000fea0003800000 */
[----:B------:R-:W-:Y:S01]  /*15010*/  BPT.TRAP 0x1 ;  /* 0x000000040000795c */ /* 0x000fe20000300000 */
.L_x_599:
[----:B------:R-:W1:Y:S01]  /*15020*/  S2R R3, SR_CgaCtaId ;  /* 0x0000000000037919 */ /* 0x000e620000008800 */
[----:B------:R-:W-:-:S04]  /*15030*/  MOV R2, 0x400 ;  /* 0x0000040000027802 */ /* 0x000fc80000000f00 */
[----:B-1----:R-:W-:Y:S02]  /*15040*/  LEA R3, R3, R2, 0x18 ;  /* 0x0000000203037211 */ /* 0x002fe400078ec0ff */
[----:B------:R-:W-:Y:S02]  /*15050*/  SHF.L.U32 R2, R10, 0x1f, RZ ;  /* 0x0000001f0a027819 */ /* 0x000fe400000006ff */
[----:B------:R-:W-:-:S04]  /*15060*/  IADD3 R3, R3, 0x20, RZ ;  /* 0x0000002003037810 */ /* 0x000fc80007ffe0ff */
[C---:B------:R-:W-:Y:S02]  /*15070*/  LEA R7, R0.reuse, R3, 0x3 ;  /* 0x0000000300077211 */ /* 0x040fe400078e18ff */
[----:B------:R-:W-:Y:S02]  /*15080*/  IADD3 R0, R0, 0x1, RZ ;  /* 0x0000000100007810 */ /* 0x000fe40007ffe0ff */
[----:B------:R-:W1:Y:S02]  /*15090*/  SYNCS.PHASECHK.TRANS64.TRYWAIT P0, [R7+URZ], R2 ;  /* 0x00000002070075a7 */ /* 0x000e64000800017f */
[----:B------:R-:W-:-:S04]  /*150a0*/  ISETP.NE.AND P1, PT, R0, 0x4, PT ;  /* 0x000000040000780c */ /* 0x000fc80003f25270 */
[----:B------:R-:W-:Y:S02]  /*150b0*/  SEL R5, RZ, 0x1, P1 ;  /* 0x00000001ff057807 */ /* 0x000fe40000800000 */
[----:B------:R-:W-:Y:S02]  /*150c0*/  SEL R0, R0, RZ, P1 ;  /* 0x000000ff00007207 */ /* 0x000fe40000800000 */
[----:B------:R-:W-:Y:S02]  /*150d0*/  LOP3.LUT R5, R10, R5, RZ, 0x3c, !PT ;  /* 0x000000050a057212 */ /* 0x000fe400078e3cff */
[----:B------:R-:W-:Y:S02]  /*150e0*/  LEA R9, R0, R3, 0x3 ;  /* 0x0000000300097211 */ /* 0x000fe400078e18ff */
[----:B------:R-:W-:Y:S01]  /*150f0*/  SHF.L.U32 R4, R5, 0x1f, RZ ;  /* 0x0000001f05047819 */ /* 0x000fe200000006ff */
[----:B-1----:R-:W-:Y:S06]  /*15100*/  @!P0 BRA `(.L_x_600) ;  /* 0x0000000800988947 */ /* 0x002fec0003800000 */
.L_x_630:
[----:B------:R-:W2:Y:S01]  /*15110*/  SYNCS.PHASECHK.TRANS64.TRYWAIT P0, [R9+URZ], R4 ;  /* 0x00000004090075a7 */ /* 0x000ea2000800017f */
[----:B------:R-:W-:-:S04]  /*15120*/  IADD3 R0, R0, 0x1, RZ ;  /* 0x0000000100007810 */ /* 0x000fc80007ffe0ff */
[----:B------:R-:W-:-:S04]  /*15130*/  ISETP.NE.AND P1, PT, R0, 0x4, PT ;  /* 0x000000040000780c */ /* 0x000fc80003f25270 */
[----:B-1----:R-:W-:Y:S02]  /*15140*/  SEL R2, RZ, 0x1, P1 ;  /* 0x00000001ff027807 */ /* 0x002fe40000800000 */
[----:B------:R-:W-:Y:S02]  /*15150*/  SEL R0, R0, RZ, P1 ;  /* 0x000000ff00007207 */ /* 0x000fe40000800000 */
[----:B------:R-:W-:Y:S02]  /*15160*/  LOP3.LUT R7, R5, R2, RZ, 0x3c, !PT ;  /* 0x0000000205077212 */ /* 0x000fe400078e3cff */
[----:B------:R-:W-:Y:S02]  /*15170*/  LEA R6, R0, R3, 0x3 ;  /* 0x0000000300067211 */ /* 0x000fe400078e18ff */
[----:B------:R-:W-:Y:S01]  /*15180*/  SHF.L.U32 R5, R7, 0x1f, RZ ;  /* 0x0000001f07057819 */ /* 0x000fe200000006ff */
[----:B--2---:R-:W-:Y:S06]  /*15190*/  @!P0 BRA `(.L_x_601) ;  /* 0x0000000800888947 */ /* 0x004fec0003800000 */
.L_x_631:
[----:B------:R-:W2:Y:S01]  /*151a0*/  SYNCS.PHASECHK.TRANS64.TRYWAIT P0, [R6+URZ], R5 ;  /* 0x00000005060075a7 */ /* 0x000ea2000800017f */
[----:B------:R-:W-:-:S04]  /*151b0*/  IADD3 R0, R0, 0x1, RZ ;  /* 0x0000000100007810 */ /* 0x000fc80007ffe0ff */
[----:B------:R-:W-:-:S04]  /*151c0*/  ISETP.NE.AND P1, PT, R0, 0x4, PT ;  /* 0x000000040000780c */ /* 0x000fc80003f25270 */
[----:B------:R-:W-:Y:S02]  /*151d0*/  SEL R2, RZ, 0x1, P1 ;  /* 0x00000001ff027807 */ /* 0x000fe40000800000 */
[----:B------:R-:W-:Y:S02]  /*151e0*/  SEL R0, R0, RZ, P1 ;  /* 0x000000ff00007207 */ /* 0x000fe40000800000 */
[----:B------:R-:W-:Y:S01]  /*151f0*/  LOP3.LUT R2, R7, R2, RZ, 0x3c, !PT ;  /* 0x0000000207027212 */ /* 0x000fe200078e3cff */
[----:B--2---:R-:W-:Y:S06]  /*15200*/  @!P0 BRA `(.L_x_602) ;  /* 0x0000000800808947 */ /* 0x004fec0003800000 */
.L_x_632:
[----:B------:R-:W-:Y:S02]  /*15210*/  LEA R3, R0, R3, 0x3 ;  /* 0x0000000300037211 */ /* 0x000fe400078e18ff */
[----:B------:R-:W-:-:S07]  /*15220*/  SHF.L.U32 R0, R2, 0x1f, RZ ;  /* 0x0000001f02007819 */ /* 0x000fce00000006ff */
.L_x_603:
[----:B---3--:R3:W4:Y:S02]  /*15230*/  SYNCS.PHASECHK.TRANS64.TRYWAIT P0, [R3+URZ], R0 ;  /* 0x00000000030075a7 */ /* 0x008724000800017f */
[----:B----4-:R-:W-:Y:S05]  /*15240*/  @!P0 NANOSLEEP.SYNCS 0x989680 ;  /* 0x009896800000895d */ /* 0x010fea0003900000 */
[----:B------:R-:W4:Y:S02]  /*15250*/  @!P0 SYNCS.PHASECHK.TRANS64 P0, [R3+URZ], R0 ;  /* 0x00000000030085a7 */ /* 0x000f24000800007f */
[----:B----4-:R-:W-:Y:S05]  /*15260*/  @!P0 BRA `(.L_x_603) ;  /* 0xfffffffc00f08947 */ /* 0x010fea000383ffff */
.L_x_10:
[----:B------:R-:W-:Y:S05]  /*15270*/  BSYNC B6 ;  /* 0x0000000000067941 */ /* 0x000fea0003800000 */
.L_x_8:
[----:B------:R-:W-:Y:S05]  /*15280*/  EXIT ;  /* 0x000000000000794d */ /* 0x000fea0003800000 */
.L_x_23:
[----:B----4-:R4:W1:Y:S02]  /*15290*/  SYNCS.PHASECHK.TRANS64.TRYWAIT P1, [R3+URZ], R0 ;  /* 0x00000000030075a7 */ /* 0x010864000802017f */
[----:B-1----:R-:W-:Y:S05]  /*152a0*/  @!P1 NANOSLEEP.SYNCS 0x989680 ;  /* 0x009896800000995d */ /* 0x002fea0003900000 */
[----:B------:R-:W1:Y:S02]  /*152b0*/  @!P1 SYNCS.PHASECHK.TRANS64 P1, [R3+URZ], R0 ;  /* 0x00000000030095a7 */ /* 0x000e64000802007f */
[----:B-1----:R-:W-:Y:S05]  /*152c0*/  @!P1 BRA `(.L_x_23) ;  /* 0xfffffffc00f09947 */ /* 0x002fea000383ffff */
[----:B------:R-:W-:Y:S05]  /*152d0*/  BRA `(.L_x_22) ;  /* 0xfffffec400187947 */ /* 0x000fea000383ffff */
.L_x_28:
[----:B--2---:R-:W-:-:S04]  /*152e0*/  MOV R4, UR8 ;  /* 0x0000000800047c02 */ /* 0x004fc80008000f00 */
[----:B------:R2:W3:Y:S03]  /*152f0*/  SYNCS.PHASECHK.TRANS64.TRYWAIT P1, [R4+URZ], R3 ;  /* 0x00000003040075a7 */ /* 0x0004e6000802017f */
[----:B---3--:R-:W-:Y:S05]  /*15300*/  @!P1 NANOSLEEP.SYNCS 0x989680 ;  /* 0x009896800000995d */ /* 0x008fea0003900000 */
[----:B------:R-:W3:Y:S02]  /*15310*/  @!P1 SYNCS.PHASECHK.TRANS64 P1, [R4+URZ], R3 ;  /* 0x00000003040095a7 */ /* 0x000ee4000802007f */
[----:B---3--:R-:W-:Y:S05]  /*15320*/  @!P1 BRA `(.L_x_28) ;  /* 0xfffffffc00ec9947 */ /* 0x008fea000383ffff */
[----:B------:R-:W-:Y:S05]  /*15330*/  BRA `(.L_x_27) ;  /* 0xfffffec8003c7947 */ /* 0x000fea000383ffff */
.L_x_49:
[----:B-1----:R-:W-:-:S04]  /*15340*/  MOV R3, UR52 ;  /* 0x0000003400037c02 */ /* 0x002fc80008000f00 */
[----:B------:R1:W2:Y:S03]  /*15350*/  SYNCS.PHASECHK.TRANS64.TRYWAIT P2, [R3+URZ+0x40], R0 ;  /* 0x00004000030075a7 */ /* 0x0002a6000804017f */
[----:B--2---:R-:W-:Y:S05]  /*15360*/  @!P2 NANOSLEEP.SYNCS 0x989680 ;  /* 0x009896800000a95d */ /* 0x004fea0003900000 */
[----:B------:R-:W2:Y:S02]  /*15370*/  @!P2 SYNCS.PHASECHK.TRANS64 P2, [R3+URZ+0x40], R0 ;  /* 0x000040000300a5a7 */ /* 0x000ea4000804007f */
[----:B--2---:R-:W-:Y:S05]  /*15380*/  @!P2 BRA `(.L_x_49) ;  /* 0xfffffffc00eca947 */ /* 0x004fea000383ffff */
[----:B------:R-:W-:Y:S05]  /*15390*/  BRA `(.L_x_604) ;  /* 0xfffffed400447947 */ /* 0x000fea000383ffff */
.L_x_108:
[----:B-1----:R1:W2:Y:S02]  /*153a0*/  SYNCS.PHASECHK.TRANS64.TRYWAIT P2, [R12+URZ+0x40], R13 ;  /* 0x0000400d0c0075a7 */ /* 0x0022a4000804017f */
[----:B--2---:R-:W-:Y:S05]  /*153b0*/  @!P2 NANOSLEEP.SYNCS 0x989680 ;  /* 0x009896800000a95d */ /* 0x004fea0003900000 */
[----:B------:R-:W2:Y:S02]  /*153c0*/  @!P2 SYNCS.PHASECHK.TRANS64 P2, [R12+URZ+0x40], R13 ;  /* 0x0000400d0c00a5a7 */ /* 0x000ea4000804007f */
[----:B--2---:R-:W-:Y:S05]  /*153d0*/  @!P2 BRA `(.L_x_108) ;  /* 0xfffffffc00f0a947 */ /* 0x004fea000383ffff */
[----:B------:R-:W-:Y:S05]  /*153e0*/  BRA `(.L_x_605) ;  /* 0xfffffef400307947 */ /* 0x000fea000383ffff */
.L_x_165:
[----:B-1----:R1:W2:Y:S02]  /*153f0*/  SYNCS.PHASECHK.TRANS64.TRYWAIT P2, [R0+URZ+0x40], R3 ;  /* 0x00004003000075a7 */ /* 0x0022a4000804017f */
[----:B--2---:R-:W-:Y:S05]  /*15400*/  @!P2 NANOSLEEP.SYNCS 0x989680 ;  /* 0x009896800000a95d */ /* 0x004fea0003900000 */
[----:B------:R-:W2:Y:S02]  /*15410*/  @!P2 SYNCS.PHASECHK.TRANS64 P2, [R0+URZ+0x40], R3 ;  /* 0x000040030000a5a7 */ /* 0x000ea4000804007f */
[----:B--2---:R-:W-:Y:S05]  /*15420*/  @!P2 BRA `(.L_x_165) ;  /* 0xfffffffc00f0a947 */ /* 0x004fea000383ffff */
[----:B------:R-:W-:Y:S05]  /*15430*/  BRA `(.L_x_606) ;  /* 0xffffff1000a07947 */ /* 0x000fea000383ffff */
.L_x_222:
[----:B-1----:R1:W2:Y:S02]  /*15440*/  SYNCS.PHASECHK.TRANS64.TRYWAIT P2, [R3+URZ+0x40], R0 ;  /* 0x00004000030075a7 */ /* 0x0022a4000804017f */
[----:B--2---:R-:W-:Y:S05]  /*15450*/  @!P2 NANOSLEEP.SYNCS 0x989680 ;  /* 0x009896800000a95d */ /* 0x004fea0003900000 */
[----:B------:R-:W2:Y:S02]  /*15460*/  @!P2 SYNCS.PHASECHK.TRANS64 P2, [R3+URZ+0x40], R0 ;  /* 0x000040000300a5a7 */ /* 0x000ea4000804007f */
[----:B--2---:R-:W-:Y:S05]  /*15470*/  @!P2 BRA `(.L_x_222) ;  /* 0xfffffffc00f0a947 */ /* 0x004fea000383ffff */
[----:B------:R-:W-:Y:S05]  /*15480*/  BRA `(.L_x_607) ;  /* 0xffffff3000187947 */ /* 0x000fea000383ffff */
.L_x_279:
[----:B-1----:R1:W2:Y:S02]  /*15490*/  SYNCS.PHASECHK.TRANS64.TRYWAIT P2, [R0+URZ+0x40], R3 ;  /* 0x00004003000075a7 */ /* 0x0022a4000804017f */
[----:B--2---:R-:W-:Y:S05]  /*154a0*/  @!P2 NANOSLEEP.SYNCS 0x989680 ;  /* 0x009896800000a95d */ /* 0x004fea0003900000 */
[----:B------:R-:W2:Y:S02]  /*154b0*/  @!P2 SYNCS.PHASECHK.TRANS64 P2, [R0+URZ+0x40], R3 ;  /* 0x000040030000a5a7 */ /* 0x000ea4000804007f */
[----:B--2---:R-:W-:Y:S05]  /*154c0*/  @!P2 BRA `(.L_x_279) ;  /* 0xfffffffc00f0a947 */ /* 0x004fea000383ffff */
[----:B------:R-:W-:Y:S05]  /*154d0*/  BRA `(.L_x_608) ;  /* 0xffffff4c00947947 */ /* 0x000fea000383ffff */
.L_x_336:
[----:B--2---:R2:W3:Y:S02]  /*154e0*/  SYNCS.PHASECHK.TRANS64.TRYWAIT P2, [R0+URZ+0x40], R3 ;  /* 0x00004003000075a7 */ /* 0x0044e4000804017f */
[----:B---3--:R-:W-:Y:S05]  /*154f0*/  @!P2 NANOSLEEP.SYNCS 0x989680 ;  /* 0x009896800000a95d */ /* 0x008fea0003900000 */
[----:B------:R-:W3:Y:S02]  /*15500*/  @!P2 SYNCS.PHASECHK.TRANS64 P2, [R0+URZ+0x40], R3 ;  /* 0x000040030000a5a7 */ /* 0x000ee4000804007f */
[----:B---3--:R-:W-:Y:S05]  /*15510*/  @!P2 BRA `(.L_x_336) ;  /* 0xfffffffc00f0a947 */ /* 0x008fea000383ffff */
[----:B------:R-:W-:Y:S05]  /*15520*/  BRA `(.L_x_609) ;  /* 0xffffff6c00047947 */ /* 0x000fea000383ffff */
.L_x_393:
[----:B--2---:R2:W3:Y:S02]  /*15530*/  SYNCS.PHASECHK.TRANS64.TRYWAIT P2, [R0+URZ+0x40], R3 ;  /* 0x00004003000075a7 */ /* 0x0044e4000804017f */
[----:B---3--:R-:W-:Y:S05]  /*15540*/  @!P2 NANOSLEEP.SYNCS 0x989680 ;  /* 0x009896800000a95d */ /* 0x008fea0003900000 */
[----:B------:R-:W3:Y:S02]  /*15550*/  @!P2 SYNCS.PHASECHK.TRANS64 P2, [R0+URZ+0x40], R3 ;  /* 0x000040030000a5a7 */ /* 0x000ee4000804007f */
[----:B---3--:R-:W-:Y:S05]  /*15560*/  @!P2 BRA `(.L_x_393) ;  /* 0xfffffffc00f0a947 */ /* 0x008fea000383ffff */
[----:B------:R-:W-:Y:S05]  /*15570*/  BRA `(.L_x_610) ;  /* 0xffffff8800747947 */ /* 0x000fea000383ffff */
.L_x_450:
[----:B--2---:R2:W3:Y:S02]  /*15580*/  SYNCS.PHASECHK.TRANS64.TRYWAIT P2, [R3+URZ+0x40], R24 ;  /* 0x00004018030075a7 */ /* 0x0044e4000804017f */
[----:B---3--:R-:W-:Y:S05]  /*15590*/  @!P2 NANOSLEEP.SYNCS 0x989680 ;  /* 0x009896800000a95d */ /* 0x008fea0003900000 */
[----:B------:R-:W3:Y:S02]  /*155a0*/  @!P2 SYNCS.PHASECHK.TRANS64 P2, [R3+URZ+0x40], R24 ;  /* 0x000040180300a5a7 */ /* 0x000ee4000804007f */
[----:B---3--:R-:W-:Y:S05]  /*155b0*/  @!P2 BRA `(.L_x_450) ;  /* 0xfffffffc00f0a947 */ /* 0x008fea000383ffff */
[----:B------:R-:W-:Y:S05]  /*155c0*/  BRA `(.L_x_611) ;  /* 0xffffffa400e47947 */ /* 0x000fea000383ffff */
.L_x_517:
[----:B-1----:R-:W-:-:S04]  /*155d0*/  MOV R9, UR4 ;  /* 0x0000000400097c02 */ /* 0x002fc80008000f00 */
[----:B------:R1:W2:Y:S03]  /*155e0*/  SYNCS.PHASECHK.TRANS64.TRYWAIT P0, [R9+URZ+0x88], R0 ;  /* 0x00008800090075a7 */ /* 0x0002a6000800017f */
[----:B--2---:R-:W-:Y:S05]  /*155f0*/  @!P0 NANOSLEEP.SYNCS 0x989680 ;  /* 0x009896800000895d */ /* 0x004fea0003900000 */
[----:B------:R-:W2:Y:S02]  /*15600*/  @!P0 SYNCS.PHASECHK.TRANS64 P0, [R9+URZ+0x88], R0 ;  /* 0x00008800090085a7 */ /* 0x000ea4000800007f */
[----:B--2---:R-:W-:Y:S05]  /*15610*/  @!P0 BRA `(.L_x_517) ;  /* 0xfffffffc00ec8947 */ /* 0x004fea000383ffff */
[----:B------:R-:W-:Y:S05]  /*15620*/  BRA `(.L_x_516) ;  /* 0xffffffd400387947 */ /* 0x000fea000383ffff */
.L_x_526:
[----:B-1----:R-:W-:-:S04]  /*15630*/  MOV R5, UR13 ;  /* 0x0000000d00057c02 */ /* 0x002fc80008000f00 */
[----:B------:R1:W2:Y:S03]  /*15640*/  SYNCS.PHASECHK.TRANS64.TRYWAIT P1, [R5+URZ+0x60], R4 ;  /* 0x00006004050075a7 */ /* 0x0002a6000802017f */
[----:B--2---:R-:W-:Y:S05]  /*15650*/  @!P1 NANOSLEEP.SYNCS 0x989680 ;  /* 0x009896800000995d */ /* 0x004fea0003900000 */
[----:B------:R-:W2:Y:S02]  /*15660*/  @!P1 SYNCS.PHASECHK.TRANS64 P1, [R5+URZ+0x60], R4 ;  /* 0x00006004050095a7 */ /* 0x000ea4000802007f */
[----:B--2---:R-:W-:Y:S05]  /*15670*/  @!P1 BRA `(.L_x_526) ;  /* 0xfffffffc00ec9947 */ /* 0x004fea000383ffff */
[----:B------:R-:W-:Y:S05]  /*15680*/  BRA `(.L_x_612) ;  /* 0xffffffd800207947 */ /* 0x000fea000383ffff */
.L_x_532:
[----:B-12---:R-:W-:-:S04]  /*15690*/  MOV R5, UR13 ;  /* 0x0000000d00057c02 */ /* 0x006fc80008000f00 */
[----:B------:R1:W2:Y:S03]  /*156a0*/  SYNCS.PHASECHK.TRANS64.TRYWAIT P1, [R5+URZ+0x68], R4 ;  /* 0x00006804050075a7 */ /* 0x0002a6000802017f */
[----:B--2---:R-:W-:Y:S05]  /*156b0*/  @!P1 NANOSLEEP.SYNCS 0x989680 ;  /* 0x009896800000995d */ /* 0x004fea0003900000 */
[----:B------:R-:W2:Y:S02]  /*156c0*/  @!P1 SYNCS.PHASECHK.TRANS64 P1, [R5+URZ+0x68], R4 ;  /* 0x00006804050095a7 */ /* 0x000ea4000802007f */
[----:B--2---:R-:W-:Y:S05]  /*156d0*/  @!P1 BRA `(.L_x_532) ;  /* 0xfffffffc00ec9947 */ /* 0x004fea000383ffff */
[----:B------:R-:W-:Y:S05]  /*156e0*/  BRA `(.L_x_613) ;  /* 0xffffffd800687947 */ /* 0x000fea000383ffff */
.L_x_538:
[----:B-123--:R-:W-:-:S04]  /*156f0*/  IMAD.U32 R5, RZ, RZ, UR13 ;  /* 0x0000000dff057e24 */ /* 0x00efc8000f8e00ff */
[----:B------:R1:W2:Y:S03]  /*15700*/  SYNCS.PHASECHK.TRANS64.TRYWAIT P1, [R5+URZ+0x70], R4 ;  /* 0x00007004050075a7 */ /* 0x0002a6000802017f */
[----:B--2---:R-:W-:Y:S05]  /*15710*/  @!P1 NANOSLEEP.SYNCS 0x989680 ;  /* 0x009896800000995d */ /* 0x004fea0003900000 */
[----:B------:R-:W2:Y:S02]  /*15720*/  @!P1 SYNCS.PHASECHK.TRANS64 P1, [R5+URZ+0x70], R4 ;  /* 0x00007004050095a7 */ /* 0x000ea4000802007f */
[----:B--2---:R-:W-:Y:S05]  /*15730*/  @!P1 BRA `(.L_x_538) ;  /* 0xfffffffc00ec9947 */ /* 0x004fea000383ffff */
[----:B------:R-:W-:Y:S05]  /*15740*/  BRA `(.L_x_614) ;  /* 0xffffffd800bc7947 */ /* 0x000fea000383ffff */
.L_x_544:
[----:B-1234-:R-:W-:-:S04]  /*15750*/  MOV R5, UR13 ;  /* 0x0000000d00057c02 */ /* 0x01efc80008000f00 */
[----:B------:R1:W2:Y:S03]  /*15760*/  SYNCS.PHASECHK.TRANS64.TRYWAIT P1, [R5+URZ+0x78], R4 ;  /* 0x00007804050075a7 */ /* 0x0002a6000802017f */
[----:B--2---:R-:W-:Y:S05]  /*15770*/  @!P1 NANOSLEEP.SYNCS 0x989680 ;  /* 0x009896800000995d */ /* 0x004fea0003900000 */
[----:B------:R-:W2:Y:S02]  /*15780*/  @!P1 SYNCS.PHASECHK.TRANS64 P1, [R5+URZ+0x78], R4 ;  /* 0x00007804050095a7 */ /* 0x000ea4000802007f */
[----:B--2---:R-:W-:Y:S05]  /*15790*/  @!P1 BRA `(.L_x_544) ;  /* 0xfffffffc00ec9947 */ /* 0x004fea000383ffff */
[----:B------:R-:W-:Y:S05]  /*157a0*/  BRA `(.L_x_615) ;  /* 0xffffffdc00087947 */ /* 0x000fea000383ffff */
.L_x_550:
[----:B-1234-:R-:W-:-:S04]  /*157b0*/  MOV R5, UR13 ;  /* 0x0000000d00057c02 */ /* 0x01efc80008000f00 */
[----:B------:R1:W2:Y:S03]  /*157c0*/  SYNCS.PHASECHK.TRANS64.TRYWAIT P1, [R5+URZ+0x60], R4 ;  /* 0x00006004050075a7 */ /* 0x0002a6000802017f */
[----:B--2---:R-:W-:Y:S05]  /*157d0*/  @!P1 NANOSLEEP.SYNCS 0x989680 ;  /* 0x009896800000995d */ /* 0x004fea0003900000 */
[----:B------:R-:W2:Y:S02]  /*157e0*/  @!P1 SYNCS.PHASECHK.TRANS64 P1, [R5+URZ+0x60], R4 ;  /* 0x00006004050095a7 */ /* 0x000ea4000802007f */
[----:B--2---:R-:W-:Y:S05]  /*157f0*/  @!P1 BRA `(.L_x_550) ;  /* 0xfffffffc00ec9947 */ /* 0x004fea000383ffff */
[----:B------:R-:W-:Y:S05]  /*15800*/  BRA `(.L_x_616) ;  /* 0xffffffdc005c7947 */ /* 0x000fea000383ffff */
.L_x_556:
[----:B-1234-:R-:W-:-:S04]  /*15810*/  MOV R5, UR13 ;  /* 0x0000000d00057c02 */ /* 0x01efc80008000f00 */
[----:B------:R1:W2:Y:S03]  /*15820*/  SYNCS.PHASECHK.TRANS64.TRYWAIT P1, [R5+URZ+0x68], R4 ;  /* 0x00006804050075a7 */ /* 0x0002a6000802017f */
[----:B--2---:R-:W-:Y:S05]  /*15830*/  @!P1 NANOSLEEP.SYNCS 0x989680 ;  /* 0x009896800000995d */ /* 0x004fea0003900000 */
[----:B------:R-:W2:Y:S02]  /*15840*/  @!P1 SYNCS.PHASECHK.TRANS64 P1, [R5+URZ+0x68], R4 ;  /* 0x00006804050095a7 */ /* 0x000ea4000802007f */
[----:B--2---:R-:W-:Y:S05]  /*15850*/  @!P1 BRA `(.L_x_556) ;  /* 0xfffffffc00ec9947 */ /* 0x004fea000383ffff */
[----:B------:R-:W-:Y:S05]  /*15860*/  BRA `(.L_x_617) ;  /* 0xffffffdc009c7947 */ /* 0x000fea000383ffff */
.L_x_562:
[----:B-1234-:R-:W-:-:S04]  /*15870*/  MOV R5, UR13 ;  /* 0x0000000d00057c02 */ /* 0x01efc80008000f00 */
[----:B------:R1:W2:Y:S03]  /*15880*/  SYNCS.PHASECHK.TRANS64.TRYWAIT P1, [R5+URZ+0x70], R4 ;  /* 0x00007004050075a7 */ /* 0x0002a6000802017f */
[----:B--2---:R-:W-:Y:S05]  /*15890*/  @!P1 NANOSLEEP.SYNCS 0x989680 ;  /* 0x009896800000995d */ /* 0x004fea0003900000 */
[----:B------:R-:W2:Y:S02]  /*158a0*/  @!P1 SYNCS.PHASECHK.TRANS64 P1, [R5+URZ+0x70], R4 ;  /* 0x00007004050095a7 */ /* 0x000ea4000802007f */
[----:B--2---:R-:W-:Y:S05]  /*158b0*/  @!P1 BRA `(.L_x_562) ;  /* 0xfffffffc00ec9947 */ /* 0x004fea000383ffff */
[----:B------:R-:W-:Y:S05]  /*158c0*/  BRA `(.L_x_618) ;  /* 0xffffffdc00e47947 */ /* 0x000fea000383ffff */
.L_x_568:
[----:B-1234-:R-:W-:-:S04]  /*158d0*/  MOV R5, UR13 ;  /* 0x0000000d00057c02 */ /* 0x01efc80008000f00 */
[----:B------:R1:W2:Y:S03]  /*158e0*/  SYNCS.PHASECHK.TRANS64.TRYWAIT P1, [R5+URZ+0x78], R4 ;  /* 0x00007804050075a7 */ /* 0x0002a6000802017f */
[----:B--2---:R-:W-:Y:S05]  /*158f0*/  @!P1 NANOSLEEP.SYNCS 0x989680 ;  /* 0x009896800000995d */ /* 0x004fea0003900000 */
[----:B------:R-:W2:Y:S02]  /*15900*/  @!P1 SYNCS.PHASECHK.TRANS64 P1, [R5+URZ+0x78], R4 ;  /* 0x00007804050095a7 */ /* 0x000ea4000802007f */
[----:B--2---:R-:W-:Y:S05]  /*15910*/  @!P1 BRA `(.L_x_568) ;  /* 0xfffffffc00ec9947 */ /* 0x004fea000383ffff */
[----:B------:R-:W-:Y:S05]  /*15920*/  BRA `(.L_x_619) ;  /* 0xffffffe000207947 */ /* 0x000fea000383ffff */
.L_x_578:
[----:B------:R1:W1:Y:S02]  /*15930*/  SYNCS.PHASECHK.TRANS64.TRYWAIT P0, [R0+URZ+0x60], R3 ;  /* 0x00006003000075a7 */ /* 0x000264000800017f */
[----:B-1----:R-:W-:Y:S05]  /*15940*/  @!P0 NANOSLEEP.SYNCS 0x989680 ;  /* 0x009896800000895d */ /* 0x002fea0003900000 */
[----:B------:R-:W1:Y:S02]  /*15950*/  @!P0 SYNCS.PHASECHK.TRANS64 P0, [R0+URZ+0x60], R3 ;  /* 0x00006003000085a7 */ /* 0x000e64000800007f */
[----:B-1----:R-:W-:Y:S05]  /*15960*/  @!P0 BRA `(.L_x_578) ;  /* 0xfffffffc00f08947 */ /* 0x002fea000383ffff */
[----:B------:R-:W-:Y:S05]  /*15970*/  BRA `(.L_x_620) ;  /* 0xffffffe800147947 */ /* 0x000fea000383ffff */
.L_x_580:
[----:B------:R1:W1:Y:S02]  /*15980*/  SYNCS.PHASECHK.TRANS64.TRYWAIT P0, [R0+URZ+0x68], R3 ;  /* 0x00006803000075a7 */ /* 0x000264000800017f */
[----:B-1----:R-:W-:Y:S05]  /*15990*/  @!P0 NANOSLEEP.SYNCS 0x989680 ;  /* 0x009896800000895d */ /* 0x002fea0003900000 */
[----:B------:R-:W1:Y:S02]  /*159a0*/  @!P0 SYNCS.PHASECHK.TRANS64 P0, [R0+URZ+0x68], R3 ;  /* 0x00006803000085a7 */ /* 0x000e64000800007f */
[----:B-1----:R-:W-:Y:S05]  /*159b0*/  @!P0 BRA `(.L_x_580) ;  /* 0xfffffffc00f08947 */ /* 0x002fea000383ffff */
[----:B------:R-:W-:Y:S05]  /*159c0*/  BRA `(.L_x_621) ;  /* 0xffffffe800107947 */ /* 0x000fea000383ffff */
.L_x_582:
[----:B------:R1:W1:Y:S02]  /*159d0*/  SYNCS.PHASECHK.TRANS64.TRYWAIT P0, [R0+URZ+0x70], R3 ;  /* 0x00007003000075a7 */ /* 0x000264000800017f */
[----:B-1----:R-:W-:Y:S05]  /*159e0*/  @!P0 NANOSLEEP.SYNCS 0x989680 ;  /* 0x009896800000895d */ /* 0x002fea0003900000 */
[----:B------:R-:W1:Y:S02]  /*159f0*/  @!P0 SYNCS.PHASECHK.TRANS64 P0, [R0+URZ+0x70], R3 ;  /* 0x00007003000085a7 */ /* 0x000e64000800007f */
[----:B-1----:R-:W-:Y:S05]  /*15a00*/  @!P0 BRA `(.L_x_582) ;  /* 0xfffffffc00f08947 */ /* 0x002fea000383ffff */
[----:B------:R-:W-:Y:S05]  /*15a10*/  BRA `(.L_x_622) ;  /* 0xffffffe8000c7947 */ /* 0x000fea000383ffff */
.L_x_586:
[----:B------:R-:W-:Y:S01]  /*15a20*/  BSSY B1, `(.L_x_623) ;  /* 0x0000006000017945 */ /* 0x000fe20003800000 */
[----:B------:R-:W-:-:S07]  /*15a30*/  MOV R15, 0xffffffff ;  /* 0xffffffff000f7802 */ /* 0x000fce0000000f00 */
[----:B------:R-:W-:Y:S05]  /*15a40*/  WARPSYNC.COLLECTIVE R15, `(.L_x_624) ;  /* 0x000000000f0c7348 */ /* 0x000fea0003c00000 */
[----:B------:R-:W-:Y:S02]  /*15a50*/  ELECT P6, UR62, PT ;  /* 0x00000000003e782f */ /* 0x000fe400038c0000 */
[----:B------:R-:W-:Y:S01]  /*15a60*/  MOV R14, UR62 ;  /* 0x0000003e000e7c02 */ /* 0x000fe20008000f00 */
[----:B------:R-:W-:Y:S10]  /*15a70*/  ENDCOLLECTIVE ;  /* 0x000000000000791b */ /* 0x000ff40003800000 */
.L_x_624:
[----:B------:R-:W-:Y:S05]  /*15a80*/  BSYNC B1 ;  /* 0x0000000000017941 */ /* 0x000fea0003800000 */
.L_x_623:
[----:B------:R-:W-:Y:S05]  /*15a90*/  BRA `(.L_x_625) ;  /* 0xffffffe800887947 */ /* 0x000fea000383ffff */
.L_x_589:
[----:B--2---:R2:W3:Y:S02]  /*15aa0*/  SYNCS.PHASECHK.TRANS64.TRYWAIT P1, [R20+URZ+0x20], R7 ;  /* 0x00002007140075a7 */ /* 0x0044e4000802017f */
[----:B---3--:R-:W-:Y:S05]  /*15ab0*/  @!P1 NANOSLEEP.SYNCS 0x989680 ;  /* 0x009896800000995d */ /* 0x008fea0003900000 */
[----:B------:R-:W3:Y:S02]  /*15ac0*/  @!P1 SYNCS.PHASECHK.TRANS64 P1, [R20+URZ+0x20], R7 ;  /* 0x00002007140095a7 */ /* 0x000ee4000802007f */
[----:B---3--:R-:W-:Y:S05]  /*15ad0*/  @!P1 BRA `(.L_x_589) ;  /* 0xfffffffc00f09947 */ /* 0x008fea000383ffff */
[----:B------:R-:W-:Y:S05]  /*15ae0*/  BRA `(.L_x_626) ;  /* 0xffffffe800bc7947 */ /* 0x000fea000383ffff */
.L_x_598:
[----:B------:R-:W-:Y:S01]  /*15af0*/  BSSY B0, `(.L_x_627) ;  /* 0x0000006000007945 */ /* 0x000fe20003800000 */
[----:B------:R-:W-:-:S07]  /*15b00*/  MOV R15, 0xffffffff ;  /* 0xffffffff000f7802 */ /* 0x000fce0000000f00 */
[----:B------:R-:W-:Y:S05]  /*15b10*/  WARPSYNC.COLLECTIVE R15, `(.L_x_628) ;  /* 0x000000000f0c7348 */ /* 0x000fea0003c00000 */
[----:B------:R-:W-:Y:S02]  /*15b20*/  ELECT P6, UR62, PT ;  /* 0x00000000003e782f */ /* 0x000fe400038c0000 */
[----:B------:R-:W-:Y:S01]  /*15b30*/  MOV R14, UR62 ;  /* 0x0000003e000e7c02 */ /* 0x000fe20008000f00 */
[----:B------:R-:W-:Y:S10]  /*15b40*/  ENDCOLLECTIVE ;  /* 0x000000000000791b */ /* 0x000ff40003800000 */
.L_x_628:
[----:B------:R-:W-:Y:S05]  /*15b50*/  BSYNC B0 ;  /* 0x0000000000007941 */ /* 0x000fea0003800000 */
.L_x_627:
[----:B------:R-:W-:Y:S05]  /*15b60*/  BRA `(.L_x_629) ;  /* 0xfffffff400187947 */ /* 0x000fea000383ffff */
.L_x_600:
[----:B-1----:R1:W2:Y:S02]  /*15b70*/  SYNCS.PHASECHK.TRANS64.TRYWAIT P0, [R7+URZ], R2 ;  /* 0x00000002070075a7 */ /* 0x0022a4000800017f */
[----:B--2---:R-:W-:Y:S05]  /*15b80*/  @!P0 NANOSLEEP.SYNCS 0x989680 ;  /* 0x009896800000895d */ /* 0x004fea0003900000 */
[----:B------:R-:W2:Y:S02]  /*15b90*/  @!P0 SYNCS.PHASECHK.TRANS64 P0, [R7+URZ], R2 ;  /* 0x00000002070085a7 */ /* 0x000ea4000800007f */
[----:B--2---:R-:W-:Y:S05]  /*15ba0*/  @!P0 BRA `(.L_x_600) ;  /* 0xfffffffc00f08947 */ /* 0x004fea000383ffff */
[----:B------:R-:W-:Y:S05]  /*15bb0*/  BRA `(.L_x_630) ;  /* 0xfffffff400547947 */ /* 0x000fea000383ffff */
.L_x_601:
[----:B-1----:R1:W2:Y:S02]  /*15bc0*/  SYNCS.PHASECHK.TRANS64.TRYWAIT P0, [R9+URZ], R4 ;  /* 0x00000004090075a7 */ /* 0x0022a4000800017f */
[----:B--2---:R-:W-:Y:S05]  /*15bd0*/  @!P0 NANOSLEEP.SYNCS 0x989680 ;  /* 0x009896800000895d */ /* 0x004fea0003900000 */
[----:B------:R-:W2:Y:S02]  /*15be0*/  @!P0 SYNCS.PHASECHK.TRANS64 P0, [R9+URZ], R4 ;  /* 0x00000004090085a7 */ /* 0x000ea4000800007f */
[----:B--2---:R-:W-:Y:S05]  /*15bf0*/  @!P0 BRA `(.L_x_601) ;  /* 0xfffffffc00f08947 */ /* 0x004fea000383ffff */
[----:B------:R-:W-:Y:S05]  /*15c00*/  BRA `(.L_x_631) ;  /* 0xfffffff400647947 */ /* 0x000fea000383ffff */
.L_x_602:
[----:B--2---:R2:W3:Y:S02]  /*15c10*/  SYNCS.PHASECHK.TRANS64.TRYWAIT P0, [R6+URZ], R5 ;  /* 0x00000005060075a7 */ /* 0x0044e4000800017f */
[----:B---3--:R-:W-:Y:S05]  /*15c20*/  @!P0 NANOSLEEP.SYNCS 0x989680 ;  /* 0x009896800000895d */ /* 0x008fea0003900000 */
[----:B------:R-:W3:Y:S02]  /*15c30*/  @!P0 SYNCS.PHASECHK.TRANS64 P0, [R6+URZ], R5 ;  /* 0x00000005060085a7 */ /* 0x000ee4000800007f */
[----:B---3--:R-:W-:Y:S05]  /*15c40*/  @!P0 BRA `(.L_x_602) ;  /* 0xfffffffc00f08947 */ /* 0x008fea000383ffff */
[----:B------:R-:W-:Y:S05]  /*15c50*/  BRA `(.L_x_632) ;  /* 0xfffffff4006c7947 */ /* 0x000fea000383ffff */
        .weak           $__internal_0_$__cuda_sm20_rcp_rn_f32_slowpath
        .type           $__internal_0_$__cuda_sm20_rcp_rn_f32_slowpath,@function
        .size           $__internal_0_$__cuda_sm20_rcp_rn_f32_slowpath,(.L_x_638 - $__internal_0_$__cuda_sm20_rcp_rn_f32_slowpath)
$__internal_0_$__cuda_sm20_rcp_rn_f32_slowpath:
[----:B------:R-:W-:Y:S01]  /*15c60*/  SHF.L.U32 R3, R0, 0x1, RZ ;  /* 0x0000000100037819 */ /* 0x000fe200000006ff */
[----:B------:R-:W-:Y:S03]  /*15c70*/  BSSY B0, `(.L_x_633) ;  /* 0x0000030000007945 */ /* 0x000fe60003800000 */
[----:B------:R-:W-:-:S04]  /*15c80*/  SHF.R.U32.HI R3, RZ, 0x18, R3 ;  /* 0x00000018ff037819 */ /* 0x000fc80000011603 */
[----:B------:R-:W-:-:S13]  /*15c90*/  ISETP.NE.U32.AND P2, PT, R3, RZ, PT ;  /* 0x000000ff0300720c */ /* 0x000fda0003f45070 */
[----:B------:R-:W-:Y:S05]  /*15ca0*/  @P2 BRA `(.L_x_634) ;  /* 0x0000000000282947 */ /* 0x000fea0003800000 */
[----:B------:R-:W-:-:S04]  /*15cb0*/  SHF.L.U32 R3, R0, 0x1, RZ ;  /* 0x0000000100037819 */ /* 0x000fc800000006ff */
[----:B------:R-:W-:-:S13]  /*15cc0*/  ISETP.NE.AND P2, PT, R3, RZ, PT ;  /* 0x000000ff0300720c */ /* 0x000fda0003f45270 */
[----:B------:R-:W-:Y:S01]  /*15cd0*/  @P2 FFMA R102, R0, 1.84467440737095516160e+19, RZ ;  /* 0x5f80000000662823 */ /* 0x000fe200000000ff */
[----:B------:R-:W-:Y:S08]  /*15ce0*/  @!P2 MUFU.RCP R13, R0 ;  /* 0x00000000000da308 */ /* 0x000ff00000001000 */
[----:B------:R-:W1:Y:S02]  /*15cf0*/  @P2 MUFU.RCP R3, R102 ;  /* 0x0000006600032308 */ /* 0x000e640000001000 */
[----:B-1----:R-:W-:-:S04]  /*15d00*/  @P2 FFMA R103, R102, R3, -1 ;  /* 0xbf80000066672423 */ /* 0x002fc80000000003 */
[----:B------:R-:W-:-:S04]  /*15d10*/  @P2 FADD.FTZ R158, -R103, -RZ ;  /* 0x800000ff679e2221 */ /* 0x000fc80000010100 */
[----:B------:R-:W-:-:S04]  /*15d20*/  @P2 FFMA R3, R3, R158, R3 ;  /* 0x0000009e03032223 */ /* 0x000fc80000000003 */
[----:B------:R-:W-:Y:S01]  /*15d30*/  @P2 FFMA R13, R3, 1.84467440737095516160e+19, RZ ;  /* 0x5f800000030d2823 */ /* 0x000fe200000000ff */
[----:B------:R-:W-:Y:S06]  /*15d40*/  BRA `(.L_x_635) ;  /* 0x0000000000887947 */ /* 0x000fec0003800000 */
.L_x_634:
[----:B------:R-:W-:-:S04]  /*15d50*/  IADD3 R13, R3, -0xfd, RZ ;  /* 0xffffff03030d7810 */ /* 0x000fc80007ffe0ff */
[----:B------:R-:W-:-:S13]  /*15d60*/  ISETP.GT.U32.AND P2, PT, R13, 0x1, PT ;  /* 0x000000010d00780c */ /* 0x000fda0003f44070 */
[----:B------:R-:W-:Y:S05]  /*15d70*/  @P2 BRA `(.L_x_636) ;  /* 0x0000000000782947 */ /* 0x000fea0003800000 */
[----:B------:R-:W-:Y:S02]  /*15d80*/  LOP3.LUT R162, R0, 0x7fffff, RZ, 0xc0, !PT ;  /* 0x007fffff00a27812 */ /* 0x000fe400078ec0ff */
[----:B------:R-:W-:Y:S02]  /*15d90*/  MOV R158, 0x3 ;  /* 0x00000003009e7802 */ /* 0x000fe40000000f00 */
[----:B------:R-:W-:Y:S02]  /*15da0*/  LOP3.LUT R162, R162, 0x3f800000, RZ, 0xfc, !PT ;  /* 0x3f800000a2a27812 */ /* 0x000fe400078efcff */
[----:B------:R-:W-:Y:S02]  /*15db0*/  IADD3 R3, R3, -0xfc, RZ ;  /* 0xffffff0403037810 */ /* 0x000fe40007ffe0ff */
[----:B------:R-:W1:Y:S02]  /*15dc0*/  MUFU.RCP R103, R162 ;  /* 0x000000a200677308 */ /* 0x000e640000001000 */
[----:B-1----:R-:W-:-:S04]  /*15dd0*/  FFMA R160, R162, R103, -1 ;  /* 0xbf800000a2a07423 */ /* 0x002fc80000000067 */
[----:B------:R-:W-:-:S04]  /*15de0*/  FADD.FTZ R160, -R160, -RZ ;  /* 0x800000ffa0a07221 */ /* 0x000fc80000010100 */
[CCC-:B------:R-:W-:Y:S01]  /*15df0*/  FFMA.RM R102, R103.reuse, R160.reuse, R103.reuse ;  /* 0x000000a067667223 */ /* 0x1c0fe20000004067 */
[----:B------:R-:W-:Y:S01]  /*15e00*/  FFMA.RP R159, R103, R160, R103 ;  /* 0x000000a0679f7223 */ /* 0x000fe20000008067 */
[----:B------:R-:W-:-:S03]  /*15e10*/  SHF.L.U32 R103, R158, R13, RZ ;  /* 0x0000000d9e677219 */ /* 0x000fc600000006ff */
[C---:B------:R-:W-:Y:S02]  /*15e20*/  LOP3.LUT R160, R102.reuse, 0x7fffff, RZ, 0xc0, !PT ;  /* 0x007fffff66a07812 */ /* 0x040fe400078ec0ff */
[----:B------:R-:W-:Y:S02]  /*15e30*/  FSETP.NEU.FTZ.AND P2, PT, R102, R159, PT ;  /* 0x0000009f6600720b */ /* 0x000fe40003f5d000 */
[----:B------:R-:W-:Y:S02]  /*15e40*/  LOP3.LUT R102, R160, 0x800000, RZ, 0xfc, !PT ;  /* 0x00800000a0667812 */ /* 0x000fe400078efcff */
[----:B------:R-:W-:Y:S02]  /*15e50*/  SEL R158, RZ, 0xffffffff, !P2 ;  /* 0xffffffffff9e7807 */ /* 0x000fe40005000000 */
[----:B------:R-:W-:Y:S02]  /*15e60*/  LOP3.LUT R160, R103, R102, RZ, 0xc0, !PT ;  /* 0x0000006667a07212 */ /* 0x000fe400078ec0ff */
[----:B------:R-:W-:-:S02]  /*15e70*/  IADD3 R158, -R158, RZ, RZ ;  /* 0x000000ff9e9e7210 */ /* 0x000fc40007ffe1ff */
[-C--:B------:R-:W-:Y:S02]  /*15e80*/  SHF.R.U32.HI R160, RZ, R13.reuse, R160 ;  /* 0x0000000dffa07219 */ /* 0x080fe400000116a0 */
[--C-:B------:R-:W-:Y:S02]  /*15e90*/  LOP3.LUT P3, RZ, R158, R13, R102.reuse, 0xf8, !PT ;  /* 0x0000000d9eff7212 */ /* 0x100fe4000786f866 */
[C---:B------:R-:W-:Y:S02]  /*15ea0*/  LOP3.LUT P2, RZ, R160.reuse, 0x1, RZ, 0xc0, !PT ;  /* 0x00000001a0ff7812 */ /* 0x040fe4000784c0ff */
[----:B------:R-:W-:Y:S02]  /*15eb0*/  LOP3.LUT P4, RZ, R160, 0x2, RZ, 0xc0, !PT ;  /* 0x00000002a0ff7812 */ /* 0x000fe4000788c0ff */
[----:B------:R-:W-:Y:S02]  /*15ec0*/  SHF.R.U32.HI R3, RZ, R3, R102 ;  /* 0x00000003ff037219 */ /* 0x000fe40000011666 */
[----:B------:R-:W-:-:S02]  /*15ed0*/  PLOP3.LUT P2, PT, P2, P3, P4, 0xe0, 0x0 ;  /* 0x000000000000781c */ /* 0x000fc40001747c40 */
[----:B------:R-:W-:Y:S02]  /*15ee0*/  LOP3.LUT P3, RZ, R0, 0x7fffff, RZ, 0xc0, !PT ;  /* 0x007fffff00ff7812 */ /* 0x000fe4000786c0ff */
[----:B------:R-:W-:-:S04]  /*15ef0*/  SEL R13, RZ, 0x1, !P2 ;  /* 0x00000001ff0d7807 */ /* 0x000fc80005000000 */
[----:B------:R-:W-:-:S04]  /*15f00*/  IADD3 R13, -R13, RZ, RZ ;  /* 0x000000ff0d0d7210 */ /* 0x000fc80007ffe1ff */
[----:B------:R-:W-:-:S13]  /*15f10*/  ISETP.GE.AND P2, PT, R13, RZ, PT ;  /* 0x000000ff0d00720c */ /* 0x000fda0003f46270 */
[----:B------:R-:W-:-:S04]  /*15f20*/  @!P2 IADD3 R3, R3, 0x1, RZ ;  /* 0x000000010303a810 */ /* 0x000fc80007ffe0ff */
[----:B------:R-:W-:-:S04]  /*15f30*/  @!P3 SHF.L.U32 R3, R3, 0x1, RZ ;  /* 0x000000010303b819 */ /* 0x000fc800000006ff */
[----:B------:R-:W-:Y:S01]  /*15f40*/  LOP3.LUT R13, R3, 0x80000000, R0, 0xf8, !PT ;  /* 0x80000000030d7812 */ /* 0x000fe200078ef800 */
[----:B------:R-:W-:Y:S06]  /*15f50*/  BRA `(.L_x_635) ;  /* 0x0000000000047947 */ /* 0x000fec0003800000 */
.L_x_636:
[----:B------:R1:W2:Y:S02]  /*15f60*/  MUFU.RCP R13, R0 ;  /* 0x00000000000d7308 */ /* 0x0002a40000001000 */
.L_x_635:
[----:B------:R-:W-:Y:S05]  /*15f70*/  BSYNC B0 ;  /* 0x0000000000007941 */ /* 0x000fea0003800000 */
.L_x_633:
[----:B-12---:R-:W-:Y:S02]  /*15f80*/  MOV R0, R13 ;  /* 0x0000000d00007202 */ /* 0x006fe40000000f00 */
[----:B------:R-:W-:-:S04]  /*15f90*/  MOV R13, 0x0 ;  /* 0x00000000000d7802 */ /* 0x000fc80000000f00 */
[----:B------:R-:W-:Y:S05]  /*15fa0*/  RET.REL.NODEC R12 `(_ZN7cutlass13device_kernelINS_4gemm6kernel13GemmUniversalIN4cute5tupleIJiiiiEEENS1_10collective13CollectiveMmaINS1_34MainloopSm90TmaGmmaWarpSpecializedILi4ENS5_IJNS4_1CILi1EEESB_SB_EEENS1_35KernelTmaWarpSpecializedCooperativeEEENS5_IJNSA_ILi256EEENSA_ILi128EEENSA_ILi64EEEEEENS_6half_tENS5_IJlSB_lEEESJ_SK_NS4_8TiledMMAINS4_8MMA_AtomIJNS4_4SM904GMMA26MMA_64x128x16_F32F16F16_SSILNSO_5MajorE0ELSQ_0ELNSO_7ScaleInE1ELSR_1EEEEEENS4_6LayoutINS5_IJNSA_ILi2EEESB_SB_EEENS5_IJSB_NSA_ILi0EEESX_EEEEENS5_IJNS4_10UnderscoreES10_S10_EEEEENS4_13SM90_TMA_LOADENS4_14ComposedLayoutINS4_7SwizzleILi3ELi4ELi3EEENS4_18smem_ptr_flag_bitsILi16EEENSU_INS5_IJNSA_ILi8EEESH_EEENS5_IJSH_SB_EEEEEEEvNS4_8identityES13_S1D_vS1E_EENS_8epilogue10collective18CollectiveEpilogueINS1G_22Sm90TmaWarpSpecializedILi4ELi2ELi16ELb1ELb0EEEJSI_NS5_IJSG_NSA_ILi32EEEEEESJ_SK_SJ_SK_NS1G_6fusion15FusionCallbacksIS1K_NS1N_13LinCombEltActINS1G_6thread7SigmoidESJ_fSJ_fLNS_15FloatRoundStyleE2EEESI_S1M_JEEES13_NS14_INS15_ILi2ELi4ELi3EEES18_NSU_INS5_IJS19_S1L_EEENS5_IJS1L_SB_EEEEEEENS4_17SM75_U32x4_LDSM_NENS4_14SM90_TMA_STOREES1Z_NS4_17SM90_U32x4_STSM_NENS4_9Copy_AtomIJS22_SJ_EEEvEEEvvEEEEvNT_6ParamsE) ;  /* 0xfffffea00c147950 */ /* 0x000fea0003c3ffff */
.L_x_637:
[----:B------:R-:W-:-:S00]  /*15fb0*/  BRA `(.L_x_637) ;  /* 0xfffffffc00fc7947 */ /* 0x000fc0000383ffff */
[----:B------:R-:W-:-:S00]  /*15fc0*/  NOP ;  /* 0x0000000000007918 */ /* 0x000fc00000000000 */
        /* <DEDUP_REMOVED lines=11> */
.L_x_638:


//--------------------- .nv.global.init           --------------------------
	.section	.nv.global.init,"aw",@progbits
.nv.global.init:
	.type		$str$22,@object
	.size		$str$22,($str$26 - $str$22)
$str$22:
        /*0000*/ 	.byte	0x6b, 0x5f, 0x74, 0x69, 0x6c, 0x65, 0x5f, 0x63, 0x6f, 0x75, 0x6e, 0x74, 0x20, 0x3e, 0x3d, 0x20
        /*0010*/ 	.byte	0x31, 0x00
	.type		$str$26,@object
	.size		$str$26,($str$27 - $str$26)
$str$26:
        /*0012*/ 	.byte	0x28, 0x61, 0x64, 0x64, 0x72, 0x65, 0x73, 0x73, 0x20, 0x26, 0x20, 0x6d, 0x61, 0x73, 0x6b, 0x29
        /*0022*/ 	.byte	0x20, 0x3d, 0x3d, 0x20, 0x30, 0x00
	.type		$str$27,@object
	.size		$str$27,($str$23 - $str$27)
$str$27:
        /*0028*/ 	.byte	0x2f, 0x74, 0x6d, 0x70, 0x2f, 0x63, 0x75, 0x74, 0x6c, 0x61, 0x73, 0x73, 0x5f, 0x73, 0x77, 0x65
        /*0038*/ 	.byte	0x65, 0x70, 0x5f, 0x73, 0x72, 0x63, 0x2f, 0x69, 0x6e, 0x63, 0x6c, 0x75, 0x64, 0x65, 0x2f, 0x63
        /*0048*/ 	.byte	0x75, 0x74, 0x65, 0x2f, 0x70, 0x6f, 0x69, 0x6e, 0x74, 0x65, 0x72, 0x5f, 0x66, 0x6c, 0x61, 0x67
        /*0058*/ 	.byte	0x67, 0x65, 0x64, 0x2e, 0x68, 0x70, 0x70, 0x00
	.type		$str$23,@object
	.size		$str$23,(__unnamed_2 - $str$23)
$str$23:
        /*0060*/ 	.byte	0x2f, 0x74, 0x6d, 0x70, 0x2f, 0x63, 0x75, 0x74, 0x6c, 0x61, 0x73, 0x73, 0x5f, 0x73, 0x77, 0x65
        /*0070*/ 	.byte	0x65, 0x70, 0x5f, 0x73, 0x72, 0x63, 0x2f, 0x69, 0x6e, 0x63, 0x6c, 0x75, 0x64, 0x65, 0x2f, 0x63
        /*0080*/ 	.byte	0x75, 0x74, 0x6c, 0x61, 0x73, 0x73, 0x2f, 0x67, 0x65, 0x6d, 0x6d, 0x2f, 0x63, 0x6f, 0x6c, 0x6c
        /*0090*/ 	.byte	0x65, 0x63, 0x74, 0x69, 0x76, 0x65, 0x2f, 0x73, 0x6d, 0x39, 0x30, 0x5f, 0x6d, 0x6d, 0x61, 0x5f
        /*00a0*/ 	.byte	0x74, 0x6d, 0x61, 0x5f, 0x67, 0x6d, 0x6d, 0x61, 0x5f, 0x73, 0x73, 0x5f, 0x77, 0x61, 0x72, 0x70
        /*00b0*/ 	.byte	0x73, 0x70, 0x65, 0x63, 0x69, 0x61, 0x6c, 0x69, 0x7a, 0x65, 0x64, 0x2e, 0x68, 0x70, 0x70, 0x00
	.type		__unnamed_2,@object
	.size		__unnamed_2,(__unnamed_1 - __unnamed_2)
__unnamed_2:
        /*00c0*/ 	.byte	0x61, 0x75, 0x74, 0x6f, 0x20, 0x63, 0x75, 0x74, 0x65, 0x3a, 0x3a, 0x61, 0x73, 0x5f, 0x70, 0x6f
        /* <DEDUP_REMOVED lines=27> */
        /*0280*/ 	.byte	0x36, 0x3e, 0x3e, 0x3e, 0x3e, 0x3e, 0x5d, 0x00
	.type		__unnamed_1,@object
	.size		__unnamed_1,(.L_0 - __unnamed_1)
__unnamed_1:
        /* <DEDUP_REMOVED lines=180> */
        /*0dc8*/ 	.byte	0x65, 0x3a, 0x3a, 0x69, 0x64, 0x65, 0x6e, 0x74, 0x69, 0x74, 0x79, 0x5d, 0x00
.L_0:


//--------------------- .nv.shared._ZN7cutlass13device_kernelINS_4gemm6kernel13GemmUniversalIN4cute5tupleIJiiiiEEENS1_10collective13CollectiveMmaINS1_34MainloopSm90TmaGmmaWarpSpecializedILi4ENS5_IJNS4_1CILi1EEESB_SB_EEENS1_35KernelTmaWarpSpecializedCooperativeEEENS5_IJNSA_ILi256EEENSA_ILi128EEENSA_ILi64EEEEEENS_6half_tENS5_IJlSB_lEEESJ_SK_NS4_8TiledMMAINS4_8MMA_AtomIJNS4_4SM904GMMA26MMA_64x128x16_F32F16F16_SSILNSO_5MajorE0ELSQ_0ELNSO_7ScaleInE1ELSR_1EEEEEENS4_6LayoutINS5_IJNSA_ILi2EEESB_SB_EEENS5_IJSB_NSA_ILi0EEESX_EEEEENS5_IJNS4_10UnderscoreES10_S10_EEEEENS4_13SM90_TMA_LOADENS4_14ComposedLayoutINS4_7SwizzleILi3ELi4ELi3EEENS4_18smem_ptr_flag_bitsILi16EEENSU_INS5_IJNSA_ILi8EEESH_EEENS5_IJSH_SB_EEEEEEEvNS4_8identityES13_S1D_vS1E_EENS_8epilogue10collective18CollectiveEpilogueINS1G_22Sm90TmaWarpSpecializedILi4ELi2ELi16ELb1ELb0EEEJSI_NS5_IJSG_NSA_ILi32EEEEEESJ_SK_SJ_SK_NS1G_6fusion15FusionCallbacksIS1K_NS1N_13LinCombEltActINS1G_6thread7SigmoidESJ_fSJ_fLNS_15FloatRoundStyleE2EEESI_S1M_JEEES13_NS14_INS15_ILi2ELi4ELi3EEES18_NSU_INS5_IJS19_S1L_EEENS5_IJS1L_SB_EEEEEEENS4_17SM75_U32x4_LDSM_NENS4_14SM90_TMA_STOREES1Z_NS4_17SM90_U32x4_STSM_NENS4_9Copy_AtomIJS22_SJ_EEEvEEEvvEEEEvNT_6ParamsE --------------------------
	.section	.nv.shared._ZN7cutlass13device_kernelINS_4gemm6kernel13GemmUniversalIN4cute5tupleIJiiiiEEENS1_10collective13CollectiveMmaINS1_34MainloopSm90TmaGmmaWarpSpecializedILi4ENS5_IJNS4_1CILi1EEESB_SB_EEENS1_35KernelTmaWarpSpecializedCooperativeEEENS5_IJNSA_ILi256EEENSA_ILi128EEENSA_ILi64EEEEEENS_6half_tENS5_IJlSB_lEEESJ_SK_NS4_8TiledMMAINS4_8MMA_AtomIJNS4_4SM904GMMA26MMA_64x128x16_F32F16F16_SSILNSO_5MajorE0ELSQ_0ELNSO_7ScaleInE1ELSR_1EEEEEENS4_6LayoutINS5_IJNSA_ILi2EEESB_SB_EEENS5_IJSB_NSA_ILi0EEESX_EEEEENS5_IJNS4_10UnderscoreES10_S10_EEEEENS4_13SM90_TMA_LOADENS4_14ComposedLayoutINS4_7SwizzleILi3ELi4ELi3EEENS4_18smem_ptr_flag_bitsILi16EEENSU_INS5_IJNSA_ILi8EEESH_EEENS5_IJSH_SB_EEEEEEEvNS4_8identityES13_S1D_vS1E_EENS_8epilogue10collective18CollectiveEpilogueINS1G_22Sm90TmaWarpSpecializedILi4ELi2ELi16ELb1ELb0EEEJSI_NS5_IJSG_NSA_ILi32EEEEEESJ_SK_SJ_SK_NS1G_6fusion15FusionCallbacksIS1K_NS1N_13LinCombEltActINS1G_6thread7SigmoidESJ_fSJ_fLNS_15FloatRoundStyleE2EEESI_S1M_JEEES13_NS14_INS15_ILi2ELi4ELi3EEES18_NSU_INS5_IJS19_S1L_EEENS5_IJS1L_SB_EEEEEEENS4_17SM75_U32x4_LDSM_NENS4_14SM90_TMA_STOREES1Z_NS4_17SM90_U32x4_STSM_NENS4_9Copy_AtomIJS22_SJ_EEEvEEEvvEEEEvNT_6ParamsE,"aw",@nobits
	.sectionflags	@""
	.align	16
	.zero		1024


//--------------------- .nv.shared.reserved.0     --------------------------
	.section	.nv.shared.reserved.0,"aw",@nobits
	.weak		__nv_reservedSMEM_offset_0_alias
	.size		__nv_reservedSMEM_offset_0_alias, 0, 0
	.other		__nv_reservedSMEM_offset_0_alias,@"STO_CUDA_RESERVED_SHARED STV_DEFAULT"
__nv_reservedSMEM_offset_0_alias:
	.zero		0


//--------------------- .nv.global                --------------------------
	.section	.nv.global,"aw",@nobits
.nv.global:
	.type		_ZN39_INTERNAL_7562dff2_4_k_cu_a94217cb_26194cute1_E,@object
	.size		_ZN39_INTERNAL_7562dff2_4_k_cu_a94217cb_26194cute1_E,(_ZN39_INTERNAL_7562dff2_4_k_cu_a94217cb_26194cuda3std3__45__cpo6cbeginE - _ZN39_INTERNAL_7562dff2_4_k_cu_a94217cb_26194cute1_E)
_ZN39_INTERNAL_7562dff2_4_k_cu_a94217cb_26194cute1_E:
	.zero		1
	.type		_ZN39_INTERNAL_7562dff2_4_k_cu_a94217cb_26194cuda3std3__45__cpo6cbeginE,@object
	.size		_ZN39_INTERNAL_7562dff2_4_k_cu_a94217cb_26194cuda3std3__45__cpo6cbeginE,(_ZN39_INTERNAL_7562dff2_4_k_cu_a94217cb_26194cuda3std3__48in_placeE - _ZN39_INTERNAL_7562dff2_4_k_cu_a94217cb_26194cuda3std3__45__cpo6cbeginE)
_ZN39_INTERNAL_7562dff2_4_k_cu_a94217cb_26194cuda3std3__45__cpo6cbeginE:
	.zero		1
	.type		_ZN39_INTERNAL_7562dff2_4_k_cu_a94217cb_26194cuda3std3__48in_placeE,@object
	.size		_ZN39_INTERNAL_7562dff2_4_k_cu_a94217cb_26194cuda3std3__48in_placeE,(_ZN39_INTERNAL_7562dff2_4_k_cu_a94217cb_26194cuda3std6ranges3__45__cpo9iter_moveE - _ZN39_INTERNAL_7562dff2_4_k_cu_a94217cb_26194cuda3std3__48in_placeE)
_ZN39_INTERNAL_7562dff2_4_k_cu_a94217cb_26194cuda3std3__48in_placeE:
	.zero		1
	.type		_ZN39_INTERNAL_7562dff2_4_k_cu_a94217cb_26194cuda3std6ranges3__45__cpo9iter_moveE,@object
	.size		_ZN39_INTERNAL_7562dff2_4_k_cu_a94217cb_26194cuda3std6ranges3__45__cpo9iter_moveE,(_ZN39_INTERNAL_7562dff2_4_k_cu_a94217cb_26194cuda3std3__45__cpo5beginE - _ZN39_INTERNAL_7562dff2_4_k_cu_a94217cb_26194cuda3std6ranges3__45__cpo9iter_moveE)
_ZN39_INTERNAL_7562dff2_4_k_cu_a94217cb_26194cuda3std6ranges3__45__cpo9iter_moveE:
	.zero		1
	.type		_ZN39_INTERNAL_7562dff2_4_k_cu_a94217cb_26194cuda3std3__45__cpo5beginE,@object
	.size		_ZN39_INTERNAL_7562dff2_4_k_cu_a94217cb_26194cuda3std3__45__cpo5beginE,(_ZN39_INTERNAL_7562dff2_4_k_cu_a94217cb_26194cuda3std3__441_GLOBAL__N__7562dff2_4_k_cu_a94217cb_26196ignoreE - _ZN39_INTERNAL_7562dff2_4_k_cu_a94217cb_26194cuda3std3__45__cpo5beginE)
_ZN39_INTERNAL_7562dff2_4_k_cu_a94217cb_26194cuda3std3__45__cpo5beginE:
	.zero		1
	.type		_ZN39_INTERNAL_7562dff2_4_k_cu_a94217cb_26194cuda3std3__441_GLOBAL__N__7562dff2_4_k_cu_a94217cb_26196ignoreE,@object
	.size		_ZN39_INTERNAL_7562dff2_4_k_cu_a94217cb_26194cuda3std3__441_GLOBAL__N__7562dff2_4_k_cu_a94217cb_26196ignoreE,(_ZN39_INTERNAL_7562dff2_4_k_cu_a94217cb_26194cute7productE - _ZN39_INTERNAL_7562dff2_4_k_cu_a94217cb_26194cuda3std3__441_GLOBAL__N__7562dff2_4_k_cu_a94217cb_26196ignoreE)
_ZN39_INTERNAL_7562dff2_4_k_cu_a94217cb_26194cuda3std3__441_GLOBAL__N__7562dff2_4_k_cu_a94217cb_26196ignoreE:
	.zero		1
	.type		_ZN39_INTERNAL_7562dff2_4_k_cu_a94217cb_26194cute7productE,@object
	.size		_ZN39_INTERNAL_7562dff2_4_k_cu_a94217cb_26194cute7productE,(_ZN39_INTERNAL_7562dff2_4_k_cu_a94217cb_26194cuda3std3__45__cpo3endE - _ZN39_INTERNAL_7562dff2_4_k_cu_a94217cb_26194cute7productE)
_ZN39_INTERNAL_7562dff2_4_k_cu_a94217cb_26194cute7productE:
	.zero		1
	.type		_ZN39_INTERNAL_7562dff2_4_k_cu_a94217cb_26194cuda3std3__45__cpo3endE,@object
	.size		_ZN39_INTERNAL_7562dff2_4_k_cu_a94217cb_26194cuda3std3__45__cpo3endE,(_ZN39_INTERNAL_7562dff2_4_k_cu_a94217cb_26194cuda3std3__419piecewise_constructE - _ZN39_INTERNAL_7562dff2_4_k_cu_a94217cb_26194cuda3std3__45__cpo3endE)
_ZN39_INTERNAL_7562dff2_4_k_cu_a94217cb_26194cuda3std3__45__cpo3endE:
	.zero		1
	.type		_ZN39_INTERNAL_7562dff2_4_k_cu_a94217cb_26194cuda3std3__419piecewise_constructE,@object
	.size		_ZN39_INTERNAL_7562dff2_4_k_cu_a94217cb_26194cuda3std3__419piecewise_constructE,(_ZN39_INTERNAL_7562dff2_4_k_cu_a94217cb_26194cuda3std3__45__cpo4cendE - _ZN39_INTERNAL_7562dff2_4_k_cu_a94217cb_26194cuda3std3__419piecewise_constructE)
_ZN39_INTERNAL_7562dff2_4_k_cu_a94217cb_26194cuda3std3__419piecewise_constructE:
	.zero		1
	.type		_ZN39_INTERNAL_7562dff2_4_k_cu_a94217cb_26194cuda3std3__45__cpo4cendE,@object
	.size		_ZN39_INTERNAL_7562dff2_4_k_cu_a94217cb_26194cuda3std3__45__cpo4cendE,(_ZN39_INTERNAL_7562dff2_4_k_cu_a94217cb_26194cuda3std6ranges3__45__cpo4swapE - _ZN39_INTERNAL_7562dff2_4_k_cu_a94217cb_26194cuda3std3__45__cpo4cendE)
_ZN39_INTERNAL_7562dff2_4_k_cu_a94217cb_26194cuda3std3__45__cpo4cendE:
	.zero		1
	.type		_ZN39_INTERNAL_7562dff2_4_k_cu_a94217cb_26194cuda3std6ranges3__45__cpo4swapE,@object
	.size		_ZN39_INTERNAL_7562dff2_4_k_cu_a94217cb_26194cuda3std6ranges3__45__cpo4swapE,(.L_9 - _ZN39_INTERNAL_7562dff2_4_k_cu_a94217cb_26194cuda3std6ranges3__45__cpo4swapE)
_ZN39_INTERNAL_7562dff2_4_k_cu_a94217cb_26194cuda3std6ranges3__45__cpo4swapE:
	.zero		1
.L_9:


//--------------------- .nv.constant0._ZN7cutlass13device_kernelINS_4gemm6kernel13GemmUniversalIN4cute5tupleIJiiiiEEENS1_10collective13CollectiveMmaINS1_34MainloopSm90TmaGmmaWarpSpecializedILi4ENS5_IJNS4_1CILi1EEESB_SB_EEENS1_35KernelTmaWarpSpecializedCooperativeEEENS5_IJNSA_ILi256EEENSA_ILi128EEENSA_ILi64EEEEEENS_6half_tENS5_IJlSB_lEEESJ_SK_NS4_8TiledMMAINS4_8MMA_AtomIJNS4_4SM904GMMA26MMA_64x128x16_F32F16F16_SSILNSO_5MajorE0ELSQ_0ELNSO_7ScaleInE1ELSR_1EEEEEENS4_6LayoutINS5_IJNSA_ILi2EEESB_SB_EEENS5_IJSB_NSA_ILi0EEESX_EEEEENS5_IJNS4_10UnderscoreES10_S10_EEEEENS4_13SM90_TMA_LOADENS4_14ComposedLayoutINS4_7SwizzleILi3ELi4ELi3EEENS4_18smem_ptr_flag_bitsILi16EEENSU_INS5_IJNSA_ILi8EEESH_EEENS5_IJSH_SB_EEEEEEEvNS4_8identityES13_S1D_vS1E_EENS_8epilogue10collective18CollectiveEpilogueINS1G_22Sm90TmaWarpSpecializedILi4ELi2ELi16ELb1ELb0EEEJSI_NS5_IJSG_NSA_ILi32EEEEEESJ_SK_SJ_SK_NS1G_6fusion15FusionCallbacksIS1K_NS1N_13LinCombEltActINS1G_6thread7SigmoidESJ_fSJ_fLNS_15FloatRoundStyleE2EEESI_S1M_JEEES13_NS14_INS15_ILi2ELi4ELi3EEES18_NSU_INS5_IJS19_S1L_EEENS5_IJS1L_SB_EEEEEEENS4_17SM75_U32x4_LDSM_NENS4_14SM90_TMA_STOREES1Z_NS4_17SM90_U32x4_STSM_NENS4_9Copy_AtomIJS22_SJ_EEEvEEEvvEEEEvNT_6ParamsE --------------------------
	.section	.nv.constant0._ZN7cutlass13device_kernelINS_4gemm6kernel13GemmUniversalIN4cute5tupleIJiiiiEEENS1_10collective13CollectiveMmaINS1_34MainloopSm90TmaGmmaWarpSpecializedILi4ENS5_IJNS4_1CILi1EEESB_SB_EEENS1_35KernelTmaWarpSpecializedCooperativeEEENS5_IJNSA_ILi256EEENSA_ILi128EEENSA_ILi64EEEEEENS_6half_tENS5_IJlSB_lEEESJ_SK_NS4_8TiledMMAINS4_8MMA_AtomIJNS4_4SM904GMMA26MMA_64x128x16_F32F16F16_SSILNSO_5MajorE0ELSQ_0ELNSO_7ScaleInE1ELSR_1EEEEEENS4_6LayoutINS5_IJNSA_ILi2EEESB_SB_EEENS5_IJSB_NSA_ILi0EEESX_EEEEENS5_IJNS4_10UnderscoreES10_S10_EEEEENS4_13SM90_TMA_LOADENS4_14ComposedLayoutINS4_7SwizzleILi3ELi4ELi3EEENS4_18smem_ptr_flag_bitsILi16EEENSU_INS5_IJNSA_ILi8EEESH_EEENS5_IJSH_SB_EEEEEEEvNS4_8identityES13_S1D_vS1E_EENS_8epilogue10collective18CollectiveEpilogueINS1G_22Sm90TmaWarpSpecializedILi4ELi2ELi16ELb1ELb0EEEJSI_NS5_IJSG_NSA_ILi32EEEEEESJ_SK_SJ_SK_NS1G_6fusion15FusionCallbacksIS1K_NS1N_13LinCombEltActINS1G_6thread7SigmoidESJ_fSJ_fLNS_15FloatRoundStyleE2EEESI_S1M_JEEES13_NS14_INS15_ILi2ELi4ELi3EEES18_NSU_INS5_IJS19_S1L_EEENS5_IJS1L_SB_EEEEEEENS4_17SM75_U32x4_LDSM_NENS4_14SM90_TMA_STOREES1Z_NS4_17SM90_U32x4_STSM_NENS4_9Copy_AtomIJS22_SJ_EEEvEEEvvEEEEvNT_6ParamsE,"a",@progbits
	.sectionflags	@""
	.align	4
.nv.constant0._ZN7cutlass13device_kernelINS_4gemm6kernel13GemmUniversalIN4cute5tupleIJiiiiEEENS1_10collective13CollectiveMmaINS1_34MainloopSm90TmaGmmaWarpSpecializedILi4ENS5_IJNS4_1CILi1EEESB_SB_EEENS1_35KernelTmaWarpSpecializedCooperativeEEENS5_IJNSA_ILi256EEENSA_ILi128EEENSA_ILi64EEEEEENS_6half_tENS5_IJlSB_lEEESJ_SK_NS4_8TiledMMAINS4_8MMA_AtomIJNS4_4SM904GMMA26MMA_64x128x16_F32F16F16_SSILNSO_5MajorE0ELSQ_0ELNSO_7ScaleInE1ELSR_1EEEEEENS4_6LayoutINS5_IJNSA_ILi2EEESB_SB_EEENS5_IJSB_NSA_ILi0EEESX_EEEEENS5_IJNS4_10UnderscoreES10_S10_EEEEENS4_13SM90_TMA_LOADENS4_14ComposedLayoutINS4_7SwizzleILi3ELi4ELi3EEENS4_18smem_ptr_flag_bitsILi16EEENSU_INS5_IJNSA_ILi8EEESH_EEENS5_IJSH_SB_EEEEEEEvNS4_8identityES13_S1D_vS1E_EENS_8epilogue10collective18CollectiveEpilogueINS1G_22Sm90TmaWarpSpecializedILi4ELi2ELi16ELb1ELb0EEEJSI_NS5_IJSG_NSA_ILi32EEEEEESJ_SK_SJ_SK_NS1G_6fusion15FusionCallbacksIS1K_NS1N_13LinCombEltActINS1G_6thread7SigmoidESJ_fSJ_fLNS_15FloatRoundStyleE2EEESI_S1M_JEEES13_NS14_INS15_ILi2ELi4ELi3EEES18_NSU_INS5_IJS19_S1L_EEENS5_IJS1L_SB_EEEEEEENS4_17SM75_U32x4_LDSM_NENS4_14SM90_TMA_STOREES1Z_NS4_17SM90_U32x4_STSM_NENS4_9Copy_AtomIJS22_SJ_EEEvEEEvvEEEEvNT_6ParamsE:
	.zero		2432


//--------------------- SYMBOLS --------------------------

	.type		.nv.reservedSmem.offset0,@object
	.size		.nv.reservedSmem.offset0,0x4
	.type		__assertfail,@function
